//
// Generated by NVIDIA NVVM Compiler
//
// Compiler Build ID: CL-36424714
// Cuda compilation tools, release 13.0, V13.0.88
// Based on NVVM 20.0.0
//

.version 9.0
.target sm_100
.address_size 64

	// .globl	_Z9gaussElimiPdi
.global .align 1 .b8 _ZN34_INTERNAL_9ba6b99c_4_k_cu_2911a21a4cuda3std3__45__cpo5beginE[1];
.global .align 1 .b8 _ZN34_INTERNAL_9ba6b99c_4_k_cu_2911a21a4cuda3std3__45__cpo3endE[1];
.global .align 1 .b8 _ZN34_INTERNAL_9ba6b99c_4_k_cu_2911a21a4cuda3std3__45__cpo6cbeginE[1];
.global .align 1 .b8 _ZN34_INTERNAL_9ba6b99c_4_k_cu_2911a21a4cuda3std3__45__cpo4cendE[1];
.global .align 1 .b8 _ZN34_INTERNAL_9ba6b99c_4_k_cu_2911a21a4cuda3std3__45__cpo6rbeginE[1];
.global .align 1 .b8 _ZN34_INTERNAL_9ba6b99c_4_k_cu_2911a21a4cuda3std3__45__cpo4rendE[1];
.global .align 1 .b8 _ZN34_INTERNAL_9ba6b99c_4_k_cu_2911a21a4cuda3std3__45__cpo7crbeginE[1];
.global .align 1 .b8 _ZN34_INTERNAL_9ba6b99c_4_k_cu_2911a21a4cuda3std3__45__cpo5crendE[1];
.global .align 1 .b8 _ZN34_INTERNAL_9ba6b99c_4_k_cu_2911a21a4cuda3std3__436_GLOBAL__N__9ba6b99c_4_k_cu_2911a21a6ignoreE[1];
.global .align 1 .b8 _ZN34_INTERNAL_9ba6b99c_4_k_cu_2911a21a4cuda3std3__419piecewise_constructE[1];
.global .align 1 .b8 _ZN34_INTERNAL_9ba6b99c_4_k_cu_2911a21a4cuda3std3__48in_placeE[1];
.global .align 1 .b8 _ZN34_INTERNAL_9ba6b99c_4_k_cu_2911a21a4cuda3std3__420unreachable_sentinelE[1];
.global .align 1 .b8 _ZN34_INTERNAL_9ba6b99c_4_k_cu_2911a21a4cuda3std3__47nulloptE[1];
.global .align 1 .b8 _ZN34_INTERNAL_9ba6b99c_4_k_cu_2911a21a4cuda3std3__48unexpectE[1];
.global .align 1 .b8 _ZN34_INTERNAL_9ba6b99c_4_k_cu_2911a21a4cuda3std6ranges3__45__cpo4swapE[1];
.global .align 1 .b8 _ZN34_INTERNAL_9ba6b99c_4_k_cu_2911a21a4cuda3std6ranges3__45__cpo9iter_moveE[1];
.global .align 1 .b8 _ZN34_INTERNAL_9ba6b99c_4_k_cu_2911a21a4cuda3std6ranges3__45__cpo5beginE[1];
.global .align 1 .b8 _ZN34_INTERNAL_9ba6b99c_4_k_cu_2911a21a4cuda3std6ranges3__45__cpo3endE[1];
.global .align 1 .b8 _ZN34_INTERNAL_9ba6b99c_4_k_cu_2911a21a4cuda3std6ranges3__45__cpo6cbeginE[1];
.global .align 1 .b8 _ZN34_INTERNAL_9ba6b99c_4_k_cu_2911a21a4cuda3std6ranges3__45__cpo4cendE[1];
.global .align 1 .b8 _ZN34_INTERNAL_9ba6b99c_4_k_cu_2911a21a4cuda3std6ranges3__45__cpo7advanceE[1];
.global .align 1 .b8 _ZN34_INTERNAL_9ba6b99c_4_k_cu_2911a21a4cuda3std6ranges3__45__cpo9iter_swapE[1];
.global .align 1 .b8 _ZN34_INTERNAL_9ba6b99c_4_k_cu_2911a21a4cuda3std6ranges3__45__cpo4nextE[1];
.global .align 1 .b8 _ZN34_INTERNAL_9ba6b99c_4_k_cu_2911a21a4cuda3std6ranges3__45__cpo4prevE[1];
.global .align 1 .b8 _ZN34_INTERNAL_9ba6b99c_4_k_cu_2911a21a4cuda3std6ranges3__45__cpo4dataE[1];
.global .align 1 .b8 _ZN34_INTERNAL_9ba6b99c_4_k_cu_2911a21a4cuda3std6ranges3__45__cpo5cdataE[1];
.global .align 1 .b8 _ZN34_INTERNAL_9ba6b99c_4_k_cu_2911a21a4cuda3std6ranges3__45__cpo4sizeE[1];
.global .align 1 .b8 _ZN34_INTERNAL_9ba6b99c_4_k_cu_2911a21a4cuda3std6ranges3__45__cpo5ssizeE[1];
.global .align 1 .b8 _ZN34_INTERNAL_9ba6b99c_4_k_cu_2911a21a4cuda3std6ranges3__45__cpo8distanceE[1];
.global .align 1 .b8 _ZN34_INTERNAL_9ba6b99c_4_k_cu_2911a21a6thrust24THRUST_300001_SM_1000_NS8cuda_cub3parE[1];
.global .align 1 .b8 _ZN34_INTERNAL_9ba6b99c_4_k_cu_2911a21a6thrust24THRUST_300001_SM_1000_NS8cuda_cub10par_nosyncE[1];
.global .align 1 .b8 _ZN34_INTERNAL_9ba6b99c_4_k_cu_2911a21a6thrust24THRUST_300001_SM_1000_NS6system6detail10sequential3seqE[1];
.global .align 1 .b8 _ZN34_INTERNAL_9ba6b99c_4_k_cu_2911a21a6thrust24THRUST_300001_SM_1000_NS6system3cpp3parE[1];
.global .align 1 .b8 _ZN34_INTERNAL_9ba6b99c_4_k_cu_2911a21a6thrust24THRUST_300001_SM_1000_NS12placeholders2_1E[1];
.global .align 1 .b8 _ZN34_INTERNAL_9ba6b99c_4_k_cu_2911a21a6thrust24THRUST_300001_SM_1000_NS12placeholders2_2E[1];
.global .align 1 .b8 _ZN34_INTERNAL_9ba6b99c_4_k_cu_2911a21a6thrust24THRUST_300001_SM_1000_NS12placeholders2_3E[1];
.global .align 1 .b8 _ZN34_INTERNAL_9ba6b99c_4_k_cu_2911a21a6thrust24THRUST_300001_SM_1000_NS12placeholders2_4E[1];
.global .align 1 .b8 _ZN34_INTERNAL_9ba6b99c_4_k_cu_2911a21a6thrust24THRUST_300001_SM_1000_NS12placeholders2_5E[1];
.global .align 1 .b8 _ZN34_INTERNAL_9ba6b99c_4_k_cu_2911a21a6thrust24THRUST_300001_SM_1000_NS12placeholders2_6E[1];
.global .align 1 .b8 _ZN34_INTERNAL_9ba6b99c_4_k_cu_2911a21a6thrust24THRUST_300001_SM_1000_NS12placeholders2_7E[1];
.global .align 1 .b8 _ZN34_INTERNAL_9ba6b99c_4_k_cu_2911a21a6thrust24THRUST_300001_SM_1000_NS12placeholders2_8E[1];
.global .align 1 .b8 _ZN34_INTERNAL_9ba6b99c_4_k_cu_2911a21a6thrust24THRUST_300001_SM_1000_NS12placeholders2_9E[1];
.global .align 1 .b8 _ZN34_INTERNAL_9ba6b99c_4_k_cu_2911a21a6thrust24THRUST_300001_SM_1000_NS12placeholders3_10E[1];
.global .align 1 .b8 _ZN34_INTERNAL_9ba6b99c_4_k_cu_2911a21a6thrust24THRUST_300001_SM_1000_NS3seqE[1];
.global .align 1 .b8 _ZN34_INTERNAL_9ba6b99c_4_k_cu_2911a21a6thrust24THRUST_300001_SM_1000_NS6deviceE[1];
.extern .shared .align 16 .b8 _ZN6thrust24THRUST_300001_SM_1000_NS8cuda_cub4core6detail5shmemE[];

.visible .entry _Z9gaussElimiPdi(
	.param .u32 _Z9gaussElimiPdi_param_0,
	.param .u64 .ptr .align 1 _Z9gaussElimiPdi_param_1,
	.param .u32 _Z9gaussElimiPdi_param_2
)
{
	.reg .pred 	%p<17>;
	.reg .b32 	%r<70>;
	.reg .b64 	%rd<35>;
	.reg .b64 	%fd<50>;

	ld.param.u32 	%r23, [_Z9gaussElimiPdi_param_0];
	ld.param.u64 	%rd6, [_Z9gaussElimiPdi_param_1];
	ld.param.u32 	%r24, [_Z9gaussElimiPdi_param_2];
	cvta.to.global.u64 	%rd1, %rd6;
	mov.u32 	%r1, %ntid.x;
	mov.u32 	%r25, %ctaid.x;
	mov.u32 	%r26, %tid.x;
	mad.lo.s32 	%r67, %r1, %r25, %r26;
	mov.u32 	%r27, %ntid.y;
	mov.u32 	%r28, %ctaid.y;
	mov.u32 	%r29, %tid.y;
	mad.lo.s32 	%r3, %r27, %r28, %r29;
	mov.u32 	%r30, %nctaid.y;
	mul.lo.s32 	%r4, %r27, %r30;
	setp.ge.s32 	%p1, %r67, %r23;
	@%p1 bra 	$L__BB0_23;
	mul.lo.s32 	%r5, %r24, %r23;
	add.s32 	%r31, %r5, %r24;
	mul.wide.s32 	%rd7, %r31, 8;
	add.s64 	%rd2, %rd1, %rd7;
	add.s32 	%r6, %r3, %r4;
	max.s32 	%r32, %r23, %r6;
	setp.lt.s32 	%p2, %r6, %r23;
	selp.u32 	%r33, 1, 0, %p2;
	add.s32 	%r34, %r6, %r33;
	sub.s32 	%r35, %r32, %r34;
	div.u32 	%r36, %r35, %r4;
	add.s32 	%r7, %r36, %r33;
	mul.lo.s32 	%r8, %r3, %r23;
	add.s32 	%r37, %r8, %r24;
	mul.wide.s32 	%rd8, %r37, 8;
	add.s64 	%rd3, %rd1, %rd8;
	mul.lo.s32 	%r9, %r6, %r23;
	add.s32 	%r10, %r6, %r4;
	mul.lo.s32 	%r11, %r10, %r23;
	add.s32 	%r38, %r11, %r24;
	mul.wide.s32 	%rd9, %r38, 8;
	add.s64 	%rd4, %rd1, %rd9;
	mov.u32 	%r39, %nctaid.x;
	mul.lo.s32 	%r12, %r1, %r39;
$L__BB0_2:
	setp.ge.s32 	%p3, %r3, %r23;
	@%p3 bra 	$L__BB0_22;
	and.b32  	%r40, %r7, 3;
	setp.eq.s32 	%p4, %r40, 3;
	add.s32 	%r41, %r67, %r5;
	mul.wide.s32 	%rd10, %r41, 8;
	add.s64 	%rd5, %rd1, %rd10;
	mov.u32 	%r68, %r3;
	@%p4 bra 	$L__BB0_12;
	min.s32 	%r42, %r67, %r3;
	setp.le.s32 	%p5, %r42, %r24;
	@%p5 bra 	$L__BB0_6;
	ld.global.f64 	%fd1, [%rd5];
	ld.global.f64 	%fd2, [%rd2];
	div.rn.f64 	%fd3, %fd1, %fd2;
	ld.global.f64 	%fd4, [%rd3];
	mul.f64 	%fd5, %fd3, %fd4;
	add.s32 	%r43, %r8, %r67;
	mul.wide.s32 	%rd11, %r43, 8;
	add.s64 	%rd12, %rd1, %rd11;
	ld.global.f64 	%fd6, [%rd12];
	sub.f64 	%fd7, %fd6, %fd5;
	st.global.f64 	[%rd12], %fd7;
$L__BB0_6:
	setp.eq.s32 	%p6, %r40, 0;
	mov.u32 	%r68, %r6;
	@%p6 bra 	$L__BB0_12;
	min.s32 	%r45, %r67, %r6;
	setp.le.s32 	%p7, %r45, %r24;
	@%p7 bra 	$L__BB0_9;
	ld.global.f64 	%fd8, [%rd5];
	ld.global.f64 	%fd9, [%rd2];
	div.rn.f64 	%fd10, %fd8, %fd9;
	add.s32 	%r46, %r9, %r24;
	mul.wide.s32 	%rd13, %r46, 8;
	add.s64 	%rd14, %rd1, %rd13;
	ld.global.f64 	%fd11, [%rd14];
	mul.f64 	%fd12, %fd10, %fd11;
	add.s32 	%r47, %r9, %r67;
	mul.wide.s32 	%rd15, %r47, 8;
	add.s64 	%rd16, %rd1, %rd15;
	ld.global.f64 	%fd13, [%rd16];
	sub.f64 	%fd14, %fd13, %fd12;
	st.global.f64 	[%rd16], %fd14;
$L__BB0_9:
	setp.eq.s32 	%p8, %r40, 1;
	mov.u32 	%r68, %r10;
	@%p8 bra 	$L__BB0_12;
	add.s32 	%r68, %r10, %r4;
	min.s32 	%r49, %r67, %r10;
	setp.le.s32 	%p9, %r49, %r24;
	@%p9 bra 	$L__BB0_12;
	ld.global.f64 	%fd15, [%rd5];
	ld.global.f64 	%fd16, [%rd2];
	div.rn.f64 	%fd17, %fd15, %fd16;
	ld.global.f64 	%fd18, [%rd4];
	mul.f64 	%fd19, %fd17, %fd18;
	add.s32 	%r50, %r11, %r67;
	mul.wide.s32 	%rd17, %r50, 8;
	add.s64 	%rd18, %rd1, %rd17;
	ld.global.f64 	%fd20, [%rd18];
	sub.f64 	%fd21, %fd20, %fd19;
	st.global.f64 	[%rd18], %fd21;
$L__BB0_12:
	setp.lt.u32 	%p10, %r7, 3;
	@%p10 bra 	$L__BB0_22;
$L__BB0_13:
	min.s32 	%r51, %r67, %r68;
	setp.le.s32 	%p11, %r51, %r24;
	@%p11 bra 	$L__BB0_15;
	ld.global.f64 	%fd22, [%rd5];
	ld.global.f64 	%fd23, [%rd2];
	div.rn.f64 	%fd24, %fd22, %fd23;
	mul.lo.s32 	%r52, %r68, %r23;
	add.s32 	%r53, %r52, %r24;
	mul.wide.s32 	%rd19, %r53, 8;
	add.s64 	%rd20, %rd1, %rd19;
	ld.global.f64 	%fd25, [%rd20];
	mul.f64 	%fd26, %fd24, %fd25;
	add.s32 	%r54, %r52, %r67;
	mul.wide.s32 	%rd21, %r54, 8;
	add.s64 	%rd22, %rd1, %rd21;
	ld.global.f64 	%fd27, [%rd22];
	sub.f64 	%fd28, %fd27, %fd26;
	st.global.f64 	[%rd22], %fd28;
$L__BB0_15:
	add.s32 	%r18, %r68, %r4;
	min.s32 	%r55, %r67, %r18;
	setp.le.s32 	%p12, %r55, %r24;
	@%p12 bra 	$L__BB0_17;
	ld.global.f64 	%fd29, [%rd5];
	ld.global.f64 	%fd30, [%rd2];
	div.rn.f64 	%fd31, %fd29, %fd30;
	mul.lo.s32 	%r56, %r18, %r23;
	add.s32 	%r57, %r56, %r24;
	mul.wide.s32 	%rd23, %r57, 8;
	add.s64 	%rd24, %rd1, %rd23;
	ld.global.f64 	%fd32, [%rd24];
	mul.f64 	%fd33, %fd31, %fd32;
	add.s32 	%r58, %r56, %r67;
	mul.wide.s32 	%rd25, %r58, 8;
	add.s64 	%rd26, %rd1, %rd25;
	ld.global.f64 	%fd34, [%rd26];
	sub.f64 	%fd35, %fd34, %fd33;
	st.global.f64 	[%rd26], %fd35;
$L__BB0_17:
	add.s32 	%r19, %r18, %r4;
	min.s32 	%r59, %r67, %r19;
	setp.le.s32 	%p13, %r59, %r24;
	@%p13 bra 	$L__BB0_19;
	ld.global.f64 	%fd36, [%rd5];
	ld.global.f64 	%fd37, [%rd2];
	div.rn.f64 	%fd38, %fd36, %fd37;
	mul.lo.s32 	%r60, %r19, %r23;
	add.s32 	%r61, %r60, %r24;
	mul.wide.s32 	%rd27, %r61, 8;
	add.s64 	%rd28, %rd1, %rd27;
	ld.global.f64 	%fd39, [%rd28];
	mul.f64 	%fd40, %fd38, %fd39;
	add.s32 	%r62, %r60, %r67;
	mul.wide.s32 	%rd29, %r62, 8;
	add.s64 	%rd30, %rd1, %rd29;
	ld.global.f64 	%fd41, [%rd30];
	sub.f64 	%fd42, %fd41, %fd40;
	st.global.f64 	[%rd30], %fd42;
$L__BB0_19:
	add.s32 	%r20, %r19, %r4;
	min.s32 	%r63, %r67, %r20;
	setp.le.s32 	%p14, %r63, %r24;
	@%p14 bra 	$L__BB0_21;
	ld.global.f64 	%fd43, [%rd5];
	ld.global.f64 	%fd44, [%rd2];
	div.rn.f64 	%fd45, %fd43, %fd44;
	mul.lo.s32 	%r64, %r20, %r23;
	add.s32 	%r65, %r64, %r24;
	mul.wide.s32 	%rd31, %r65, 8;
	add.s64 	%rd32, %rd1, %rd31;
	ld.global.f64 	%fd46, [%rd32];
	mul.f64 	%fd47, %fd45, %fd46;
	add.s32 	%r66, %r64, %r67;
	mul.wide.s32 	%rd33, %r66, 8;
	add.s64 	%rd34, %rd1, %rd33;
	ld.global.f64 	%fd48, [%rd34];
	sub.f64 	%fd49, %fd48, %fd47;
	st.global.f64 	[%rd34], %fd49;
$L__BB0_21:
	add.s32 	%r68, %r20, %r4;
	setp.lt.s32 	%p15, %r68, %r23;
	@%p15 bra 	$L__BB0_13;
$L__BB0_22:
	add.s32 	%r67, %r67, %r12;
	setp.lt.s32 	%p16, %r67, %r23;
	@%p16 bra 	$L__BB0_2;
$L__BB0_23:
	ret;

}
	// .globl	_Z8swapRowsiPdii
.visible .entry _Z8swapRowsiPdii(
	.param .u32 _Z8swapRowsiPdii_param_0,
	.param .u64 .ptr .align 1 _Z8swapRowsiPdii_param_1,
	.param .u32 _Z8swapRowsiPdii_param_2,
	.param .u32 _Z8swapRowsiPdii_param_3
)
{
	.reg .pred 	%p<4>;
	.reg .b32 	%r<16>;
	.reg .b64 	%rd<7>;
	.reg .b64 	%fd<3>;

	ld.param.u32 	%r6, [_Z8swapRowsiPdii_param_0];
	ld.param.u64 	%rd2, [_Z8swapRowsiPdii_param_1];
	ld.param.u32 	%r7, [_Z8swapRowsiPdii_param_2];
	ld.param.u32 	%r8, [_Z8swapRowsiPdii_param_3];
	mov.u32 	%r1, %ntid.x;
	mov.u32 	%r9, %ctaid.x;
	mov.u32 	%r10, %tid.x;
	mad.lo.s32 	%r15, %r1, %r9, %r10;
	setp.ge.s32 	%p1, %r15, %r6;
	@%p1 bra 	$L__BB1_5;
	cvta.to.global.u64 	%rd1, %rd2;
	mov.u32 	%r11, %nctaid.x;
	mul.lo.s32 	%r3, %r1, %r11;
$L__BB1_2:
	setp.lt.s32 	%p2, %r15, %r7;
	@%p2 bra 	$L__BB1_4;
	mul.lo.s32 	%r12, %r15, %r6;
	add.s32 	%r13, %r12, %r7;
	mul.wide.s32 	%rd3, %r13, 8;
	add.s64 	%rd4, %rd1, %rd3;
	ld.global.f64 	%fd1, [%rd4];
	add.s32 	%r14, %r12, %r8;
	mul.wide.s32 	%rd5, %r14, 8;
	add.s64 	%rd6, %rd1, %rd5;
	ld.global.f64 	%fd2, [%rd6];
	st.global.f64 	[%rd4], %fd2;
	st.global.f64 	[%rd6], %fd1;
$L__BB1_4:
	add.s32 	%r15, %r15, %r3;
	setp.lt.s32 	%p3, %r15, %r6;
	@%p3 bra 	$L__BB1_2;
$L__BB1_5:
	ret;

}
	// .globl	_ZN6thrust24THRUST_300001_SM_1000_NS8cuda_cub4core6detail13_kernel_agentINS1_8__reduce11ReduceAgentINS0_12zip_iteratorIN4cuda3std3__45tupleIJNS0_10device_ptrIdEENS0_17counting_iteratorIlNS0_11use_defaultESF_SF_EEEEEEEPNSB_IJdlEEESJ_iNS1_9__extrema9arg_max_fIdl13cmpAbsDoublesEEEEJSI_SK_iSO_EEEvDpT0_
.visible .entry _ZN6thrust24THRUST_300001_SM_1000_NS8cuda_cub4core6detail13_kernel_agentINS1_8__reduce11ReduceAgentINS0_12zip_iteratorIN4cuda3std3__45tupleIJNS0_10device_ptrIdEENS0_17counting_iteratorIlNS0_11use_defaultESF_SF_EEEEEEEPNSB_IJdlEEESJ_iNS1_9__extrema9arg_max_fIdl13cmpAbsDoublesEEEEJSI_SK_iSO_EEEvDpT0_(
	.param .align 8 .b8 _ZN6thrust24THRUST_300001_SM_1000_NS8cuda_cub4core6detail13_kernel_agentINS1_8__reduce11ReduceAgentINS0_12zip_iteratorIN4cuda3std3__45tupleIJNS0_10device_ptrIdEENS0_17counting_iteratorIlNS0_11use_defaultESF_SF_EEEEEEEPNSB_IJdlEEESJ_iNS1_9__extrema9arg_max_fIdl13cmpAbsDoublesEEEEJSI_SK_iSO_EEEvDpT0__param_0[16],
	.param .u64 .ptr .align 1 _ZN6thrust24THRUST_300001_SM_1000_NS8cuda_cub4core6detail13_kernel_agentINS1_8__reduce11ReduceAgentINS0_12zip_iteratorIN4cuda3std3__45tupleIJNS0_10device_ptrIdEENS0_17counting_iteratorIlNS0_11use_defaultESF_SF_EEEEEEEPNSB_IJdlEEESJ_iNS1_9__extrema9arg_max_fIdl13cmpAbsDoublesEEEEJSI_SK_iSO_EEEvDpT0__param_1,
	.param .u32 _ZN6thrust24THRUST_300001_SM_1000_NS8cuda_cub4core6detail13_kernel_agentINS1_8__reduce11ReduceAgentINS0_12zip_iteratorIN4cuda3std3__45tupleIJNS0_10device_ptrIdEENS0_17counting_iteratorIlNS0_11use_defaultESF_SF_EEEEEEEPNSB_IJdlEEESJ_iNS1_9__extrema9arg_max_fIdl13cmpAbsDoublesEEEEJSI_SK_iSO_EEEvDpT0__param_2,
	.param .align 1 .b8 _ZN6thrust24THRUST_300001_SM_1000_NS8cuda_cub4core6detail13_kernel_agentINS1_8__reduce11ReduceAgentINS0_12zip_iteratorIN4cuda3std3__45tupleIJNS0_10device_ptrIdEENS0_17counting_iteratorIlNS0_11use_defaultESF_SF_EEEEEEEPNSB_IJdlEEESJ_iNS1_9__extrema9arg_max_fIdl13cmpAbsDoublesEEEEJSI_SK_iSO_EEEvDpT0__param_3[1]
)
.maxntid 256
{
	.reg .pred 	%p<213>;
	.reg .b32 	%r<400>;
	.reg .b64 	%rd<368>;
	.reg .b64 	%fd<352>;

	ld.param.u64 	%rd198, [_ZN6thrust24THRUST_300001_SM_1000_NS8cuda_cub4core6detail13_kernel_agentINS1_8__reduce11ReduceAgentINS0_12zip_iteratorIN4cuda3std3__45tupleIJNS0_10device_ptrIdEENS0_17counting_iteratorIlNS0_11use_defaultESF_SF_EEEEEEEPNSB_IJdlEEESJ_iNS1_9__extrema9arg_max_fIdl13cmpAbsDoublesEEEEJSI_SK_iSO_EEEvDpT0__param_0+8];
	ld.param.u64 	%rd197, [_ZN6thrust24THRUST_300001_SM_1000_NS8cuda_cub4core6detail13_kernel_agentINS1_8__reduce11ReduceAgentINS0_12zip_iteratorIN4cuda3std3__45tupleIJNS0_10device_ptrIdEENS0_17counting_iteratorIlNS0_11use_defaultESF_SF_EEEEEEEPNSB_IJdlEEESJ_iNS1_9__extrema9arg_max_fIdl13cmpAbsDoublesEEEEJSI_SK_iSO_EEEvDpT0__param_0];
	ld.param.u32 	%r36, [_ZN6thrust24THRUST_300001_SM_1000_NS8cuda_cub4core6detail13_kernel_agentINS1_8__reduce11ReduceAgentINS0_12zip_iteratorIN4cuda3std3__45tupleIJNS0_10device_ptrIdEENS0_17counting_iteratorIlNS0_11use_defaultESF_SF_EEEEEEEPNSB_IJdlEEESJ_iNS1_9__extrema9arg_max_fIdl13cmpAbsDoublesEEEEJSI_SK_iSO_EEEvDpT0__param_2];
	setp.eq.s32 	%p1, %r36, 0;
	@%p1 bra 	$L__BB2_206;
	cvta.to.global.u64 	%rd1, %rd197;
	setp.gt.s32 	%p2, %r36, 1279;
	@%p2 bra 	$L__BB2_122;
	mov.u32 	%r1, %tid.x;
	setp.ge.s32 	%p96, %r1, %r36;
	mov.f64 	%fd298, 0d0000000000000000;
	mov.b64 	%rd309, 0;
	mov.u32 	%r391, %r1;
	@%p96 bra 	$L__BB2_4;
	cvt.u64.u32 	%rd265, %r1;
	mul.wide.u32 	%rd266, %r1, 8;
	add.s64 	%rd267, %rd1, %rd266;
	add.s64 	%rd309, %rd198, %rd265;
	ld.global.f64 	%fd298, [%rd267];
	add.s32 	%r391, %r1, 256;
$L__BB2_4:
	setp.ge.s32 	%p97, %r391, %r36;
	@%p97 bra 	$L__BB2_26;
	not.b32 	%r160, %r391;
	add.s32 	%r4, %r36, %r160;
	and.b32  	%r161, %r4, 768;
	setp.eq.s32 	%p98, %r161, 768;
	@%p98 bra 	$L__BB2_11;
	cvt.u64.u32 	%rd269, %r391;
	add.s64 	%rd300, %rd198, %rd269;
	mul.wide.u32 	%rd270, %r391, 8;
	add.s64 	%rd299, %rd1, %rd270;
	shr.u32 	%r162, %r4, 8;
	add.s32 	%r163, %r162, 1;
	and.b32  	%r164, %r163, 3;
	neg.s32 	%r389, %r164;
$L__BB2_7:
	.pragma "nounroll";
	mov.u64 	%rd9, %rd309;
	mov.f64 	%fd3, %fd298;
	ld.global.f64 	%fd4, [%rd299];
	abs.f64 	%fd5, %fd3;
	abs.f64 	%fd6, %fd4;
	setp.lt.f64 	%p99, %fd5, %fd6;
	mov.u64 	%rd309, %rd300;
	mov.f64 	%fd298, %fd4;
	@%p99 bra 	$L__BB2_10;
	setp.lt.f64 	%p100, %fd6, %fd5;
	mov.u64 	%rd309, %rd9;
	mov.f64 	%fd298, %fd3;
	@%p100 bra 	$L__BB2_10;
	setp.lt.s64 	%p101, %rd9, %rd300;
	min.s64 	%rd309, %rd9, %rd300;
	selp.f64 	%fd298, %fd3, %fd4, %p101;
$L__BB2_10:
	add.s32 	%r391, %r391, 256;
	add.s64 	%rd300, %rd300, 256;
	add.s64 	%rd299, %rd299, 2048;
	add.s32 	%r389, %r389, 1;
	setp.ne.s32 	%p102, %r389, 0;
	@%p102 bra 	$L__BB2_7;
$L__BB2_11:
	setp.lt.u32 	%p103, %r4, 768;
	@%p103 bra 	$L__BB2_26;
	add.s32 	%r392, %r391, 512;
$L__BB2_13:
	mov.u32 	%r12, %r392;
	add.s32 	%r165, %r12, -512;
	cvt.s64.s32 	%rd271, %r165;
	mul.wide.s32 	%rd272, %r165, 8;
	add.s64 	%rd17, %rd1, %rd272;
	add.s64 	%rd18, %rd198, %rd271;
	ld.global.f64 	%fd12, [%rd17];
	abs.f64 	%fd13, %fd298;
	abs.f64 	%fd14, %fd12;
	setp.lt.f64 	%p104, %fd13, %fd14;
	mov.u64 	%rd306, %rd18;
	mov.f64 	%fd295, %fd12;
	@%p104 bra 	$L__BB2_16;
	setp.lt.f64 	%p105, %fd14, %fd13;
	mov.u64 	%rd306, %rd309;
	mov.f64 	%fd295, %fd298;
	@%p105 bra 	$L__BB2_16;
	setp.lt.s64 	%p106, %rd309, %rd18;
	min.s64 	%rd306, %rd309, %rd18;
	selp.f64 	%fd295, %fd298, %fd12, %p106;
$L__BB2_16:
	add.s32 	%r166, %r12, -256;
	cvt.s64.s32 	%rd273, %r166;
	add.s64 	%rd21, %rd198, %rd273;
	ld.global.f64 	%fd17, [%rd17+2048];
	abs.f64 	%fd18, %fd295;
	abs.f64 	%fd19, %fd17;
	setp.lt.f64 	%p107, %fd18, %fd19;
	mov.u64 	%rd307, %rd21;
	mov.f64 	%fd296, %fd17;
	@%p107 bra 	$L__BB2_19;
	setp.lt.f64 	%p108, %fd19, %fd18;
	mov.u64 	%rd307, %rd306;
	mov.f64 	%fd296, %fd295;
	@%p108 bra 	$L__BB2_19;
	setp.lt.s64 	%p109, %rd306, %rd21;
	min.s64 	%rd307, %rd306, %rd21;
	selp.f64 	%fd296, %fd295, %fd17, %p109;
$L__BB2_19:
	cvt.s64.s32 	%rd274, %r12;
	add.s64 	%rd24, %rd198, %rd274;
	ld.global.f64 	%fd22, [%rd17+4096];
	abs.f64 	%fd23, %fd296;
	abs.f64 	%fd24, %fd22;
	setp.lt.f64 	%p110, %fd23, %fd24;
	mov.u64 	%rd308, %rd24;
	mov.f64 	%fd297, %fd22;
	@%p110 bra 	$L__BB2_22;
	setp.lt.f64 	%p111, %fd24, %fd23;
	mov.u64 	%rd308, %rd307;
	mov.f64 	%fd297, %fd296;
	@%p111 bra 	$L__BB2_22;
	setp.lt.s64 	%p112, %rd307, %rd24;
	min.s64 	%rd308, %rd307, %rd24;
	selp.f64 	%fd297, %fd296, %fd22, %p112;
$L__BB2_22:
	add.s32 	%r167, %r12, 256;
	cvt.s64.s32 	%rd275, %r167;
	add.s64 	%rd27, %rd198, %rd275;
	ld.global.f64 	%fd27, [%rd17+6144];
	abs.f64 	%fd28, %fd297;
	abs.f64 	%fd29, %fd27;
	setp.lt.f64 	%p113, %fd28, %fd29;
	mov.u64 	%rd309, %rd27;
	mov.f64 	%fd298, %fd27;
	@%p113 bra 	$L__BB2_25;
	setp.lt.f64 	%p114, %fd29, %fd28;
	mov.u64 	%rd309, %rd308;
	mov.f64 	%fd298, %fd297;
	@%p114 bra 	$L__BB2_25;
	setp.lt.s64 	%p115, %rd308, %rd27;
	min.s64 	%rd309, %rd308, %rd27;
	selp.f64 	%fd298, %fd297, %fd27, %p115;
$L__BB2_25:
	add.s32 	%r392, %r12, 1024;
	add.s32 	%r168, %r12, 512;
	setp.lt.s32 	%p116, %r168, %r36;
	@%p116 bra 	$L__BB2_13;
$L__BB2_26:
	setp.lt.s32 	%p117, %r36, 256;
	@%p117 bra 	$L__BB2_71;
	// begin inline asm
	mov.u32 %r282, %laneid;
	// end inline asm
	mov.b64 	%rd286, %fd298;
	mov.b64 	{%r284, %r289}, %rd286;
	mov.b32 	%r300, 1;
	mov.b32 	%r301, 31;
	mov.b32 	%r302, -1;
	// begin inline asm
	shfl.sync.down.b32 %r283, %r284, %r300, %r301, %r302;
	// end inline asm
	// begin inline asm
	shfl.sync.down.b32 %r288, %r289, %r300, %r301, %r302;
	// end inline asm
	mov.b64 	%rd287, {%r283, %r288};
	mov.b64 	%fd33, %rd287;
	mov.b64 	{%r294, %r299}, %rd309;
	// begin inline asm
	shfl.sync.down.b32 %r293, %r294, %r300, %r301, %r302;
	// end inline asm
	// begin inline asm
	shfl.sync.down.b32 %r298, %r299, %r300, %r301, %r302;
	// end inline asm
	mov.b64 	%rd31, {%r293, %r298};
	setp.gt.s32 	%p169, %r282, 30;
	mov.u64 	%rd311, %rd309;
	mov.f64 	%fd300, %fd298;
	@%p169 bra 	$L__BB2_31;
	abs.f64 	%fd34, %fd298;
	abs.f64 	%fd35, %fd33;
	setp.lt.f64 	%p170, %fd34, %fd35;
	mov.u64 	%rd311, %rd31;
	mov.f64 	%fd300, %fd33;
	@%p170 bra 	$L__BB2_31;
	setp.lt.f64 	%p171, %fd35, %fd34;
	mov.u64 	%rd311, %rd309;
	mov.f64 	%fd300, %fd298;
	@%p171 bra 	$L__BB2_31;
	setp.lt.s64 	%p172, %rd309, %rd31;
	min.s64 	%rd311, %rd309, %rd31;
	selp.f64 	%fd300, %fd298, %fd33, %p172;
$L__BB2_31:
	mov.b64 	%rd288, %fd300;
	mov.b64 	{%r304, %r309}, %rd288;
	mov.b32 	%r320, 2;
	mov.b32 	%r321, 31;
	mov.b32 	%r322, -1;
	// begin inline asm
	shfl.sync.down.b32 %r303, %r304, %r320, %r321, %r322;
	// end inline asm
	// begin inline asm
	shfl.sync.down.b32 %r308, %r309, %r320, %r321, %r322;
	// end inline asm
	mov.b64 	%rd289, {%r303, %r308};
	mov.b64 	%fd38, %rd289;
	mov.b64 	{%r314, %r319}, %rd311;
	// begin inline asm
	shfl.sync.down.b32 %r313, %r314, %r320, %r321, %r322;
	// end inline asm
	// begin inline asm
	shfl.sync.down.b32 %r318, %r319, %r320, %r321, %r322;
	// end inline asm
	mov.b64 	%rd34, {%r313, %r318};
	setp.gt.s32 	%p173, %r282, 29;
	mov.u64 	%rd312, %rd311;
	mov.f64 	%fd301, %fd300;
	@%p173 bra 	$L__BB2_35;
	abs.f64 	%fd39, %fd300;
	abs.f64 	%fd40, %fd38;
	setp.lt.f64 	%p174, %fd39, %fd40;
	mov.u64 	%rd312, %rd34;
	mov.f64 	%fd301, %fd38;
	@%p174 bra 	$L__BB2_35;
	setp.lt.f64 	%p175, %fd40, %fd39;
	mov.u64 	%rd312, %rd311;
	mov.f64 	%fd301, %fd300;
	@%p175 bra 	$L__BB2_35;
	setp.lt.s64 	%p176, %rd311, %rd34;
	min.s64 	%rd312, %rd311, %rd34;
	selp.f64 	%fd301, %fd300, %fd38, %p176;
$L__BB2_35:
	mov.b64 	%rd290, %fd301;
	mov.b64 	{%r324, %r329}, %rd290;
	mov.b32 	%r340, 4;
	mov.b32 	%r341, 31;
	mov.b32 	%r342, -1;
	// begin inline asm
	shfl.sync.down.b32 %r323, %r324, %r340, %r341, %r342;
	// end inline asm
	// begin inline asm
	shfl.sync.down.b32 %r328, %r329, %r340, %r341, %r342;
	// end inline asm
	mov.b64 	%rd291, {%r323, %r328};
	mov.b64 	%fd43, %rd291;
	mov.b64 	{%r334, %r339}, %rd312;
	// begin inline asm
	shfl.sync.down.b32 %r333, %r334, %r340, %r341, %r342;
	// end inline asm
	// begin inline asm
	shfl.sync.down.b32 %r338, %r339, %r340, %r341, %r342;
	// end inline asm
	mov.b64 	%rd37, {%r333, %r338};
	setp.gt.s32 	%p177, %r282, 27;
	mov.u64 	%rd313, %rd312;
	mov.f64 	%fd302, %fd301;
	@%p177 bra 	$L__BB2_39;
	abs.f64 	%fd44, %fd301;
	abs.f64 	%fd45, %fd43;
	setp.lt.f64 	%p178, %fd44, %fd45;
	mov.u64 	%rd313, %rd37;
	mov.f64 	%fd302, %fd43;
	@%p178 bra 	$L__BB2_39;
	setp.lt.f64 	%p179, %fd45, %fd44;
	mov.u64 	%rd313, %rd312;
	mov.f64 	%fd302, %fd301;
	@%p179 bra 	$L__BB2_39;
	setp.lt.s64 	%p180, %rd312, %rd37;
	min.s64 	%rd313, %rd312, %rd37;
	selp.f64 	%fd302, %fd301, %fd43, %p180;
$L__BB2_39:
	mov.b64 	%rd292, %fd302;
	mov.b64 	{%r344, %r349}, %rd292;
	mov.b32 	%r360, 8;
	mov.b32 	%r361, 31;
	mov.b32 	%r362, -1;
	// begin inline asm
	shfl.sync.down.b32 %r343, %r344, %r360, %r361, %r362;
	// end inline asm
	// begin inline asm
	shfl.sync.down.b32 %r348, %r349, %r360, %r361, %r362;
	// end inline asm
	mov.b64 	%rd293, {%r343, %r348};
	mov.b64 	%fd48, %rd293;
	mov.b64 	{%r354, %r359}, %rd313;
	// begin inline asm
	shfl.sync.down.b32 %r353, %r354, %r360, %r361, %r362;
	// end inline asm
	// begin inline asm
	shfl.sync.down.b32 %r358, %r359, %r360, %r361, %r362;
	// end inline asm
	mov.b64 	%rd40, {%r353, %r358};
	setp.gt.s32 	%p181, %r282, 23;
	mov.u64 	%rd314, %rd313;
	mov.f64 	%fd303, %fd302;
	@%p181 bra 	$L__BB2_43;
	abs.f64 	%fd49, %fd302;
	abs.f64 	%fd50, %fd48;
	setp.lt.f64 	%p182, %fd49, %fd50;
	mov.u64 	%rd314, %rd40;
	mov.f64 	%fd303, %fd48;
	@%p182 bra 	$L__BB2_43;
	setp.lt.f64 	%p183, %fd50, %fd49;
	mov.u64 	%rd314, %rd313;
	mov.f64 	%fd303, %fd302;
	@%p183 bra 	$L__BB2_43;
	setp.lt.s64 	%p184, %rd313, %rd40;
	min.s64 	%rd314, %rd313, %rd40;
	selp.f64 	%fd303, %fd302, %fd48, %p184;
$L__BB2_43:
	mov.b64 	%rd294, %fd303;
	mov.b64 	{%r364, %r369}, %rd294;
	mov.b32 	%r380, 16;
	mov.b32 	%r381, 31;
	mov.b32 	%r382, -1;
	// begin inline asm
	shfl.sync.down.b32 %r363, %r364, %r380, %r381, %r382;
	// end inline asm
	// begin inline asm
	shfl.sync.down.b32 %r368, %r369, %r380, %r381, %r382;
	// end inline asm
	mov.b64 	%rd295, {%r363, %r368};
	mov.b64 	%fd53, %rd295;
	mov.b64 	{%r374, %r379}, %rd314;
	// begin inline asm
	shfl.sync.down.b32 %r373, %r374, %r380, %r381, %r382;
	// end inline asm
	// begin inline asm
	shfl.sync.down.b32 %r378, %r379, %r380, %r381, %r382;
	// end inline asm
	mov.b64 	%rd43, {%r373, %r378};
	setp.gt.s32 	%p185, %r282, 15;
	mov.u64 	%rd367, %rd314;
	mov.f64 	%fd351, %fd303;
	@%p185 bra 	$L__BB2_47;
	abs.f64 	%fd54, %fd303;
	abs.f64 	%fd55, %fd53;
	setp.lt.f64 	%p186, %fd54, %fd55;
	mov.u64 	%rd367, %rd43;
	mov.f64 	%fd351, %fd53;
	@%p186 bra 	$L__BB2_47;
	setp.lt.f64 	%p187, %fd55, %fd54;
	mov.u64 	%rd367, %rd314;
	mov.f64 	%fd351, %fd303;
	@%p187 bra 	$L__BB2_47;
	setp.lt.s64 	%p188, %rd314, %rd43;
	min.s64 	%rd367, %rd314, %rd43;
	selp.f64 	%fd351, %fd303, %fd53, %p188;
$L__BB2_47:
	setp.ne.s32 	%p189, %r282, 0;
	@%p189 bra 	$L__BB2_49;
	shr.u32 	%r383, %r1, 1;
	and.b32  	%r384, %r383, 496;
	mov.u32 	%r385, _ZN6thrust24THRUST_300001_SM_1000_NS8cuda_cub4core6detail5shmemE;
	add.s32 	%r386, %r385, %r384;
	st.shared.f64 	[%r386+8], %fd351;
	st.shared.u64 	[%r386+16], %rd367;
$L__BB2_49:
	bar.sync 	0;
	setp.ne.s32 	%p190, %r1, 0;
	@%p190 bra 	$L__BB2_204;
	ld.shared.f64 	%fd58, [_ZN6thrust24THRUST_300001_SM_1000_NS8cuda_cub4core6detail5shmemE+24];
	ld.shared.u64 	%rd46, [_ZN6thrust24THRUST_300001_SM_1000_NS8cuda_cub4core6detail5shmemE+32];
	abs.f64 	%fd59, %fd351;
	abs.f64 	%fd60, %fd58;
	setp.lt.f64 	%p191, %fd59, %fd60;
	mov.u64 	%rd316, %rd46;
	mov.f64 	%fd305, %fd58;
	@%p191 bra 	$L__BB2_53;
	setp.lt.f64 	%p192, %fd60, %fd59;
	mov.u64 	%rd316, %rd367;
	mov.f64 	%fd305, %fd351;
	@%p192 bra 	$L__BB2_53;
	setp.lt.s64 	%p193, %rd367, %rd46;
	min.s64 	%rd316, %rd367, %rd46;
	selp.f64 	%fd305, %fd351, %fd58, %p193;
$L__BB2_53:
	ld.shared.f64 	%fd63, [_ZN6thrust24THRUST_300001_SM_1000_NS8cuda_cub4core6detail5shmemE+40];
	ld.shared.u64 	%rd49, [_ZN6thrust24THRUST_300001_SM_1000_NS8cuda_cub4core6detail5shmemE+48];
	abs.f64 	%fd64, %fd305;
	abs.f64 	%fd65, %fd63;
	setp.lt.f64 	%p194, %fd64, %fd65;
	mov.u64 	%rd317, %rd49;
	mov.f64 	%fd306, %fd63;
	@%p194 bra 	$L__BB2_56;
	setp.lt.f64 	%p195, %fd65, %fd64;
	mov.u64 	%rd317, %rd316;
	mov.f64 	%fd306, %fd305;
	@%p195 bra 	$L__BB2_56;
	setp.lt.s64 	%p196, %rd316, %rd49;
	min.s64 	%rd317, %rd316, %rd49;
	selp.f64 	%fd306, %fd305, %fd63, %p196;
$L__BB2_56:
	ld.shared.f64 	%fd68, [_ZN6thrust24THRUST_300001_SM_1000_NS8cuda_cub4core6detail5shmemE+56];
	ld.shared.u64 	%rd52, [_ZN6thrust24THRUST_300001_SM_1000_NS8cuda_cub4core6detail5shmemE+64];
	abs.f64 	%fd69, %fd306;
	abs.f64 	%fd70, %fd68;
	setp.lt.f64 	%p197, %fd69, %fd70;
	mov.u64 	%rd318, %rd52;
	mov.f64 	%fd307, %fd68;
	@%p197 bra 	$L__BB2_59;
	setp.lt.f64 	%p198, %fd70, %fd69;
	mov.u64 	%rd318, %rd317;
	mov.f64 	%fd307, %fd306;
	@%p198 bra 	$L__BB2_59;
	setp.lt.s64 	%p199, %rd317, %rd52;
	min.s64 	%rd318, %rd317, %rd52;
	selp.f64 	%fd307, %fd306, %fd68, %p199;
$L__BB2_59:
	ld.shared.f64 	%fd73, [_ZN6thrust24THRUST_300001_SM_1000_NS8cuda_cub4core6detail5shmemE+72];
	ld.shared.u64 	%rd55, [_ZN6thrust24THRUST_300001_SM_1000_NS8cuda_cub4core6detail5shmemE+80];
	abs.f64 	%fd74, %fd307;
	abs.f64 	%fd75, %fd73;
	setp.lt.f64 	%p200, %fd74, %fd75;
	mov.u64 	%rd319, %rd55;
	mov.f64 	%fd308, %fd73;
	@%p200 bra 	$L__BB2_62;
	setp.lt.f64 	%p201, %fd75, %fd74;
	mov.u64 	%rd319, %rd318;
	mov.f64 	%fd308, %fd307;
	@%p201 bra 	$L__BB2_62;
	setp.lt.s64 	%p202, %rd318, %rd55;
	min.s64 	%rd319, %rd318, %rd55;
	selp.f64 	%fd308, %fd307, %fd73, %p202;
$L__BB2_62:
	ld.shared.f64 	%fd78, [_ZN6thrust24THRUST_300001_SM_1000_NS8cuda_cub4core6detail5shmemE+88];
	ld.shared.u64 	%rd58, [_ZN6thrust24THRUST_300001_SM_1000_NS8cuda_cub4core6detail5shmemE+96];
	abs.f64 	%fd79, %fd308;
	abs.f64 	%fd80, %fd78;
	setp.lt.f64 	%p203, %fd79, %fd80;
	mov.u64 	%rd320, %rd58;
	mov.f64 	%fd309, %fd78;
	@%p203 bra 	$L__BB2_65;
	setp.lt.f64 	%p204, %fd80, %fd79;
	mov.u64 	%rd320, %rd319;
	mov.f64 	%fd309, %fd308;
	@%p204 bra 	$L__BB2_65;
	setp.lt.s64 	%p205, %rd319, %rd58;
	min.s64 	%rd320, %rd319, %rd58;
	selp.f64 	%fd309, %fd308, %fd78, %p205;
$L__BB2_65:
	ld.shared.f64 	%fd83, [_ZN6thrust24THRUST_300001_SM_1000_NS8cuda_cub4core6detail5shmemE+104];
	ld.shared.u64 	%rd61, [_ZN6thrust24THRUST_300001_SM_1000_NS8cuda_cub4core6detail5shmemE+112];
	abs.f64 	%fd84, %fd309;
	abs.f64 	%fd85, %fd83;
	setp.lt.f64 	%p206, %fd84, %fd85;
	mov.u64 	%rd321, %rd61;
	mov.f64 	%fd310, %fd83;
	@%p206 bra 	$L__BB2_68;
	setp.lt.f64 	%p207, %fd85, %fd84;
	mov.u64 	%rd321, %rd320;
	mov.f64 	%fd310, %fd309;
	@%p207 bra 	$L__BB2_68;
	setp.lt.s64 	%p208, %rd320, %rd61;
	min.s64 	%rd321, %rd320, %rd61;
	selp.f64 	%fd310, %fd309, %fd83, %p208;
$L__BB2_68:
	ld.shared.f64 	%fd88, [_ZN6thrust24THRUST_300001_SM_1000_NS8cuda_cub4core6detail5shmemE+120];
	ld.shared.u64 	%rd64, [_ZN6thrust24THRUST_300001_SM_1000_NS8cuda_cub4core6detail5shmemE+128];
	abs.f64 	%fd89, %fd310;
	abs.f64 	%fd90, %fd88;
	setp.lt.f64 	%p209, %fd89, %fd90;
	mov.u64 	%rd367, %rd64;
	mov.f64 	%fd351, %fd88;
	@%p209 bra 	$L__BB2_204;
	setp.lt.f64 	%p210, %fd90, %fd89;
	mov.u64 	%rd367, %rd321;
	mov.f64 	%fd351, %fd310;
	@%p210 bra 	$L__BB2_204;
	setp.lt.s64 	%p211, %rd321, %rd64;
	min.s64 	%rd367, %rd321, %rd64;
	selp.f64 	%fd351, %fd310, %fd88, %p211;
	bra.uni 	$L__BB2_204;
$L__BB2_71:
	// begin inline asm
	mov.u32 %r169, %laneid;
	// end inline asm
	and.b32  	%r190, %r1, 992;
	add.s32 	%r191, %r190, 32;
	setp.gt.s32 	%p118, %r191, %r36;
	not.b32 	%r192, %r190;
	add.s32 	%r193, %r36, %r192;
	selp.b32 	%r188, %r193, 31, %p118;
	mov.b64 	%rd276, %fd298;
	mov.b64 	{%r171, %r176}, %rd276;
	mov.b32 	%r187, 1;
	mov.b32 	%r189, -1;
	// begin inline asm
	shfl.sync.down.b32 %r170, %r171, %r187, %r188, %r189;
	// end inline asm
	// begin inline asm
	shfl.sync.down.b32 %r175, %r176, %r187, %r188, %r189;
	// end inline asm
	mov.b64 	%rd277, {%r170, %r175};
	mov.b64 	%fd92, %rd277;
	mov.b64 	{%r181, %r186}, %rd309;
	// begin inline asm
	shfl.sync.down.b32 %r180, %r181, %r187, %r188, %r189;
	// end inline asm
	// begin inline asm
	shfl.sync.down.b32 %r185, %r186, %r187, %r188, %r189;
	// end inline asm
	mov.b64 	%rd66, {%r180, %r185};
	setp.ge.s32 	%p119, %r169, %r188;
	mov.u64 	%rd322, %rd309;
	mov.f64 	%fd311, %fd298;
	@%p119 bra 	$L__BB2_75;
	abs.f64 	%fd93, %fd298;
	abs.f64 	%fd94, %fd92;
	setp.lt.f64 	%p120, %fd93, %fd94;
	mov.u64 	%rd322, %rd66;
	mov.f64 	%fd311, %fd92;
	@%p120 bra 	$L__BB2_75;
	setp.lt.f64 	%p121, %fd94, %fd93;
	mov.u64 	%rd322, %rd309;
	mov.f64 	%fd311, %fd298;
	@%p121 bra 	$L__BB2_75;
	setp.lt.s64 	%p122, %rd309, %rd66;
	min.s64 	%rd322, %rd309, %rd66;
	selp.f64 	%fd311, %fd298, %fd92, %p122;
$L__BB2_75:
	mov.b64 	%rd278, %fd311;
	mov.b64 	{%r195, %r200}, %rd278;
	mov.b32 	%r211, 2;
	mov.b32 	%r213, -1;
	// begin inline asm
	shfl.sync.down.b32 %r194, %r195, %r211, %r188, %r213;
	// end inline asm
	// begin inline asm
	shfl.sync.down.b32 %r199, %r200, %r211, %r188, %r213;
	// end inline asm
	mov.b64 	%rd279, {%r194, %r199};
	mov.b64 	%fd97, %rd279;
	mov.b64 	{%r205, %r210}, %rd322;
	// begin inline asm
	shfl.sync.down.b32 %r204, %r205, %r211, %r188, %r213;
	// end inline asm
	// begin inline asm
	shfl.sync.down.b32 %r209, %r210, %r211, %r188, %r213;
	// end inline asm
	mov.b64 	%rd69, {%r204, %r209};
	add.s32 	%r214, %r169, 2;
	setp.gt.s32 	%p123, %r214, %r188;
	mov.u64 	%rd323, %rd322;
	mov.f64 	%fd312, %fd311;
	@%p123 bra 	$L__BB2_79;
	abs.f64 	%fd98, %fd311;
	abs.f64 	%fd99, %fd97;
	setp.lt.f64 	%p124, %fd98, %fd99;
	mov.u64 	%rd323, %rd69;
	mov.f64 	%fd312, %fd97;
	@%p124 bra 	$L__BB2_79;
	setp.lt.f64 	%p125, %fd99, %fd98;
	mov.u64 	%rd323, %rd322;
	mov.f64 	%fd312, %fd311;
	@%p125 bra 	$L__BB2_79;
	setp.lt.s64 	%p126, %rd322, %rd69;
	min.s64 	%rd323, %rd322, %rd69;
	selp.f64 	%fd312, %fd311, %fd97, %p126;
$L__BB2_79:
	mov.b64 	%rd280, %fd312;
	mov.b64 	{%r216, %r221}, %rd280;
	mov.b32 	%r232, 4;
	mov.b32 	%r234, -1;
	// begin inline asm
	shfl.sync.down.b32 %r215, %r216, %r232, %r188, %r234;
	// end inline asm
	// begin inline asm
	shfl.sync.down.b32 %r220, %r221, %r232, %r188, %r234;
	// end inline asm
	mov.b64 	%rd281, {%r215, %r220};
	mov.b64 	%fd102, %rd281;
	mov.b64 	{%r226, %r231}, %rd323;
	// begin inline asm
	shfl.sync.down.b32 %r225, %r226, %r232, %r188, %r234;
	// end inline asm
	// begin inline asm
	shfl.sync.down.b32 %r230, %r231, %r232, %r188, %r234;
	// end inline asm
	mov.b64 	%rd72, {%r225, %r230};
	add.s32 	%r235, %r169, 4;
	setp.gt.s32 	%p127, %r235, %r188;
	mov.u64 	%rd324, %rd323;
	mov.f64 	%fd313, %fd312;
	@%p127 bra 	$L__BB2_83;
	abs.f64 	%fd103, %fd312;
	abs.f64 	%fd104, %fd102;
	setp.lt.f64 	%p128, %fd103, %fd104;
	mov.u64 	%rd324, %rd72;
	mov.f64 	%fd313, %fd102;
	@%p128 bra 	$L__BB2_83;
	setp.lt.f64 	%p129, %fd104, %fd103;
	mov.u64 	%rd324, %rd323;
	mov.f64 	%fd313, %fd312;
	@%p129 bra 	$L__BB2_83;
	setp.lt.s64 	%p130, %rd323, %rd72;
	min.s64 	%rd324, %rd323, %rd72;
	selp.f64 	%fd313, %fd312, %fd102, %p130;
$L__BB2_83:
	mov.b64 	%rd282, %fd313;
	mov.b64 	{%r237, %r242}, %rd282;
	mov.b32 	%r253, 8;
	mov.b32 	%r255, -1;
	// begin inline asm
	shfl.sync.down.b32 %r236, %r237, %r253, %r188, %r255;
	// end inline asm
	// begin inline asm
	shfl.sync.down.b32 %r241, %r242, %r253, %r188, %r255;
	// end inline asm
	mov.b64 	%rd283, {%r236, %r241};
	mov.b64 	%fd107, %rd283;
	mov.b64 	{%r247, %r252}, %rd324;
	// begin inline asm
	shfl.sync.down.b32 %r246, %r247, %r253, %r188, %r255;
	// end inline asm
	// begin inline asm
	shfl.sync.down.b32 %r251, %r252, %r253, %r188, %r255;
	// end inline asm
	mov.b64 	%rd75, {%r246, %r251};
	add.s32 	%r256, %r169, 8;
	setp.gt.s32 	%p131, %r256, %r188;
	mov.u64 	%rd325, %rd324;
	mov.f64 	%fd314, %fd313;
	@%p131 bra 	$L__BB2_87;
	abs.f64 	%fd108, %fd313;
	abs.f64 	%fd109, %fd107;
	setp.lt.f64 	%p132, %fd108, %fd109;
	mov.u64 	%rd325, %rd75;
	mov.f64 	%fd314, %fd107;
	@%p132 bra 	$L__BB2_87;
	setp.lt.f64 	%p133, %fd109, %fd108;
	mov.u64 	%rd325, %rd324;
	mov.f64 	%fd314, %fd313;
	@%p133 bra 	$L__BB2_87;
	setp.lt.s64 	%p134, %rd324, %rd75;
	min.s64 	%rd325, %rd324, %rd75;
	selp.f64 	%fd314, %fd313, %fd107, %p134;
$L__BB2_87:
	mov.b64 	%rd284, %fd314;
	mov.b64 	{%r258, %r263}, %rd284;
	mov.b32 	%r274, 16;
	mov.b32 	%r276, -1;
	// begin inline asm
	shfl.sync.down.b32 %r257, %r258, %r274, %r188, %r276;
	// end inline asm
	// begin inline asm
	shfl.sync.down.b32 %r262, %r263, %r274, %r188, %r276;
	// end inline asm
	mov.b64 	%rd285, {%r257, %r262};
	mov.b64 	%fd112, %rd285;
	mov.b64 	{%r268, %r273}, %rd325;
	// begin inline asm
	shfl.sync.down.b32 %r267, %r268, %r274, %r188, %r276;
	// end inline asm
	// begin inline asm
	shfl.sync.down.b32 %r272, %r273, %r274, %r188, %r276;
	// end inline asm
	mov.b64 	%rd78, {%r267, %r272};
	add.s32 	%r277, %r169, 16;
	setp.gt.s32 	%p135, %r277, %r188;
	mov.u64 	%rd367, %rd325;
	mov.f64 	%fd351, %fd314;
	@%p135 bra 	$L__BB2_91;
	abs.f64 	%fd113, %fd314;
	abs.f64 	%fd114, %fd112;
	setp.lt.f64 	%p136, %fd113, %fd114;
	mov.u64 	%rd367, %rd78;
	mov.f64 	%fd351, %fd112;
	@%p136 bra 	$L__BB2_91;
	setp.lt.f64 	%p137, %fd114, %fd113;
	mov.u64 	%rd367, %rd325;
	mov.f64 	%fd351, %fd314;
	@%p137 bra 	$L__BB2_91;
	setp.lt.s64 	%p138, %rd325, %rd78;
	min.s64 	%rd367, %rd325, %rd78;
	selp.f64 	%fd351, %fd314, %fd112, %p138;
$L__BB2_91:
	setp.ne.s32 	%p139, %r169, 0;
	@%p139 bra 	$L__BB2_93;
	shr.u32 	%r278, %r1, 1;
	and.b32  	%r279, %r278, 496;
	mov.u32 	%r280, _ZN6thrust24THRUST_300001_SM_1000_NS8cuda_cub4core6detail5shmemE;
	add.s32 	%r281, %r280, %r279;
	st.shared.f64 	[%r281+8], %fd351;
	st.shared.u64 	[%r281+16], %rd367;
$L__BB2_93:
	bar.sync 	0;
	setp.ne.s32 	%p140, %r1, 0;
	@%p140 bra 	$L__BB2_204;
	setp.lt.s32 	%p141, %r36, 33;
	mov.f64 	%fd316, %fd351;
	mov.u64 	%rd327, %rd367;
	@%p141 bra 	$L__BB2_98;
	ld.shared.f64 	%fd117, [_ZN6thrust24THRUST_300001_SM_1000_NS8cuda_cub4core6detail5shmemE+24];
	ld.shared.u64 	%rd81, [_ZN6thrust24THRUST_300001_SM_1000_NS8cuda_cub4core6detail5shmemE+32];
	abs.f64 	%fd118, %fd351;
	abs.f64 	%fd119, %fd117;
	setp.lt.f64 	%p142, %fd118, %fd119;
	mov.f64 	%fd316, %fd117;
	mov.u64 	%rd327, %rd81;
	@%p142 bra 	$L__BB2_98;
	setp.lt.f64 	%p143, %fd119, %fd118;
	mov.f64 	%fd316, %fd351;
	mov.u64 	%rd327, %rd367;
	@%p143 bra 	$L__BB2_98;
	setp.lt.s64 	%p144, %rd367, %rd81;
	min.s64 	%rd327, %rd367, %rd81;
	selp.f64 	%fd316, %fd351, %fd117, %p144;
$L__BB2_98:
	setp.lt.s32 	%p145, %r36, 65;
	mov.f64 	%fd317, %fd316;
	mov.u64 	%rd328, %rd327;
	@%p145 bra 	$L__BB2_102;
	ld.shared.f64 	%fd122, [_ZN6thrust24THRUST_300001_SM_1000_NS8cuda_cub4core6detail5shmemE+40];
	ld.shared.u64 	%rd84, [_ZN6thrust24THRUST_300001_SM_1000_NS8cuda_cub4core6detail5shmemE+48];
	abs.f64 	%fd123, %fd316;
	abs.f64 	%fd124, %fd122;
	setp.lt.f64 	%p146, %fd123, %fd124;
	mov.f64 	%fd317, %fd122;
	mov.u64 	%rd328, %rd84;
	@%p146 bra 	$L__BB2_102;
	setp.lt.f64 	%p147, %fd124, %fd123;
	mov.f64 	%fd317, %fd316;
	mov.u64 	%rd328, %rd327;
	@%p147 bra 	$L__BB2_102;
	setp.lt.s64 	%p148, %rd327, %rd84;
	min.s64 	%rd328, %rd327, %rd84;
	selp.f64 	%fd317, %fd316, %fd122, %p148;
$L__BB2_102:
	setp.lt.s32 	%p149, %r36, 97;
	mov.f64 	%fd318, %fd317;
	mov.u64 	%rd329, %rd328;
	@%p149 bra 	$L__BB2_106;
	ld.shared.f64 	%fd127, [_ZN6thrust24THRUST_300001_SM_1000_NS8cuda_cub4core6detail5shmemE+56];
	ld.shared.u64 	%rd87, [_ZN6thrust24THRUST_300001_SM_1000_NS8cuda_cub4core6detail5shmemE+64];
	abs.f64 	%fd128, %fd317;
	abs.f64 	%fd129, %fd127;
	setp.lt.f64 	%p150, %fd128, %fd129;
	mov.f64 	%fd318, %fd127;
	mov.u64 	%rd329, %rd87;
	@%p150 bra 	$L__BB2_106;
	setp.lt.f64 	%p151, %fd129, %fd128;
	mov.f64 	%fd318, %fd317;
	mov.u64 	%rd329, %rd328;
	@%p151 bra 	$L__BB2_106;
	setp.lt.s64 	%p152, %rd328, %rd87;
	min.s64 	%rd329, %rd328, %rd87;
	selp.f64 	%fd318, %fd317, %fd127, %p152;
$L__BB2_106:
	setp.lt.s32 	%p153, %r36, 129;
	mov.f64 	%fd319, %fd318;
	mov.u64 	%rd330, %rd329;
	@%p153 bra 	$L__BB2_110;
	ld.shared.f64 	%fd132, [_ZN6thrust24THRUST_300001_SM_1000_NS8cuda_cub4core6detail5shmemE+72];
	ld.shared.u64 	%rd90, [_ZN6thrust24THRUST_300001_SM_1000_NS8cuda_cub4core6detail5shmemE+80];
	abs.f64 	%fd133, %fd318;
	abs.f64 	%fd134, %fd132;
	setp.lt.f64 	%p154, %fd133, %fd134;
	mov.f64 	%fd319, %fd132;
	mov.u64 	%rd330, %rd90;
	@%p154 bra 	$L__BB2_110;
	setp.lt.f64 	%p155, %fd134, %fd133;
	mov.f64 	%fd319, %fd318;
	mov.u64 	%rd330, %rd329;
	@%p155 bra 	$L__BB2_110;
	setp.lt.s64 	%p156, %rd329, %rd90;
	min.s64 	%rd330, %rd329, %rd90;
	selp.f64 	%fd319, %fd318, %fd132, %p156;
$L__BB2_110:
	setp.lt.s32 	%p157, %r36, 161;
	mov.f64 	%fd320, %fd319;
	mov.u64 	%rd331, %rd330;
	@%p157 bra 	$L__BB2_114;
	ld.shared.f64 	%fd137, [_ZN6thrust24THRUST_300001_SM_1000_NS8cuda_cub4core6detail5shmemE+88];
	ld.shared.u64 	%rd93, [_ZN6thrust24THRUST_300001_SM_1000_NS8cuda_cub4core6detail5shmemE+96];
	abs.f64 	%fd138, %fd319;
	abs.f64 	%fd139, %fd137;
	setp.lt.f64 	%p158, %fd138, %fd139;
	mov.f64 	%fd320, %fd137;
	mov.u64 	%rd331, %rd93;
	@%p158 bra 	$L__BB2_114;
	setp.lt.f64 	%p159, %fd139, %fd138;
	mov.f64 	%fd320, %fd319;
	mov.u64 	%rd331, %rd330;
	@%p159 bra 	$L__BB2_114;
	setp.lt.s64 	%p160, %rd330, %rd93;
	min.s64 	%rd331, %rd330, %rd93;
	selp.f64 	%fd320, %fd319, %fd137, %p160;
$L__BB2_114:
	setp.lt.s32 	%p161, %r36, 193;
	mov.f64 	%fd321, %fd320;
	mov.u64 	%rd332, %rd331;
	@%p161 bra 	$L__BB2_118;
	ld.shared.f64 	%fd142, [_ZN6thrust24THRUST_300001_SM_1000_NS8cuda_cub4core6detail5shmemE+104];
	ld.shared.u64 	%rd96, [_ZN6thrust24THRUST_300001_SM_1000_NS8cuda_cub4core6detail5shmemE+112];
	abs.f64 	%fd143, %fd320;
	abs.f64 	%fd144, %fd142;
	setp.lt.f64 	%p162, %fd143, %fd144;
	mov.f64 	%fd321, %fd142;
	mov.u64 	%rd332, %rd96;
	@%p162 bra 	$L__BB2_118;
	setp.lt.f64 	%p163, %fd144, %fd143;
	mov.f64 	%fd321, %fd320;
	mov.u64 	%rd332, %rd331;
	@%p163 bra 	$L__BB2_118;
	setp.lt.s64 	%p164, %rd331, %rd96;
	min.s64 	%rd332, %rd331, %rd96;
	selp.f64 	%fd321, %fd320, %fd142, %p164;
$L__BB2_118:
	setp.lt.s32 	%p165, %r36, 225;
	mov.u64 	%rd367, %rd332;
	mov.f64 	%fd351, %fd321;
	@%p165 bra 	$L__BB2_204;
	ld.shared.f64 	%fd147, [_ZN6thrust24THRUST_300001_SM_1000_NS8cuda_cub4core6detail5shmemE+120];
	ld.shared.u64 	%rd99, [_ZN6thrust24THRUST_300001_SM_1000_NS8cuda_cub4core6detail5shmemE+128];
	abs.f64 	%fd148, %fd321;
	abs.f64 	%fd149, %fd147;
	setp.lt.f64 	%p166, %fd148, %fd149;
	mov.u64 	%rd367, %rd99;
	mov.f64 	%fd351, %fd147;
	@%p166 bra 	$L__BB2_204;
	setp.lt.f64 	%p167, %fd149, %fd148;
	mov.u64 	%rd367, %rd332;
	mov.f64 	%fd351, %fd321;
	@%p167 bra 	$L__BB2_204;
	setp.lt.s64 	%p168, %rd332, %rd99;
	min.s64 	%rd367, %rd332, %rd99;
	selp.f64 	%fd351, %fd321, %fd147, %p168;
	bra.uni 	$L__BB2_204;
$L__BB2_122:
	mov.u32 	%r17, %tid.x;
	cvt.u64.u32 	%rd200, %r17;
	cvta.to.global.u64 	%rd201, %rd197;
	mul.wide.u32 	%rd202, %r17, 8;
	add.s64 	%rd203, %rd201, %rd202;
	ld.global.f64 	%fd274, [%rd203];
	add.s32 	%r37, %r17, 256;
	cvt.u64.u32 	%rd204, %r37;
	ld.global.f64 	%fd275, [%rd203+2048];
	add.s32 	%r38, %r17, 512;
	cvt.u64.u32 	%rd205, %r38;
	ld.global.f64 	%fd276, [%rd203+4096];
	add.s32 	%r39, %r17, 768;
	cvt.u64.u32 	%rd206, %r39;
	ld.global.f64 	%fd277, [%rd203+6144];
	or.b32  	%r40, %r17, 1024;
	cvt.u64.u32 	%rd101, %r40;
	add.s64 	%rd354, %rd198, %rd101;
	ld.global.f64 	%fd338, [%rd203+8192];
	abs.f64 	%fd278, %fd274;
	abs.f64 	%fd279, %fd275;
	setp.geu.f64 	%p3, %fd278, %fd279;
	selp.f64 	%fd280, %fd274, %fd275, %p3;
	selp.b64 	%rd207, %rd200, %rd204, %p3;
	abs.f64 	%fd281, %fd280;
	abs.f64 	%fd282, %fd276;
	setp.geu.f64 	%p4, %fd281, %fd282;
	selp.f64 	%fd283, %fd280, %fd276, %p4;
	selp.b64 	%rd208, %rd207, %rd205, %p4;
	abs.f64 	%fd284, %fd283;
	abs.f64 	%fd285, %fd277;
	setp.geu.f64 	%p5, %fd284, %fd285;
	selp.f64 	%fd152, %fd283, %fd277, %p5;
	selp.b64 	%rd104, %rd208, %rd206, %p5;
	abs.f64 	%fd153, %fd152;
	abs.f64 	%fd154, %fd338;
	setp.lt.f64 	%p6, %fd153, %fd154;
	@%p6 bra 	$L__BB2_124;
	setp.lt.f64 	%p7, %fd154, %fd153;
	setp.lt.u64 	%p8, %rd104, %rd101;
	or.pred  	%p9, %p7, %p8;
	selp.f64 	%fd338, %fd152, %fd338, %p9;
	add.s64 	%rd211, %rd198, %rd104;
	selp.b64 	%rd354, %rd211, %rd354, %p9;
$L__BB2_124:
	setp.lt.u32 	%p10, %r36, 2560;
	mov.b32 	%r394, 1280;
	@%p10 bra 	$L__BB2_137;
	mov.b32 	%r393, 1280;
	mov.f64 	%fd323, %fd338;
$L__BB2_126:
	cvt.u64.u32 	%rd212, %r393;
	add.s64 	%rd213, %rd200, %rd212;
	mul.wide.u32 	%rd214, %r393, 8;
	cvta.to.global.u64 	%rd215, %rd197;
	add.s64 	%rd217, %rd215, %rd202;
	add.s64 	%rd218, %rd217, %rd214;
	add.s64 	%rd335, %rd213, %rd198;
	ld.global.f64 	%fd324, [%rd218];
	ld.global.f64 	%fd325, [%rd218+2048];
	ld.global.f64 	%fd326, [%rd218+4096];
	ld.global.f64 	%fd327, [%rd218+6144];
	ld.global.f64 	%fd338, [%rd218+8192];
	abs.f64 	%fd163, %fd323;
	abs.f64 	%fd164, %fd324;
	setp.lt.f64 	%p11, %fd163, %fd164;
	@%p11 bra 	$L__BB2_128;
	setp.lt.f64 	%p12, %fd164, %fd163;
	setp.lt.s64 	%p13, %rd354, %rd335;
	or.pred  	%p14, %p12, %p13;
	selp.f64 	%fd324, %fd323, %fd324, %p14;
	selp.b64 	%rd335, %rd354, %rd335, %p14;
$L__BB2_128:
	cvt.u64.u32 	%rd219, %r393;
	add.s64 	%rd220, %rd200, %rd219;
	add.s64 	%rd221, %rd220, %rd198;
	add.s64 	%rd336, %rd221, 256;
	abs.f64 	%fd167, %fd324;
	abs.f64 	%fd168, %fd325;
	setp.lt.f64 	%p15, %fd167, %fd168;
	@%p15 bra 	$L__BB2_130;
	setp.lt.f64 	%p16, %fd168, %fd167;
	add.s64 	%rd226, %rd221, 256;
	setp.lt.s64 	%p17, %rd335, %rd226;
	or.pred  	%p18, %p16, %p17;
	selp.f64 	%fd325, %fd324, %fd325, %p18;
	selp.b64 	%rd336, %rd335, %rd226, %p18;
$L__BB2_130:
	add.s64 	%rd337, %rd221, 512;
	abs.f64 	%fd171, %fd325;
	abs.f64 	%fd172, %fd326;
	setp.lt.f64 	%p19, %fd171, %fd172;
	@%p19 bra 	$L__BB2_132;
	setp.lt.f64 	%p20, %fd172, %fd171;
	add.s64 	%rd234, %rd221, 512;
	setp.lt.s64 	%p21, %rd336, %rd234;
	or.pred  	%p22, %p20, %p21;
	selp.f64 	%fd326, %fd325, %fd326, %p22;
	selp.b64 	%rd337, %rd336, %rd234, %p22;
$L__BB2_132:
	add.s64 	%rd338, %rd221, 768;
	abs.f64 	%fd175, %fd326;
	abs.f64 	%fd176, %fd327;
	setp.lt.f64 	%p23, %fd175, %fd176;
	@%p23 bra 	$L__BB2_134;
	setp.lt.f64 	%p24, %fd176, %fd175;
	setp.lt.s64 	%p25, %rd337, %rd338;
	or.pred  	%p26, %p24, %p25;
	selp.f64 	%fd327, %fd326, %fd327, %p26;
	selp.b64 	%rd338, %rd337, %rd338, %p26;
$L__BB2_134:
	add.s64 	%rd354, %rd221, 1024;
	abs.f64 	%fd179, %fd327;
	abs.f64 	%fd180, %fd338;
	setp.lt.f64 	%p27, %fd179, %fd180;
	@%p27 bra 	$L__BB2_136;
	setp.lt.f64 	%p28, %fd180, %fd179;
	setp.lt.s64 	%p29, %rd338, %rd354;
	or.pred  	%p30, %p28, %p29;
	selp.f64 	%fd338, %fd327, %fd338, %p30;
	selp.b64 	%rd354, %rd338, %rd354, %p30;
$L__BB2_136:
	add.s32 	%r394, %r393, 1280;
	add.s32 	%r43, %r393, 2560;
	setp.le.s32 	%p31, %r43, %r36;
	mov.u32 	%r393, %r394;
	mov.f64 	%fd323, %fd338;
	@%p31 bra 	$L__BB2_126;
$L__BB2_137:
	setp.le.s32 	%p32, %r36, %r394;
	@%p32 bra 	$L__BB2_160;
	sub.s32 	%r21, %r36, %r394;
	setp.ge.s32 	%p33, %r17, %r21;
	@%p33 bra 	$L__BB2_160;
	cvta.to.global.u64 	%rd127, %rd197;
	not.b32 	%r44, %r17;
	add.s32 	%r45, %r36, %r44;
	sub.s32 	%r22, %r45, %r394;
	and.b32  	%r46, %r22, 768;
	setp.eq.s32 	%p34, %r46, 768;
	mov.u32 	%r397, %r17;
	@%p34 bra 	$L__BB2_145;
	add.s32 	%r47, %r17, %r394;
	cvt.u64.u32 	%rd242, %r47;
	add.s64 	%rd342, %rd198, %rd242;
	mul.wide.u32 	%rd243, %r47, 8;
	add.s64 	%rd341, %rd127, %rd243;
	shr.u32 	%r48, %r22, 8;
	add.s32 	%r49, %r48, 1;
	and.b32  	%r50, %r49, 3;
	neg.s32 	%r395, %r50;
	mov.u32 	%r397, %r17;
$L__BB2_141:
	.pragma "nounroll";
	mov.u64 	%rd132, %rd354;
	mov.f64 	%fd184, %fd338;
	ld.global.f64 	%fd185, [%rd341];
	abs.f64 	%fd186, %fd184;
	abs.f64 	%fd187, %fd185;
	setp.lt.f64 	%p35, %fd186, %fd187;
	mov.f64 	%fd338, %fd185;
	mov.u64 	%rd354, %rd342;
	@%p35 bra 	$L__BB2_144;
	setp.lt.f64 	%p36, %fd187, %fd186;
	mov.f64 	%fd338, %fd184;
	mov.u64 	%rd354, %rd132;
	@%p36 bra 	$L__BB2_144;
	setp.lt.s64 	%p37, %rd132, %rd342;
	selp.f64 	%fd338, %fd184, %fd185, %p37;
	min.s64 	%rd354, %rd132, %rd342;
$L__BB2_144:
	add.s32 	%r397, %r397, 256;
	add.s64 	%rd342, %rd342, 256;
	add.s64 	%rd341, %rd341, 2048;
	add.s32 	%r395, %r395, 1;
	setp.ne.s32 	%p38, %r395, 0;
	@%p38 bra 	$L__BB2_141;
$L__BB2_145:
	setp.lt.u32 	%p39, %r22, 768;
	@%p39 bra 	$L__BB2_160;
	add.s32 	%r398, %r397, %r394;
	cvt.u64.u32 	%rd244, %r398;
	add.s64 	%rd349, %rd198, %rd244;
	cvt.u64.u32 	%rd245, %r397;
	cvt.u64.u32 	%rd246, %r394;
	add.s64 	%rd247, %rd245, %rd246;
	shl.b64 	%rd248, %rd247, 3;
	add.s64 	%rd249, %rd248, %rd127;
	add.s64 	%rd348, %rd249, 6144;
	mul.wide.u32 	%rd250, %r398, 8;
	add.s64 	%rd347, %rd127, %rd250;
	add.s32 	%r399, %r397, 512;
$L__BB2_147:
	mov.u32 	%r32, %r399;
	ld.global.f64 	%fd193, [%rd347];
	abs.f64 	%fd194, %fd338;
	abs.f64 	%fd195, %fd193;
	setp.lt.f64 	%p40, %fd194, %fd195;
	mov.f64 	%fd335, %fd193;
	mov.u64 	%rd351, %rd349;
	@%p40 bra 	$L__BB2_150;
	setp.lt.f64 	%p41, %fd195, %fd194;
	mov.f64 	%fd335, %fd338;
	mov.u64 	%rd351, %rd354;
	@%p41 bra 	$L__BB2_150;
	setp.lt.s64 	%p42, %rd354, %rd349;
	selp.f64 	%fd335, %fd338, %fd193, %p42;
	min.s64 	%rd351, %rd354, %rd349;
$L__BB2_150:
	add.s32 	%r51, %r398, 256;
	cvt.u64.u32 	%rd251, %r51;
	add.s64 	%rd148, %rd198, %rd251;
	ld.global.f64 	%fd198, [%rd348+-4096];
	abs.f64 	%fd199, %fd335;
	abs.f64 	%fd200, %fd198;
	setp.lt.f64 	%p43, %fd199, %fd200;
	mov.f64 	%fd336, %fd198;
	mov.u64 	%rd352, %rd148;
	@%p43 bra 	$L__BB2_153;
	setp.lt.f64 	%p44, %fd200, %fd199;
	mov.f64 	%fd336, %fd335;
	mov.u64 	%rd352, %rd351;
	@%p44 bra 	$L__BB2_153;
	setp.lt.s64 	%p45, %rd351, %rd148;
	selp.f64 	%fd336, %fd335, %fd198, %p45;
	min.s64 	%rd352, %rd351, %rd148;
$L__BB2_153:
	add.s32 	%r52, %r398, 512;
	cvt.u64.u32 	%rd252, %r52;
	add.s64 	%rd151, %rd198, %rd252;
	ld.global.f64 	%fd203, [%rd348+-2048];
	abs.f64 	%fd204, %fd336;
	abs.f64 	%fd205, %fd203;
	setp.lt.f64 	%p46, %fd204, %fd205;
	mov.f64 	%fd337, %fd203;
	mov.u64 	%rd353, %rd151;
	@%p46 bra 	$L__BB2_156;
	setp.lt.f64 	%p47, %fd205, %fd204;
	mov.f64 	%fd337, %fd336;
	mov.u64 	%rd353, %rd352;
	@%p47 bra 	$L__BB2_156;
	setp.lt.s64 	%p48, %rd352, %rd151;
	selp.f64 	%fd337, %fd336, %fd203, %p48;
	min.s64 	%rd353, %rd352, %rd151;
$L__BB2_156:
	add.s32 	%r53, %r398, 768;
	cvt.u64.u32 	%rd253, %r53;
	add.s64 	%rd154, %rd198, %rd253;
	ld.global.f64 	%fd208, [%rd348];
	abs.f64 	%fd209, %fd337;
	abs.f64 	%fd210, %fd208;
	setp.lt.f64 	%p49, %fd209, %fd210;
	mov.f64 	%fd338, %fd208;
	mov.u64 	%rd354, %rd154;
	@%p49 bra 	$L__BB2_159;
	setp.lt.f64 	%p50, %fd210, %fd209;
	mov.f64 	%fd338, %fd337;
	mov.u64 	%rd354, %rd353;
	@%p50 bra 	$L__BB2_159;
	setp.lt.s64 	%p51, %rd353, %rd154;
	selp.f64 	%fd338, %fd337, %fd208, %p51;
	min.s64 	%rd354, %rd353, %rd154;
$L__BB2_159:
	add.s64 	%rd349, %rd349, 1024;
	add.s64 	%rd348, %rd348, 8192;
	add.s64 	%rd347, %rd347, 8192;
	add.s32 	%r399, %r32, 1024;
	add.s32 	%r54, %r32, 512;
	add.s32 	%r398, %r398, 1024;
	setp.lt.s32 	%p52, %r54, %r21;
	@%p52 bra 	$L__BB2_147;
$L__BB2_160:
	// begin inline asm
	mov.u32 %r55, %laneid;
	// end inline asm
	mov.b64 	%rd254, %fd338;
	mov.b64 	{%r57, %r62}, %rd254;
	mov.b32 	%r73, 1;
	mov.b32 	%r74, 31;
	mov.b32 	%r75, -1;
	// begin inline asm
	shfl.sync.down.b32 %r56, %r57, %r73, %r74, %r75;
	// end inline asm
	// begin inline asm
	shfl.sync.down.b32 %r61, %r62, %r73, %r74, %r75;
	// end inline asm
	mov.b64 	%rd255, {%r56, %r61};
	mov.b64 	%fd214, %rd255;
	mov.b64 	{%r67, %r72}, %rd354;
	// begin inline asm
	shfl.sync.down.b32 %r66, %r67, %r73, %r74, %r75;
	// end inline asm
	// begin inline asm
	shfl.sync.down.b32 %r71, %r72, %r73, %r74, %r75;
	// end inline asm
	mov.b64 	%rd161, {%r66, %r71};
	setp.gt.s32 	%p53, %r55, 30;
	mov.f64 	%fd340, %fd338;
	mov.u64 	%rd356, %rd354;
	@%p53 bra 	$L__BB2_164;
	abs.f64 	%fd215, %fd338;
	abs.f64 	%fd216, %fd214;
	setp.lt.f64 	%p54, %fd215, %fd216;
	mov.f64 	%fd340, %fd214;
	mov.u64 	%rd356, %rd161;
	@%p54 bra 	$L__BB2_164;
	setp.lt.f64 	%p55, %fd216, %fd215;
	mov.f64 	%fd340, %fd338;
	mov.u64 	%rd356, %rd354;
	@%p55 bra 	$L__BB2_164;
	setp.lt.s64 	%p56, %rd354, %rd161;
	selp.f64 	%fd340, %fd338, %fd214, %p56;
	min.s64 	%rd356, %rd354, %rd161;
$L__BB2_164:
	mov.b64 	%rd256, %fd340;
	mov.b64 	{%r77, %r82}, %rd256;
	mov.b32 	%r93, 2;
	mov.b32 	%r94, 31;
	mov.b32 	%r95, -1;
	// begin inline asm
	shfl.sync.down.b32 %r76, %r77, %r93, %r94, %r95;
	// end inline asm
	// begin inline asm
	shfl.sync.down.b32 %r81, %r82, %r93, %r94, %r95;
	// end inline asm
	mov.b64 	%rd257, {%r76, %r81};
	mov.b64 	%fd219, %rd257;
	mov.b64 	{%r87, %r92}, %rd356;
	// begin inline asm
	shfl.sync.down.b32 %r86, %r87, %r93, %r94, %r95;
	// end inline asm
	// begin inline asm
	shfl.sync.down.b32 %r91, %r92, %r93, %r94, %r95;
	// end inline asm
	mov.b64 	%rd164, {%r86, %r91};
	setp.gt.s32 	%p57, %r55, 29;
	mov.f64 	%fd341, %fd340;
	mov.u64 	%rd357, %rd356;
	@%p57 bra 	$L__BB2_168;
	abs.f64 	%fd220, %fd340;
	abs.f64 	%fd221, %fd219;
	setp.lt.f64 	%p58, %fd220, %fd221;
	mov.f64 	%fd341, %fd219;
	mov.u64 	%rd357, %rd164;
	@%p58 bra 	$L__BB2_168;
	setp.lt.f64 	%p59, %fd221, %fd220;
	mov.f64 	%fd341, %fd340;
	mov.u64 	%rd357, %rd356;
	@%p59 bra 	$L__BB2_168;
	setp.lt.s64 	%p60, %rd356, %rd164;
	selp.f64 	%fd341, %fd340, %fd219, %p60;
	min.s64 	%rd357, %rd356, %rd164;
$L__BB2_168:
	mov.b64 	%rd258, %fd341;
	mov.b64 	{%r97, %r102}, %rd258;
	mov.b32 	%r113, 4;
	mov.b32 	%r114, 31;
	mov.b32 	%r115, -1;
	// begin inline asm
	shfl.sync.down.b32 %r96, %r97, %r113, %r114, %r115;
	// end inline asm
	// begin inline asm
	shfl.sync.down.b32 %r101, %r102, %r113, %r114, %r115;
	// end inline asm
	mov.b64 	%rd259, {%r96, %r101};
	mov.b64 	%fd224, %rd259;
	mov.b64 	{%r107, %r112}, %rd357;
	// begin inline asm
	shfl.sync.down.b32 %r106, %r107, %r113, %r114, %r115;
	// end inline asm
	// begin inline asm
	shfl.sync.down.b32 %r111, %r112, %r113, %r114, %r115;
	// end inline asm
	mov.b64 	%rd167, {%r106, %r111};
	setp.gt.s32 	%p61, %r55, 27;
	mov.f64 	%fd342, %fd341;
	mov.u64 	%rd358, %rd357;
	@%p61 bra 	$L__BB2_172;
	abs.f64 	%fd225, %fd341;
	abs.f64 	%fd226, %fd224;
	setp.lt.f64 	%p62, %fd225, %fd226;
	mov.f64 	%fd342, %fd224;
	mov.u64 	%rd358, %rd167;
	@%p62 bra 	$L__BB2_172;
	setp.lt.f64 	%p63, %fd226, %fd225;
	mov.f64 	%fd342, %fd341;
	mov.u64 	%rd358, %rd357;
	@%p63 bra 	$L__BB2_172;
	setp.lt.s64 	%p64, %rd357, %rd167;
	selp.f64 	%fd342, %fd341, %fd224, %p64;
	min.s64 	%rd358, %rd357, %rd167;
$L__BB2_172:
	mov.b64 	%rd260, %fd342;
	mov.b64 	{%r117, %r122}, %rd260;
	mov.b32 	%r133, 8;
	mov.b32 	%r134, 31;
	mov.b32 	%r135, -1;
	// begin inline asm
	shfl.sync.down.b32 %r116, %r117, %r133, %r134, %r135;
	// end inline asm
	// begin inline asm
	shfl.sync.down.b32 %r121, %r122, %r133, %r134, %r135;
	// end inline asm
	mov.b64 	%rd261, {%r116, %r121};
	mov.b64 	%fd229, %rd261;
	mov.b64 	{%r127, %r132}, %rd358;
	// begin inline asm
	shfl.sync.down.b32 %r126, %r127, %r133, %r134, %r135;
	// end inline asm
	// begin inline asm
	shfl.sync.down.b32 %r131, %r132, %r133, %r134, %r135;
	// end inline asm
	mov.b64 	%rd170, {%r126, %r131};
	setp.gt.s32 	%p65, %r55, 23;
	mov.f64 	%fd343, %fd342;
	mov.u64 	%rd359, %rd358;
	@%p65 bra 	$L__BB2_176;
	abs.f64 	%fd230, %fd342;
	abs.f64 	%fd231, %fd229;
	setp.lt.f64 	%p66, %fd230, %fd231;
	mov.f64 	%fd343, %fd229;
	mov.u64 	%rd359, %rd170;
	@%p66 bra 	$L__BB2_176;
	setp.lt.f64 	%p67, %fd231, %fd230;
	mov.f64 	%fd343, %fd342;
	mov.u64 	%rd359, %rd358;
	@%p67 bra 	$L__BB2_176;
	setp.lt.s64 	%p68, %rd358, %rd170;
	selp.f64 	%fd343, %fd342, %fd229, %p68;
	min.s64 	%rd359, %rd358, %rd170;
$L__BB2_176:
	mov.b64 	%rd262, %fd343;
	mov.b64 	{%r137, %r142}, %rd262;
	mov.b32 	%r153, 16;
	mov.b32 	%r154, 31;
	mov.b32 	%r155, -1;
	// begin inline asm
	shfl.sync.down.b32 %r136, %r137, %r153, %r154, %r155;
	// end inline asm
	// begin inline asm
	shfl.sync.down.b32 %r141, %r142, %r153, %r154, %r155;
	// end inline asm
	mov.b64 	%rd263, {%r136, %r141};
	mov.b64 	%fd234, %rd263;
	mov.b64 	{%r147, %r152}, %rd359;
	// begin inline asm
	shfl.sync.down.b32 %r146, %r147, %r153, %r154, %r155;
	// end inline asm
	// begin inline asm
	shfl.sync.down.b32 %r151, %r152, %r153, %r154, %r155;
	// end inline asm
	mov.b64 	%rd173, {%r146, %r151};
	setp.gt.s32 	%p69, %r55, 15;
	mov.f64 	%fd351, %fd343;
	mov.u64 	%rd367, %rd359;
	@%p69 bra 	$L__BB2_180;
	abs.f64 	%fd235, %fd343;
	abs.f64 	%fd236, %fd234;
	setp.lt.f64 	%p70, %fd235, %fd236;
	mov.f64 	%fd351, %fd234;
	mov.u64 	%rd367, %rd173;
	@%p70 bra 	$L__BB2_180;
	setp.lt.f64 	%p71, %fd236, %fd235;
	mov.f64 	%fd351, %fd343;
	mov.u64 	%rd367, %rd359;
	@%p71 bra 	$L__BB2_180;
	setp.lt.s64 	%p72, %rd359, %rd173;
	selp.f64 	%fd351, %fd343, %fd234, %p72;
	min.s64 	%rd367, %rd359, %rd173;
$L__BB2_180:
	setp.ne.s32 	%p73, %r55, 0;
	@%p73 bra 	$L__BB2_182;
	shr.u32 	%r156, %r17, 1;
	and.b32  	%r157, %r156, 496;
	mov.u32 	%r158, _ZN6thrust24THRUST_300001_SM_1000_NS8cuda_cub4core6detail5shmemE;
	add.s32 	%r159, %r158, %r157;
	st.shared.f64 	[%r159+8], %fd351;
	st.shared.u64 	[%r159+16], %rd367;
$L__BB2_182:
	bar.sync 	0;
	setp.ne.s32 	%p74, %r17, 0;
	@%p74 bra 	$L__BB2_204;
	ld.shared.f64 	%fd239, [_ZN6thrust24THRUST_300001_SM_1000_NS8cuda_cub4core6detail5shmemE+24];
	ld.shared.u64 	%rd176, [_ZN6thrust24THRUST_300001_SM_1000_NS8cuda_cub4core6detail5shmemE+32];
	abs.f64 	%fd240, %fd351;
	abs.f64 	%fd241, %fd239;
	setp.lt.f64 	%p75, %fd240, %fd241;
	mov.f64 	%fd345, %fd239;
	mov.u64 	%rd361, %rd176;
	@%p75 bra 	$L__BB2_186;
	setp.lt.f64 	%p76, %fd241, %fd240;
	mov.f64 	%fd345, %fd351;
	mov.u64 	%rd361, %rd367;
	@%p76 bra 	$L__BB2_186;
	setp.lt.s64 	%p77, %rd367, %rd176;
	selp.f64 	%fd345, %fd351, %fd239, %p77;
	min.s64 	%rd361, %rd367, %rd176;
$L__BB2_186:
	ld.shared.f64 	%fd244, [_ZN6thrust24THRUST_300001_SM_1000_NS8cuda_cub4core6detail5shmemE+40];
	ld.shared.u64 	%rd179, [_ZN6thrust24THRUST_300001_SM_1000_NS8cuda_cub4core6detail5shmemE+48];
	abs.f64 	%fd245, %fd345;
	abs.f64 	%fd246, %fd244;
	setp.lt.f64 	%p78, %fd245, %fd246;
	mov.f64 	%fd346, %fd244;
	mov.u64 	%rd362, %rd179;
	@%p78 bra 	$L__BB2_189;
	setp.lt.f64 	%p79, %fd246, %fd245;
	mov.f64 	%fd346, %fd345;
	mov.u64 	%rd362, %rd361;
	@%p79 bra 	$L__BB2_189;
	setp.lt.s64 	%p80, %rd361, %rd179;
	selp.f64 	%fd346, %fd345, %fd244, %p80;
	min.s64 	%rd362, %rd361, %rd179;
$L__BB2_189:
	ld.shared.f64 	%fd249, [_ZN6thrust24THRUST_300001_SM_1000_NS8cuda_cub4core6detail5shmemE+56];
	ld.shared.u64 	%rd182, [_ZN6thrust24THRUST_300001_SM_1000_NS8cuda_cub4core6detail5shmemE+64];
	abs.f64 	%fd250, %fd346;
	abs.f64 	%fd251, %fd249;
	setp.lt.f64 	%p81, %fd250, %fd251;
	mov.f64 	%fd347, %fd249;
	mov.u64 	%rd363, %rd182;
	@%p81 bra 	$L__BB2_192;
	setp.lt.f64 	%p82, %fd251, %fd250;
	mov.f64 	%fd347, %fd346;
	mov.u64 	%rd363, %rd362;
	@%p82 bra 	$L__BB2_192;
	setp.lt.s64 	%p83, %rd362, %rd182;
	selp.f64 	%fd347, %fd346, %fd249, %p83;
	min.s64 	%rd363, %rd362, %rd182;
$L__BB2_192:
	ld.shared.f64 	%fd254, [_ZN6thrust24THRUST_300001_SM_1000_NS8cuda_cub4core6detail5shmemE+72];
	ld.shared.u64 	%rd185, [_ZN6thrust24THRUST_300001_SM_1000_NS8cuda_cub4core6detail5shmemE+80];
	abs.f64 	%fd255, %fd347;
	abs.f64 	%fd256, %fd254;
	setp.lt.f64 	%p84, %fd255, %fd256;
	mov.f64 	%fd348, %fd254;
	mov.u64 	%rd364, %rd185;
	@%p84 bra 	$L__BB2_195;
	setp.lt.f64 	%p85, %fd256, %fd255;
	mov.f64 	%fd348, %fd347;
	mov.u64 	%rd364, %rd363;
	@%p85 bra 	$L__BB2_195;
	setp.lt.s64 	%p86, %rd363, %rd185;
	selp.f64 	%fd348, %fd347, %fd254, %p86;
	min.s64 	%rd364, %rd363, %rd185;
$L__BB2_195:
	ld.shared.f64 	%fd259, [_ZN6thrust24THRUST_300001_SM_1000_NS8cuda_cub4core6detail5shmemE+88];
	ld.shared.u64 	%rd188, [_ZN6thrust24THRUST_300001_SM_1000_NS8cuda_cub4core6detail5shmemE+96];
	abs.f64 	%fd260, %fd348;
	abs.f64 	%fd261, %fd259;
	setp.lt.f64 	%p87, %fd260, %fd261;
	mov.f64 	%fd349, %fd259;
	mov.u64 	%rd365, %rd188;
	@%p87 bra 	$L__BB2_198;
	setp.lt.f64 	%p88, %fd261, %fd260;
	mov.f64 	%fd349, %fd348;
	mov.u64 	%rd365, %rd364;
	@%p88 bra 	$L__BB2_198;
	setp.lt.s64 	%p89, %rd364, %rd188;
	selp.f64 	%fd349, %fd348, %fd259, %p89;
	min.s64 	%rd365, %rd364, %rd188;
$L__BB2_198:
	ld.shared.f64 	%fd264, [_ZN6thrust24THRUST_300001_SM_1000_NS8cuda_cub4core6detail5shmemE+104];
	ld.shared.u64 	%rd191, [_ZN6thrust24THRUST_300001_SM_1000_NS8cuda_cub4core6detail5shmemE+112];
	abs.f64 	%fd265, %fd349;
	abs.f64 	%fd266, %fd264;
	setp.lt.f64 	%p90, %fd265, %fd266;
	mov.f64 	%fd350, %fd264;
	mov.u64 	%rd366, %rd191;
	@%p90 bra 	$L__BB2_201;
	setp.lt.f64 	%p91, %fd266, %fd265;
	mov.f64 	%fd350, %fd349;
	mov.u64 	%rd366, %rd365;
	@%p91 bra 	$L__BB2_201;
	setp.lt.s64 	%p92, %rd365, %rd191;
	selp.f64 	%fd350, %fd349, %fd264, %p92;
	min.s64 	%rd366, %rd365, %rd191;
$L__BB2_201:
	ld.shared.f64 	%fd269, [_ZN6thrust24THRUST_300001_SM_1000_NS8cuda_cub4core6detail5shmemE+120];
	ld.shared.u64 	%rd194, [_ZN6thrust24THRUST_300001_SM_1000_NS8cuda_cub4core6detail5shmemE+128];
	abs.f64 	%fd270, %fd350;
	abs.f64 	%fd271, %fd269;
	setp.lt.f64 	%p93, %fd270, %fd271;
	mov.u64 	%rd367, %rd194;
	mov.f64 	%fd351, %fd269;
	@%p93 bra 	$L__BB2_204;
	setp.lt.f64 	%p94, %fd271, %fd270;
	mov.u64 	%rd367, %rd366;
	mov.f64 	%fd351, %fd350;
	@%p94 bra 	$L__BB2_204;
	setp.lt.s64 	%p95, %rd366, %rd194;
	selp.f64 	%fd351, %fd350, %fd269, %p95;
	min.s64 	%rd367, %rd366, %rd194;
$L__BB2_204:
	mov.u32 	%r387, %tid.x;
	setp.ne.s32 	%p212, %r387, 0;
	@%p212 bra 	$L__BB2_206;
	ld.param.u64 	%rd297, [_ZN6thrust24THRUST_300001_SM_1000_NS8cuda_cub4core6detail13_kernel_agentINS1_8__reduce11ReduceAgentINS0_12zip_iteratorIN4cuda3std3__45tupleIJNS0_10device_ptrIdEENS0_17counting_iteratorIlNS0_11use_defaultESF_SF_EEEEEEEPNSB_IJdlEEESJ_iNS1_9__extrema9arg_max_fIdl13cmpAbsDoublesEEEEJSI_SK_iSO_EEEvDpT0__param_1];
	cvta.to.global.u64 	%rd296, %rd297;
	st.global.f64 	[%rd296], %fd351;
	st.global.u64 	[%rd296+8], %rd367;
$L__BB2_206:
	ret;

}
	// .globl	_ZN6thrust24THRUST_300001_SM_1000_NS8cuda_cub4core6detail13_kernel_agentINS1_8__reduce11ReduceAgentINS0_12zip_iteratorIN4cuda3std3__45tupleIJNS0_10device_ptrIdEENS0_17counting_iteratorIlNS0_11use_defaultESF_SF_EEEEEEEPNSB_IJdlEEESJ_iNS1_9__extrema9arg_max_fIdl13cmpAbsDoublesEEEEJSI_SK_iN3cub18CUB_300001_SM_100013GridEvenShareIiEENSR_9GridQueueIjEESO_EEEvDpT0_
.visible .entry _ZN6thrust24THRUST_300001_SM_1000_NS8cuda_cub4core6detail13_kernel_agentINS1_8__reduce11ReduceAgentINS0_12zip_iteratorIN4cuda3std3__45tupleIJNS0_10device_ptrIdEENS0_17counting_iteratorIlNS0_11use_defaultESF_SF_EEEEEEEPNSB_IJdlEEESJ_iNS1_9__extrema9arg_max_fIdl13cmpAbsDoublesEEEEJSI_SK_iN3cub18CUB_300001_SM_100013GridEvenShareIiEENSR_9GridQueueIjEESO_EEEvDpT0_(
	.param .align 8 .b8 _ZN6thrust24THRUST_300001_SM_1000_NS8cuda_cub4core6detail13_kernel_agentINS1_8__reduce11ReduceAgentINS0_12zip_iteratorIN4cuda3std3__45tupleIJNS0_10device_ptrIdEENS0_17counting_iteratorIlNS0_11use_defaultESF_SF_EEEEEEEPNSB_IJdlEEESJ_iNS1_9__extrema9arg_max_fIdl13cmpAbsDoublesEEEEJSI_SK_iN3cub18CUB_300001_SM_100013GridEvenShareIiEENSR_9GridQueueIjEESO_EEEvDpT0__param_0[16],
	.param .u64 .ptr .align 1 _ZN6thrust24THRUST_300001_SM_1000_NS8cuda_cub4core6detail13_kernel_agentINS1_8__reduce11ReduceAgentINS0_12zip_iteratorIN4cuda3std3__45tupleIJNS0_10device_ptrIdEENS0_17counting_iteratorIlNS0_11use_defaultESF_SF_EEEEEEEPNSB_IJdlEEESJ_iNS1_9__extrema9arg_max_fIdl13cmpAbsDoublesEEEEJSI_SK_iN3cub18CUB_300001_SM_100013GridEvenShareIiEENSR_9GridQueueIjEESO_EEEvDpT0__param_1,
	.param .u32 _ZN6thrust24THRUST_300001_SM_1000_NS8cuda_cub4core6detail13_kernel_agentINS1_8__reduce11ReduceAgentINS0_12zip_iteratorIN4cuda3std3__45tupleIJNS0_10device_ptrIdEENS0_17counting_iteratorIlNS0_11use_defaultESF_SF_EEEEEEEPNSB_IJdlEEESJ_iNS1_9__extrema9arg_max_fIdl13cmpAbsDoublesEEEEJSI_SK_iN3cub18CUB_300001_SM_100013GridEvenShareIiEENSR_9GridQueueIjEESO_EEEvDpT0__param_2,
	.param .align 4 .b8 _ZN6thrust24THRUST_300001_SM_1000_NS8cuda_cub4core6detail13_kernel_agentINS1_8__reduce11ReduceAgentINS0_12zip_iteratorIN4cuda3std3__45tupleIJNS0_10device_ptrIdEENS0_17counting_iteratorIlNS0_11use_defaultESF_SF_EEEEEEEPNSB_IJdlEEESJ_iNS1_9__extrema9arg_max_fIdl13cmpAbsDoublesEEEEJSI_SK_iN3cub18CUB_300001_SM_100013GridEvenShareIiEENSR_9GridQueueIjEESO_EEEvDpT0__param_3[40],
	.param .align 8 .b8 _ZN6thrust24THRUST_300001_SM_1000_NS8cuda_cub4core6detail13_kernel_agentINS1_8__reduce11ReduceAgentINS0_12zip_iteratorIN4cuda3std3__45tupleIJNS0_10device_ptrIdEENS0_17counting_iteratorIlNS0_11use_defaultESF_SF_EEEEEEEPNSB_IJdlEEESJ_iNS1_9__extrema9arg_max_fIdl13cmpAbsDoublesEEEEJSI_SK_iN3cub18CUB_300001_SM_100013GridEvenShareIiEENSR_9GridQueueIjEESO_EEEvDpT0__param_4[8],
	.param .align 1 .b8 _ZN6thrust24THRUST_300001_SM_1000_NS8cuda_cub4core6detail13_kernel_agentINS1_8__reduce11ReduceAgentINS0_12zip_iteratorIN4cuda3std3__45tupleIJNS0_10device_ptrIdEENS0_17counting_iteratorIlNS0_11use_defaultESF_SF_EEEEEEEPNSB_IJdlEEESJ_iNS1_9__extrema9arg_max_fIdl13cmpAbsDoublesEEEEJSI_SK_iN3cub18CUB_300001_SM_100013GridEvenShareIiEENSR_9GridQueueIjEESO_EEEvDpT0__param_5[1]
)
.maxntid 256
{
	.reg .pred 	%p<215>;
	.reg .b32 	%r<437>;
	.reg .b64 	%rd<318>;
	.reg .b64 	%fd<352>;

	ld.param.u64 	%rd3, [_ZN6thrust24THRUST_300001_SM_1000_NS8cuda_cub4core6detail13_kernel_agentINS1_8__reduce11ReduceAgentINS0_12zip_iteratorIN4cuda3std3__45tupleIJNS0_10device_ptrIdEENS0_17counting_iteratorIlNS0_11use_defaultESF_SF_EEEEEEEPNSB_IJdlEEESJ_iNS1_9__extrema9arg_max_fIdl13cmpAbsDoublesEEEEJSI_SK_iN3cub18CUB_300001_SM_100013GridEvenShareIiEENSR_9GridQueueIjEESO_EEEvDpT0__param_0+8];
	ld.param.u64 	%rd181, [_ZN6thrust24THRUST_300001_SM_1000_NS8cuda_cub4core6detail13_kernel_agentINS1_8__reduce11ReduceAgentINS0_12zip_iteratorIN4cuda3std3__45tupleIJNS0_10device_ptrIdEENS0_17counting_iteratorIlNS0_11use_defaultESF_SF_EEEEEEEPNSB_IJdlEEESJ_iNS1_9__extrema9arg_max_fIdl13cmpAbsDoublesEEEEJSI_SK_iN3cub18CUB_300001_SM_100013GridEvenShareIiEENSR_9GridQueueIjEESO_EEEvDpT0__param_0];
	ld.param.u64 	%rd182, [_ZN6thrust24THRUST_300001_SM_1000_NS8cuda_cub4core6detail13_kernel_agentINS1_8__reduce11ReduceAgentINS0_12zip_iteratorIN4cuda3std3__45tupleIJNS0_10device_ptrIdEENS0_17counting_iteratorIlNS0_11use_defaultESF_SF_EEEEEEEPNSB_IJdlEEESJ_iNS1_9__extrema9arg_max_fIdl13cmpAbsDoublesEEEEJSI_SK_iN3cub18CUB_300001_SM_100013GridEvenShareIiEENSR_9GridQueueIjEESO_EEEvDpT0__param_4];
	ld.param.u32 	%r66, [_ZN6thrust24THRUST_300001_SM_1000_NS8cuda_cub4core6detail13_kernel_agentINS1_8__reduce11ReduceAgentINS0_12zip_iteratorIN4cuda3std3__45tupleIJNS0_10device_ptrIdEENS0_17counting_iteratorIlNS0_11use_defaultESF_SF_EEEEEEEPNSB_IJdlEEESJ_iNS1_9__extrema9arg_max_fIdl13cmpAbsDoublesEEEEJSI_SK_iN3cub18CUB_300001_SM_100013GridEvenShareIiEENSR_9GridQueueIjEESO_EEEvDpT0__param_2];
	cvta.to.global.u64 	%rd1, %rd182;
	cvta.to.global.u64 	%rd2, %rd181;
	mov.u32 	%r1, %ctaid.x;
	mul.lo.s32 	%r2, %r1, 1280;
	mov.u32 	%r67, %nctaid.x;
	mul.lo.s32 	%r3, %r67, 1280;
	add.s32 	%r68, %r2, 1280;
	setp.le.s32 	%p1, %r68, %r66;
	@%p1 bra 	$L__BB3_121;
	sub.s32 	%r4, %r66, %r2;
	mov.u32 	%r5, %tid.x;
	setp.ge.s32 	%p98, %r5, %r4;
	mov.f64 	%fd298, 0d0000000000000000;
	mov.b64 	%rd264, 0;
	mov.u32 	%r420, %r5;
	@%p98 bra 	$L__BB3_3;
	add.s32 	%r190, %r2, %r5;
	cvt.s64.s32 	%rd219, %r190;
	mul.wide.s32 	%rd220, %r190, 8;
	add.s64 	%rd221, %rd2, %rd220;
	add.s64 	%rd264, %rd3, %rd219;
	ld.global.f64 	%fd298, [%rd221];
	add.s32 	%r420, %r5, 256;
$L__BB3_3:
	setp.ge.s32 	%p99, %r420, %r4;
	@%p99 bra 	$L__BB3_25;
	not.b32 	%r191, %r420;
	add.s32 	%r192, %r66, %r191;
	sub.s32 	%r8, %r192, %r2;
	and.b32  	%r193, %r8, 768;
	setp.eq.s32 	%p100, %r193, 768;
	@%p100 bra 	$L__BB3_10;
	add.s32 	%r418, %r420, %r2;
	shr.u32 	%r194, %r8, 8;
	add.s32 	%r195, %r194, 1;
	and.b32  	%r196, %r195, 3;
	neg.s32 	%r417, %r196;
$L__BB3_6:
	.pragma "nounroll";
	mov.u64 	%rd6, %rd264;
	mov.f64 	%fd3, %fd298;
	cvt.s64.s32 	%rd223, %r418;
	add.s64 	%rd7, %rd3, %rd223;
	mul.wide.s32 	%rd224, %r418, 8;
	add.s64 	%rd225, %rd2, %rd224;
	ld.global.f64 	%fd4, [%rd225];
	abs.f64 	%fd5, %fd3;
	abs.f64 	%fd6, %fd4;
	setp.lt.f64 	%p101, %fd5, %fd6;
	mov.u64 	%rd264, %rd7;
	mov.f64 	%fd298, %fd4;
	@%p101 bra 	$L__BB3_9;
	setp.lt.f64 	%p102, %fd6, %fd5;
	mov.u64 	%rd264, %rd6;
	mov.f64 	%fd298, %fd3;
	@%p102 bra 	$L__BB3_9;
	setp.lt.s64 	%p103, %rd6, %rd7;
	min.s64 	%rd264, %rd6, %rd7;
	selp.f64 	%fd298, %fd3, %fd4, %p103;
$L__BB3_9:
	add.s32 	%r420, %r420, 256;
	add.s32 	%r418, %r418, 256;
	add.s32 	%r417, %r417, 1;
	setp.ne.s32 	%p104, %r417, 0;
	@%p104 bra 	$L__BB3_6;
$L__BB3_10:
	setp.lt.u32 	%p105, %r8, 768;
	@%p105 bra 	$L__BB3_25;
	add.s32 	%r421, %r420, %r2;
	add.s32 	%r424, %r421, 256;
	add.s32 	%r423, %r421, 512;
	add.s32 	%r422, %r421, 768;
	add.s64 	%rd12, %rd2, 4096;
$L__BB3_12:
	cvt.s64.s32 	%rd226, %r424;
	add.s64 	%rd14, %rd3, %rd226;
	cvt.s64.s32 	%rd227, %r423;
	add.s64 	%rd15, %rd3, %rd227;
	cvt.s64.s32 	%rd228, %r422;
	add.s64 	%rd16, %rd3, %rd228;
	cvt.s64.s32 	%rd229, %r421;
	mul.wide.s32 	%rd230, %r421, 8;
	add.s64 	%rd17, %rd12, %rd230;
	add.s64 	%rd18, %rd3, %rd229;
	ld.global.f64 	%fd12, [%rd17+-4096];
	abs.f64 	%fd13, %fd298;
	abs.f64 	%fd14, %fd12;
	setp.lt.f64 	%p106, %fd13, %fd14;
	mov.u64 	%rd261, %rd18;
	mov.f64 	%fd295, %fd12;
	@%p106 bra 	$L__BB3_15;
	setp.lt.f64 	%p107, %fd14, %fd13;
	mov.u64 	%rd261, %rd264;
	mov.f64 	%fd295, %fd298;
	@%p107 bra 	$L__BB3_15;
	setp.lt.s64 	%p108, %rd264, %rd18;
	min.s64 	%rd261, %rd264, %rd18;
	selp.f64 	%fd295, %fd298, %fd12, %p108;
$L__BB3_15:
	ld.global.f64 	%fd17, [%rd17+-2048];
	abs.f64 	%fd18, %fd295;
	abs.f64 	%fd19, %fd17;
	setp.lt.f64 	%p109, %fd18, %fd19;
	mov.u64 	%rd262, %rd14;
	mov.f64 	%fd296, %fd17;
	@%p109 bra 	$L__BB3_18;
	setp.lt.f64 	%p110, %fd19, %fd18;
	mov.u64 	%rd262, %rd261;
	mov.f64 	%fd296, %fd295;
	@%p110 bra 	$L__BB3_18;
	setp.lt.s64 	%p111, %rd261, %rd14;
	min.s64 	%rd262, %rd261, %rd14;
	selp.f64 	%fd296, %fd295, %fd17, %p111;
$L__BB3_18:
	ld.global.f64 	%fd22, [%rd17];
	abs.f64 	%fd23, %fd296;
	abs.f64 	%fd24, %fd22;
	setp.lt.f64 	%p112, %fd23, %fd24;
	mov.u64 	%rd263, %rd15;
	mov.f64 	%fd297, %fd22;
	@%p112 bra 	$L__BB3_21;
	setp.lt.f64 	%p113, %fd24, %fd23;
	mov.u64 	%rd263, %rd262;
	mov.f64 	%fd297, %fd296;
	@%p113 bra 	$L__BB3_21;
	setp.lt.s64 	%p114, %rd262, %rd15;
	min.s64 	%rd263, %rd262, %rd15;
	selp.f64 	%fd297, %fd296, %fd22, %p114;
$L__BB3_21:
	ld.global.f64 	%fd27, [%rd17+2048];
	abs.f64 	%fd28, %fd297;
	abs.f64 	%fd29, %fd27;
	setp.lt.f64 	%p115, %fd28, %fd29;
	mov.u64 	%rd264, %rd16;
	mov.f64 	%fd298, %fd27;
	@%p115 bra 	$L__BB3_24;
	setp.lt.f64 	%p116, %fd29, %fd28;
	mov.u64 	%rd264, %rd263;
	mov.f64 	%fd298, %fd297;
	@%p116 bra 	$L__BB3_24;
	setp.lt.s64 	%p117, %rd263, %rd16;
	min.s64 	%rd264, %rd263, %rd16;
	selp.f64 	%fd298, %fd297, %fd27, %p117;
$L__BB3_24:
	add.s32 	%r420, %r420, 1024;
	add.s32 	%r424, %r424, 1024;
	add.s32 	%r423, %r423, 1024;
	add.s32 	%r422, %r422, 1024;
	add.s32 	%r421, %r421, 1024;
	setp.lt.s32 	%p118, %r420, %r4;
	@%p118 bra 	$L__BB3_12;
$L__BB3_25:
	setp.lt.s32 	%p119, %r4, 256;
	@%p119 bra 	$L__BB3_70;
	// begin inline asm
	mov.u32 %r310, %laneid;
	// end inline asm
	mov.b64 	%rd241, %fd298;
	mov.b64 	{%r312, %r317}, %rd241;
	mov.b32 	%r328, 1;
	mov.b32 	%r329, 31;
	mov.b32 	%r330, -1;
	// begin inline asm
	shfl.sync.down.b32 %r311, %r312, %r328, %r329, %r330;
	// end inline asm
	// begin inline asm
	shfl.sync.down.b32 %r316, %r317, %r328, %r329, %r330;
	// end inline asm
	mov.b64 	%rd242, {%r311, %r316};
	mov.b64 	%fd33, %rd242;
	mov.b64 	{%r322, %r327}, %rd264;
	// begin inline asm
	shfl.sync.down.b32 %r321, %r322, %r328, %r329, %r330;
	// end inline asm
	// begin inline asm
	shfl.sync.down.b32 %r326, %r327, %r328, %r329, %r330;
	// end inline asm
	mov.b64 	%rd28, {%r321, %r326};
	setp.gt.s32 	%p171, %r310, 30;
	mov.u64 	%rd266, %rd264;
	mov.f64 	%fd300, %fd298;
	@%p171 bra 	$L__BB3_30;
	abs.f64 	%fd34, %fd298;
	abs.f64 	%fd35, %fd33;
	setp.lt.f64 	%p172, %fd34, %fd35;
	mov.u64 	%rd266, %rd28;
	mov.f64 	%fd300, %fd33;
	@%p172 bra 	$L__BB3_30;
	setp.lt.f64 	%p173, %fd35, %fd34;
	mov.u64 	%rd266, %rd264;
	mov.f64 	%fd300, %fd298;
	@%p173 bra 	$L__BB3_30;
	setp.lt.s64 	%p174, %rd264, %rd28;
	min.s64 	%rd266, %rd264, %rd28;
	selp.f64 	%fd300, %fd298, %fd33, %p174;
$L__BB3_30:
	mov.b64 	%rd243, %fd300;
	mov.b64 	{%r332, %r337}, %rd243;
	mov.b32 	%r348, 2;
	mov.b32 	%r349, 31;
	mov.b32 	%r350, -1;
	// begin inline asm
	shfl.sync.down.b32 %r331, %r332, %r348, %r349, %r350;
	// end inline asm
	// begin inline asm
	shfl.sync.down.b32 %r336, %r337, %r348, %r349, %r350;
	// end inline asm
	mov.b64 	%rd244, {%r331, %r336};
	mov.b64 	%fd38, %rd244;
	mov.b64 	{%r342, %r347}, %rd266;
	// begin inline asm
	shfl.sync.down.b32 %r341, %r342, %r348, %r349, %r350;
	// end inline asm
	// begin inline asm
	shfl.sync.down.b32 %r346, %r347, %r348, %r349, %r350;
	// end inline asm
	mov.b64 	%rd31, {%r341, %r346};
	setp.gt.s32 	%p175, %r310, 29;
	mov.u64 	%rd267, %rd266;
	mov.f64 	%fd301, %fd300;
	@%p175 bra 	$L__BB3_34;
	abs.f64 	%fd39, %fd300;
	abs.f64 	%fd40, %fd38;
	setp.lt.f64 	%p176, %fd39, %fd40;
	mov.u64 	%rd267, %rd31;
	mov.f64 	%fd301, %fd38;
	@%p176 bra 	$L__BB3_34;
	setp.lt.f64 	%p177, %fd40, %fd39;
	mov.u64 	%rd267, %rd266;
	mov.f64 	%fd301, %fd300;
	@%p177 bra 	$L__BB3_34;
	setp.lt.s64 	%p178, %rd266, %rd31;
	min.s64 	%rd267, %rd266, %rd31;
	selp.f64 	%fd301, %fd300, %fd38, %p178;
$L__BB3_34:
	mov.b64 	%rd245, %fd301;
	mov.b64 	{%r352, %r357}, %rd245;
	mov.b32 	%r368, 4;
	mov.b32 	%r369, 31;
	mov.b32 	%r370, -1;
	// begin inline asm
	shfl.sync.down.b32 %r351, %r352, %r368, %r369, %r370;
	// end inline asm
	// begin inline asm
	shfl.sync.down.b32 %r356, %r357, %r368, %r369, %r370;
	// end inline asm
	mov.b64 	%rd246, {%r351, %r356};
	mov.b64 	%fd43, %rd246;
	mov.b64 	{%r362, %r367}, %rd267;
	// begin inline asm
	shfl.sync.down.b32 %r361, %r362, %r368, %r369, %r370;
	// end inline asm
	// begin inline asm
	shfl.sync.down.b32 %r366, %r367, %r368, %r369, %r370;
	// end inline asm
	mov.b64 	%rd34, {%r361, %r366};
	setp.gt.s32 	%p179, %r310, 27;
	mov.u64 	%rd268, %rd267;
	mov.f64 	%fd302, %fd301;
	@%p179 bra 	$L__BB3_38;
	abs.f64 	%fd44, %fd301;
	abs.f64 	%fd45, %fd43;
	setp.lt.f64 	%p180, %fd44, %fd45;
	mov.u64 	%rd268, %rd34;
	mov.f64 	%fd302, %fd43;
	@%p180 bra 	$L__BB3_38;
	setp.lt.f64 	%p181, %fd45, %fd44;
	mov.u64 	%rd268, %rd267;
	mov.f64 	%fd302, %fd301;
	@%p181 bra 	$L__BB3_38;
	setp.lt.s64 	%p182, %rd267, %rd34;
	min.s64 	%rd268, %rd267, %rd34;
	selp.f64 	%fd302, %fd301, %fd43, %p182;
$L__BB3_38:
	mov.b64 	%rd247, %fd302;
	mov.b64 	{%r372, %r377}, %rd247;
	mov.b32 	%r388, 8;
	mov.b32 	%r389, 31;
	mov.b32 	%r390, -1;
	// begin inline asm
	shfl.sync.down.b32 %r371, %r372, %r388, %r389, %r390;
	// end inline asm
	// begin inline asm
	shfl.sync.down.b32 %r376, %r377, %r388, %r389, %r390;
	// end inline asm
	mov.b64 	%rd248, {%r371, %r376};
	mov.b64 	%fd48, %rd248;
	mov.b64 	{%r382, %r387}, %rd268;
	// begin inline asm
	shfl.sync.down.b32 %r381, %r382, %r388, %r389, %r390;
	// end inline asm
	// begin inline asm
	shfl.sync.down.b32 %r386, %r387, %r388, %r389, %r390;
	// end inline asm
	mov.b64 	%rd37, {%r381, %r386};
	setp.gt.s32 	%p183, %r310, 23;
	mov.u64 	%rd269, %rd268;
	mov.f64 	%fd303, %fd302;
	@%p183 bra 	$L__BB3_42;
	abs.f64 	%fd49, %fd302;
	abs.f64 	%fd50, %fd48;
	setp.lt.f64 	%p184, %fd49, %fd50;
	mov.u64 	%rd269, %rd37;
	mov.f64 	%fd303, %fd48;
	@%p184 bra 	$L__BB3_42;
	setp.lt.f64 	%p185, %fd50, %fd49;
	mov.u64 	%rd269, %rd268;
	mov.f64 	%fd303, %fd302;
	@%p185 bra 	$L__BB3_42;
	setp.lt.s64 	%p186, %rd268, %rd37;
	min.s64 	%rd269, %rd268, %rd37;
	selp.f64 	%fd303, %fd302, %fd48, %p186;
$L__BB3_42:
	mov.b64 	%rd249, %fd303;
	mov.b64 	{%r392, %r397}, %rd249;
	mov.b32 	%r408, 16;
	mov.b32 	%r409, 31;
	mov.b32 	%r410, -1;
	// begin inline asm
	shfl.sync.down.b32 %r391, %r392, %r408, %r409, %r410;
	// end inline asm
	// begin inline asm
	shfl.sync.down.b32 %r396, %r397, %r408, %r409, %r410;
	// end inline asm
	mov.b64 	%rd250, {%r391, %r396};
	mov.b64 	%fd53, %rd250;
	mov.b64 	{%r402, %r407}, %rd269;
	// begin inline asm
	shfl.sync.down.b32 %r401, %r402, %r408, %r409, %r410;
	// end inline asm
	// begin inline asm
	shfl.sync.down.b32 %r406, %r407, %r408, %r409, %r410;
	// end inline asm
	mov.b64 	%rd40, {%r401, %r406};
	setp.gt.s32 	%p187, %r310, 15;
	mov.u64 	%rd317, %rd269;
	mov.f64 	%fd351, %fd303;
	@%p187 bra 	$L__BB3_46;
	abs.f64 	%fd54, %fd303;
	abs.f64 	%fd55, %fd53;
	setp.lt.f64 	%p188, %fd54, %fd55;
	mov.u64 	%rd317, %rd40;
	mov.f64 	%fd351, %fd53;
	@%p188 bra 	$L__BB3_46;
	setp.lt.f64 	%p189, %fd55, %fd54;
	mov.u64 	%rd317, %rd269;
	mov.f64 	%fd351, %fd303;
	@%p189 bra 	$L__BB3_46;
	setp.lt.s64 	%p190, %rd269, %rd40;
	min.s64 	%rd317, %rd269, %rd40;
	selp.f64 	%fd351, %fd303, %fd53, %p190;
$L__BB3_46:
	setp.ne.s32 	%p191, %r310, 0;
	@%p191 bra 	$L__BB3_48;
	shr.u32 	%r411, %r5, 1;
	and.b32  	%r412, %r411, 496;
	mov.u32 	%r413, _ZN6thrust24THRUST_300001_SM_1000_NS8cuda_cub4core6detail5shmemE;
	add.s32 	%r414, %r413, %r412;
	st.shared.f64 	[%r414+8], %fd351;
	st.shared.u64 	[%r414+16], %rd317;
$L__BB3_48:
	bar.sync 	0;
	setp.ne.s32 	%p192, %r5, 0;
	@%p192 bra 	$L__BB3_208;
	ld.shared.f64 	%fd58, [_ZN6thrust24THRUST_300001_SM_1000_NS8cuda_cub4core6detail5shmemE+24];
	ld.shared.u64 	%rd43, [_ZN6thrust24THRUST_300001_SM_1000_NS8cuda_cub4core6detail5shmemE+32];
	abs.f64 	%fd59, %fd351;
	abs.f64 	%fd60, %fd58;
	setp.lt.f64 	%p193, %fd59, %fd60;
	mov.u64 	%rd271, %rd43;
	mov.f64 	%fd305, %fd58;
	@%p193 bra 	$L__BB3_52;
	setp.lt.f64 	%p194, %fd60, %fd59;
	mov.u64 	%rd271, %rd317;
	mov.f64 	%fd305, %fd351;
	@%p194 bra 	$L__BB3_52;
	setp.lt.s64 	%p195, %rd317, %rd43;
	min.s64 	%rd271, %rd317, %rd43;
	selp.f64 	%fd305, %fd351, %fd58, %p195;
$L__BB3_52:
	ld.shared.f64 	%fd63, [_ZN6thrust24THRUST_300001_SM_1000_NS8cuda_cub4core6detail5shmemE+40];
	ld.shared.u64 	%rd46, [_ZN6thrust24THRUST_300001_SM_1000_NS8cuda_cub4core6detail5shmemE+48];
	abs.f64 	%fd64, %fd305;
	abs.f64 	%fd65, %fd63;
	setp.lt.f64 	%p196, %fd64, %fd65;
	mov.u64 	%rd272, %rd46;
	mov.f64 	%fd306, %fd63;
	@%p196 bra 	$L__BB3_55;
	setp.lt.f64 	%p197, %fd65, %fd64;
	mov.u64 	%rd272, %rd271;
	mov.f64 	%fd306, %fd305;
	@%p197 bra 	$L__BB3_55;
	setp.lt.s64 	%p198, %rd271, %rd46;
	min.s64 	%rd272, %rd271, %rd46;
	selp.f64 	%fd306, %fd305, %fd63, %p198;
$L__BB3_55:
	ld.shared.f64 	%fd68, [_ZN6thrust24THRUST_300001_SM_1000_NS8cuda_cub4core6detail5shmemE+56];
	ld.shared.u64 	%rd49, [_ZN6thrust24THRUST_300001_SM_1000_NS8cuda_cub4core6detail5shmemE+64];
	abs.f64 	%fd69, %fd306;
	abs.f64 	%fd70, %fd68;
	setp.lt.f64 	%p199, %fd69, %fd70;
	mov.u64 	%rd273, %rd49;
	mov.f64 	%fd307, %fd68;
	@%p199 bra 	$L__BB3_58;
	setp.lt.f64 	%p200, %fd70, %fd69;
	mov.u64 	%rd273, %rd272;
	mov.f64 	%fd307, %fd306;
	@%p200 bra 	$L__BB3_58;
	setp.lt.s64 	%p201, %rd272, %rd49;
	min.s64 	%rd273, %rd272, %rd49;
	selp.f64 	%fd307, %fd306, %fd68, %p201;
$L__BB3_58:
	ld.shared.f64 	%fd73, [_ZN6thrust24THRUST_300001_SM_1000_NS8cuda_cub4core6detail5shmemE+72];
	ld.shared.u64 	%rd52, [_ZN6thrust24THRUST_300001_SM_1000_NS8cuda_cub4core6detail5shmemE+80];
	abs.f64 	%fd74, %fd307;
	abs.f64 	%fd75, %fd73;
	setp.lt.f64 	%p202, %fd74, %fd75;
	mov.u64 	%rd274, %rd52;
	mov.f64 	%fd308, %fd73;
	@%p202 bra 	$L__BB3_61;
	setp.lt.f64 	%p203, %fd75, %fd74;
	mov.u64 	%rd274, %rd273;
	mov.f64 	%fd308, %fd307;
	@%p203 bra 	$L__BB3_61;
	setp.lt.s64 	%p204, %rd273, %rd52;
	min.s64 	%rd274, %rd273, %rd52;
	selp.f64 	%fd308, %fd307, %fd73, %p204;
$L__BB3_61:
	ld.shared.f64 	%fd78, [_ZN6thrust24THRUST_300001_SM_1000_NS8cuda_cub4core6detail5shmemE+88];
	ld.shared.u64 	%rd55, [_ZN6thrust24THRUST_300001_SM_1000_NS8cuda_cub4core6detail5shmemE+96];
	abs.f64 	%fd79, %fd308;
	abs.f64 	%fd80, %fd78;
	setp.lt.f64 	%p205, %fd79, %fd80;
	mov.u64 	%rd275, %rd55;
	mov.f64 	%fd309, %fd78;
	@%p205 bra 	$L__BB3_64;
	setp.lt.f64 	%p206, %fd80, %fd79;
	mov.u64 	%rd275, %rd274;
	mov.f64 	%fd309, %fd308;
	@%p206 bra 	$L__BB3_64;
	setp.lt.s64 	%p207, %rd274, %rd55;
	min.s64 	%rd275, %rd274, %rd55;
	selp.f64 	%fd309, %fd308, %fd78, %p207;
$L__BB3_64:
	ld.shared.f64 	%fd83, [_ZN6thrust24THRUST_300001_SM_1000_NS8cuda_cub4core6detail5shmemE+104];
	ld.shared.u64 	%rd58, [_ZN6thrust24THRUST_300001_SM_1000_NS8cuda_cub4core6detail5shmemE+112];
	abs.f64 	%fd84, %fd309;
	abs.f64 	%fd85, %fd83;
	setp.lt.f64 	%p208, %fd84, %fd85;
	mov.u64 	%rd276, %rd58;
	mov.f64 	%fd310, %fd83;
	@%p208 bra 	$L__BB3_67;
	setp.lt.f64 	%p209, %fd85, %fd84;
	mov.u64 	%rd276, %rd275;
	mov.f64 	%fd310, %fd309;
	@%p209 bra 	$L__BB3_67;
	setp.lt.s64 	%p210, %rd275, %rd58;
	min.s64 	%rd276, %rd275, %rd58;
	selp.f64 	%fd310, %fd309, %fd83, %p210;
$L__BB3_67:
	ld.shared.f64 	%fd88, [_ZN6thrust24THRUST_300001_SM_1000_NS8cuda_cub4core6detail5shmemE+120];
	ld.shared.u64 	%rd61, [_ZN6thrust24THRUST_300001_SM_1000_NS8cuda_cub4core6detail5shmemE+128];
	abs.f64 	%fd89, %fd310;
	abs.f64 	%fd90, %fd88;
	setp.lt.f64 	%p211, %fd89, %fd90;
	mov.u64 	%rd317, %rd61;
	mov.f64 	%fd351, %fd88;
	@%p211 bra 	$L__BB3_208;
	setp.lt.f64 	%p212, %fd90, %fd89;
	mov.u64 	%rd317, %rd276;
	mov.f64 	%fd351, %fd310;
	@%p212 bra 	$L__BB3_208;
	setp.lt.s64 	%p213, %rd276, %rd61;
	min.s64 	%rd317, %rd276, %rd61;
	selp.f64 	%fd351, %fd310, %fd88, %p213;
	bra.uni 	$L__BB3_208;
$L__BB3_70:
	// begin inline asm
	mov.u32 %r197, %laneid;
	// end inline asm
	and.b32  	%r218, %r5, 992;
	add.s32 	%r219, %r218, 32;
	setp.gt.s32 	%p120, %r219, %r4;
	not.b32 	%r220, %r218;
	add.s32 	%r221, %r4, %r220;
	selp.b32 	%r216, %r221, 31, %p120;
	mov.b64 	%rd231, %fd298;
	mov.b64 	{%r199, %r204}, %rd231;
	mov.b32 	%r215, 1;
	mov.b32 	%r217, -1;
	// begin inline asm
	shfl.sync.down.b32 %r198, %r199, %r215, %r216, %r217;
	// end inline asm
	// begin inline asm
	shfl.sync.down.b32 %r203, %r204, %r215, %r216, %r217;
	// end inline asm
	mov.b64 	%rd232, {%r198, %r203};
	mov.b64 	%fd92, %rd232;
	mov.b64 	{%r209, %r214}, %rd264;
	// begin inline asm
	shfl.sync.down.b32 %r208, %r209, %r215, %r216, %r217;
	// end inline asm
	// begin inline asm
	shfl.sync.down.b32 %r213, %r214, %r215, %r216, %r217;
	// end inline asm
	mov.b64 	%rd63, {%r208, %r213};
	setp.ge.s32 	%p121, %r197, %r216;
	mov.u64 	%rd277, %rd264;
	mov.f64 	%fd311, %fd298;
	@%p121 bra 	$L__BB3_74;
	abs.f64 	%fd93, %fd298;
	abs.f64 	%fd94, %fd92;
	setp.lt.f64 	%p122, %fd93, %fd94;
	mov.u64 	%rd277, %rd63;
	mov.f64 	%fd311, %fd92;
	@%p122 bra 	$L__BB3_74;
	setp.lt.f64 	%p123, %fd94, %fd93;
	mov.u64 	%rd277, %rd264;
	mov.f64 	%fd311, %fd298;
	@%p123 bra 	$L__BB3_74;
	setp.lt.s64 	%p124, %rd264, %rd63;
	min.s64 	%rd277, %rd264, %rd63;
	selp.f64 	%fd311, %fd298, %fd92, %p124;
$L__BB3_74:
	mov.b64 	%rd233, %fd311;
	mov.b64 	{%r223, %r228}, %rd233;
	mov.b32 	%r239, 2;
	mov.b32 	%r241, -1;
	// begin inline asm
	shfl.sync.down.b32 %r222, %r223, %r239, %r216, %r241;
	// end inline asm
	// begin inline asm
	shfl.sync.down.b32 %r227, %r228, %r239, %r216, %r241;
	// end inline asm
	mov.b64 	%rd234, {%r222, %r227};
	mov.b64 	%fd97, %rd234;
	mov.b64 	{%r233, %r238}, %rd277;
	// begin inline asm
	shfl.sync.down.b32 %r232, %r233, %r239, %r216, %r241;
	// end inline asm
	// begin inline asm
	shfl.sync.down.b32 %r237, %r238, %r239, %r216, %r241;
	// end inline asm
	mov.b64 	%rd66, {%r232, %r237};
	add.s32 	%r242, %r197, 2;
	setp.gt.s32 	%p125, %r242, %r216;
	mov.u64 	%rd278, %rd277;
	mov.f64 	%fd312, %fd311;
	@%p125 bra 	$L__BB3_78;
	abs.f64 	%fd98, %fd311;
	abs.f64 	%fd99, %fd97;
	setp.lt.f64 	%p126, %fd98, %fd99;
	mov.u64 	%rd278, %rd66;
	mov.f64 	%fd312, %fd97;
	@%p126 bra 	$L__BB3_78;
	setp.lt.f64 	%p127, %fd99, %fd98;
	mov.u64 	%rd278, %rd277;
	mov.f64 	%fd312, %fd311;
	@%p127 bra 	$L__BB3_78;
	setp.lt.s64 	%p128, %rd277, %rd66;
	min.s64 	%rd278, %rd277, %rd66;
	selp.f64 	%fd312, %fd311, %fd97, %p128;
$L__BB3_78:
	mov.b64 	%rd235, %fd312;
	mov.b64 	{%r244, %r249}, %rd235;
	mov.b32 	%r260, 4;
	mov.b32 	%r262, -1;
	// begin inline asm
	shfl.sync.down.b32 %r243, %r244, %r260, %r216, %r262;
	// end inline asm
	// begin inline asm
	shfl.sync.down.b32 %r248, %r249, %r260, %r216, %r262;
	// end inline asm
	mov.b64 	%rd236, {%r243, %r248};
	mov.b64 	%fd102, %rd236;
	mov.b64 	{%r254, %r259}, %rd278;
	// begin inline asm
	shfl.sync.down.b32 %r253, %r254, %r260, %r216, %r262;
	// end inline asm
	// begin inline asm
	shfl.sync.down.b32 %r258, %r259, %r260, %r216, %r262;
	// end inline asm
	mov.b64 	%rd69, {%r253, %r258};
	add.s32 	%r263, %r197, 4;
	setp.gt.s32 	%p129, %r263, %r216;
	mov.u64 	%rd279, %rd278;
	mov.f64 	%fd313, %fd312;
	@%p129 bra 	$L__BB3_82;
	abs.f64 	%fd103, %fd312;
	abs.f64 	%fd104, %fd102;
	setp.lt.f64 	%p130, %fd103, %fd104;
	mov.u64 	%rd279, %rd69;
	mov.f64 	%fd313, %fd102;
	@%p130 bra 	$L__BB3_82;
	setp.lt.f64 	%p131, %fd104, %fd103;
	mov.u64 	%rd279, %rd278;
	mov.f64 	%fd313, %fd312;
	@%p131 bra 	$L__BB3_82;
	setp.lt.s64 	%p132, %rd278, %rd69;
	min.s64 	%rd279, %rd278, %rd69;
	selp.f64 	%fd313, %fd312, %fd102, %p132;
$L__BB3_82:
	mov.b64 	%rd237, %fd313;
	mov.b64 	{%r265, %r270}, %rd237;
	mov.b32 	%r281, 8;
	mov.b32 	%r283, -1;
	// begin inline asm
	shfl.sync.down.b32 %r264, %r265, %r281, %r216, %r283;
	// end inline asm
	// begin inline asm
	shfl.sync.down.b32 %r269, %r270, %r281, %r216, %r283;
	// end inline asm
	mov.b64 	%rd238, {%r264, %r269};
	mov.b64 	%fd107, %rd238;
	mov.b64 	{%r275, %r280}, %rd279;
	// begin inline asm
	shfl.sync.down.b32 %r274, %r275, %r281, %r216, %r283;
	// end inline asm
	// begin inline asm
	shfl.sync.down.b32 %r279, %r280, %r281, %r216, %r283;
	// end inline asm
	mov.b64 	%rd72, {%r274, %r279};
	add.s32 	%r284, %r197, 8;
	setp.gt.s32 	%p133, %r284, %r216;
	mov.u64 	%rd280, %rd279;
	mov.f64 	%fd314, %fd313;
	@%p133 bra 	$L__BB3_86;
	abs.f64 	%fd108, %fd313;
	abs.f64 	%fd109, %fd107;
	setp.lt.f64 	%p134, %fd108, %fd109;
	mov.u64 	%rd280, %rd72;
	mov.f64 	%fd314, %fd107;
	@%p134 bra 	$L__BB3_86;
	setp.lt.f64 	%p135, %fd109, %fd108;
	mov.u64 	%rd280, %rd279;
	mov.f64 	%fd314, %fd313;
	@%p135 bra 	$L__BB3_86;
	setp.lt.s64 	%p136, %rd279, %rd72;
	min.s64 	%rd280, %rd279, %rd72;
	selp.f64 	%fd314, %fd313, %fd107, %p136;
$L__BB3_86:
	mov.b64 	%rd239, %fd314;
	mov.b64 	{%r286, %r291}, %rd239;
	mov.b32 	%r302, 16;
	mov.b32 	%r304, -1;
	// begin inline asm
	shfl.sync.down.b32 %r285, %r286, %r302, %r216, %r304;
	// end inline asm
	// begin inline asm
	shfl.sync.down.b32 %r290, %r291, %r302, %r216, %r304;
	// end inline asm
	mov.b64 	%rd240, {%r285, %r290};
	mov.b64 	%fd112, %rd240;
	mov.b64 	{%r296, %r301}, %rd280;
	// begin inline asm
	shfl.sync.down.b32 %r295, %r296, %r302, %r216, %r304;
	// end inline asm
	// begin inline asm
	shfl.sync.down.b32 %r300, %r301, %r302, %r216, %r304;
	// end inline asm
	mov.b64 	%rd75, {%r295, %r300};
	add.s32 	%r305, %r197, 16;
	setp.gt.s32 	%p137, %r305, %r216;
	mov.u64 	%rd317, %rd280;
	mov.f64 	%fd351, %fd314;
	@%p137 bra 	$L__BB3_90;
	abs.f64 	%fd113, %fd314;
	abs.f64 	%fd114, %fd112;
	setp.lt.f64 	%p138, %fd113, %fd114;
	mov.u64 	%rd317, %rd75;
	mov.f64 	%fd351, %fd112;
	@%p138 bra 	$L__BB3_90;
	setp.lt.f64 	%p139, %fd114, %fd113;
	mov.u64 	%rd317, %rd280;
	mov.f64 	%fd351, %fd314;
	@%p139 bra 	$L__BB3_90;
	setp.lt.s64 	%p140, %rd280, %rd75;
	min.s64 	%rd317, %rd280, %rd75;
	selp.f64 	%fd351, %fd314, %fd112, %p140;
$L__BB3_90:
	setp.ne.s32 	%p141, %r197, 0;
	@%p141 bra 	$L__BB3_92;
	shr.u32 	%r306, %r5, 1;
	and.b32  	%r307, %r306, 496;
	mov.u32 	%r308, _ZN6thrust24THRUST_300001_SM_1000_NS8cuda_cub4core6detail5shmemE;
	add.s32 	%r309, %r308, %r307;
	st.shared.f64 	[%r309+8], %fd351;
	st.shared.u64 	[%r309+16], %rd317;
$L__BB3_92:
	bar.sync 	0;
	setp.ne.s32 	%p142, %r5, 0;
	@%p142 bra 	$L__BB3_208;
	setp.lt.s32 	%p143, %r4, 33;
	mov.f64 	%fd316, %fd351;
	mov.u64 	%rd282, %rd317;
	@%p143 bra 	$L__BB3_97;
	ld.shared.f64 	%fd117, [_ZN6thrust24THRUST_300001_SM_1000_NS8cuda_cub4core6detail5shmemE+24];
	ld.shared.u64 	%rd78, [_ZN6thrust24THRUST_300001_SM_1000_NS8cuda_cub4core6detail5shmemE+32];
	abs.f64 	%fd118, %fd351;
	abs.f64 	%fd119, %fd117;
	setp.lt.f64 	%p144, %fd118, %fd119;
	mov.f64 	%fd316, %fd117;
	mov.u64 	%rd282, %rd78;
	@%p144 bra 	$L__BB3_97;
	setp.lt.f64 	%p145, %fd119, %fd118;
	mov.f64 	%fd316, %fd351;
	mov.u64 	%rd282, %rd317;
	@%p145 bra 	$L__BB3_97;
	setp.lt.s64 	%p146, %rd317, %rd78;
	min.s64 	%rd282, %rd317, %rd78;
	selp.f64 	%fd316, %fd351, %fd117, %p146;
$L__BB3_97:
	setp.lt.s32 	%p147, %r4, 65;
	mov.f64 	%fd317, %fd316;
	mov.u64 	%rd283, %rd282;
	@%p147 bra 	$L__BB3_101;
	ld.shared.f64 	%fd122, [_ZN6thrust24THRUST_300001_SM_1000_NS8cuda_cub4core6detail5shmemE+40];
	ld.shared.u64 	%rd81, [_ZN6thrust24THRUST_300001_SM_1000_NS8cuda_cub4core6detail5shmemE+48];
	abs.f64 	%fd123, %fd316;
	abs.f64 	%fd124, %fd122;
	setp.lt.f64 	%p148, %fd123, %fd124;
	mov.f64 	%fd317, %fd122;
	mov.u64 	%rd283, %rd81;
	@%p148 bra 	$L__BB3_101;
	setp.lt.f64 	%p149, %fd124, %fd123;
	mov.f64 	%fd317, %fd316;
	mov.u64 	%rd283, %rd282;
	@%p149 bra 	$L__BB3_101;
	setp.lt.s64 	%p150, %rd282, %rd81;
	selp.f64 	%fd317, %fd316, %fd122, %p150;
	min.s64 	%rd283, %rd282, %rd81;
$L__BB3_101:
	setp.lt.s32 	%p151, %r4, 97;
	mov.f64 	%fd318, %fd317;
	mov.u64 	%rd284, %rd283;
	@%p151 bra 	$L__BB3_105;
	ld.shared.f64 	%fd127, [_ZN6thrust24THRUST_300001_SM_1000_NS8cuda_cub4core6detail5shmemE+56];
	ld.shared.u64 	%rd84, [_ZN6thrust24THRUST_300001_SM_1000_NS8cuda_cub4core6detail5shmemE+64];
	abs.f64 	%fd128, %fd317;
	abs.f64 	%fd129, %fd127;
	setp.lt.f64 	%p152, %fd128, %fd129;
	mov.f64 	%fd318, %fd127;
	mov.u64 	%rd284, %rd84;
	@%p152 bra 	$L__BB3_105;
	setp.lt.f64 	%p153, %fd129, %fd128;
	mov.f64 	%fd318, %fd317;
	mov.u64 	%rd284, %rd283;
	@%p153 bra 	$L__BB3_105;
	setp.lt.s64 	%p154, %rd283, %rd84;
	selp.f64 	%fd318, %fd317, %fd127, %p154;
	min.s64 	%rd284, %rd283, %rd84;
$L__BB3_105:
	setp.lt.s32 	%p155, %r4, 129;
	mov.f64 	%fd319, %fd318;
	mov.u64 	%rd285, %rd284;
	@%p155 bra 	$L__BB3_109;
	ld.shared.f64 	%fd132, [_ZN6thrust24THRUST_300001_SM_1000_NS8cuda_cub4core6detail5shmemE+72];
	ld.shared.u64 	%rd87, [_ZN6thrust24THRUST_300001_SM_1000_NS8cuda_cub4core6detail5shmemE+80];
	abs.f64 	%fd133, %fd318;
	abs.f64 	%fd134, %fd132;
	setp.lt.f64 	%p156, %fd133, %fd134;
	mov.f64 	%fd319, %fd132;
	mov.u64 	%rd285, %rd87;
	@%p156 bra 	$L__BB3_109;
	setp.lt.f64 	%p157, %fd134, %fd133;
	mov.f64 	%fd319, %fd318;
	mov.u64 	%rd285, %rd284;
	@%p157 bra 	$L__BB3_109;
	setp.lt.s64 	%p158, %rd284, %rd87;
	selp.f64 	%fd319, %fd318, %fd132, %p158;
	min.s64 	%rd285, %rd284, %rd87;
$L__BB3_109:
	setp.lt.s32 	%p159, %r4, 161;
	mov.f64 	%fd320, %fd319;
	mov.u64 	%rd286, %rd285;
	@%p159 bra 	$L__BB3_113;
	ld.shared.f64 	%fd137, [_ZN6thrust24THRUST_300001_SM_1000_NS8cuda_cub4core6detail5shmemE+88];
	ld.shared.u64 	%rd90, [_ZN6thrust24THRUST_300001_SM_1000_NS8cuda_cub4core6detail5shmemE+96];
	abs.f64 	%fd138, %fd319;
	abs.f64 	%fd139, %fd137;
	setp.lt.f64 	%p160, %fd138, %fd139;
	mov.f64 	%fd320, %fd137;
	mov.u64 	%rd286, %rd90;
	@%p160 bra 	$L__BB3_113;
	setp.lt.f64 	%p161, %fd139, %fd138;
	mov.f64 	%fd320, %fd319;
	mov.u64 	%rd286, %rd285;
	@%p161 bra 	$L__BB3_113;
	setp.lt.s64 	%p162, %rd285, %rd90;
	selp.f64 	%fd320, %fd319, %fd137, %p162;
	min.s64 	%rd286, %rd285, %rd90;
$L__BB3_113:
	setp.lt.s32 	%p163, %r4, 193;
	mov.f64 	%fd321, %fd320;
	mov.u64 	%rd287, %rd286;
	@%p163 bra 	$L__BB3_117;
	ld.shared.f64 	%fd142, [_ZN6thrust24THRUST_300001_SM_1000_NS8cuda_cub4core6detail5shmemE+104];
	ld.shared.u64 	%rd93, [_ZN6thrust24THRUST_300001_SM_1000_NS8cuda_cub4core6detail5shmemE+112];
	abs.f64 	%fd143, %fd320;
	abs.f64 	%fd144, %fd142;
	setp.lt.f64 	%p164, %fd143, %fd144;
	mov.f64 	%fd321, %fd142;
	mov.u64 	%rd287, %rd93;
	@%p164 bra 	$L__BB3_117;
	setp.lt.f64 	%p165, %fd144, %fd143;
	mov.f64 	%fd321, %fd320;
	mov.u64 	%rd287, %rd286;
	@%p165 bra 	$L__BB3_117;
	setp.lt.s64 	%p166, %rd286, %rd93;
	selp.f64 	%fd321, %fd320, %fd142, %p166;
	min.s64 	%rd287, %rd286, %rd93;
$L__BB3_117:
	setp.lt.s32 	%p167, %r4, 225;
	mov.u64 	%rd317, %rd287;
	mov.f64 	%fd351, %fd321;
	@%p167 bra 	$L__BB3_208;
	ld.shared.f64 	%fd147, [_ZN6thrust24THRUST_300001_SM_1000_NS8cuda_cub4core6detail5shmemE+120];
	ld.shared.u64 	%rd96, [_ZN6thrust24THRUST_300001_SM_1000_NS8cuda_cub4core6detail5shmemE+128];
	abs.f64 	%fd148, %fd321;
	abs.f64 	%fd149, %fd147;
	setp.lt.f64 	%p168, %fd148, %fd149;
	mov.u64 	%rd317, %rd96;
	mov.f64 	%fd351, %fd147;
	@%p168 bra 	$L__BB3_208;
	setp.lt.f64 	%p169, %fd149, %fd148;
	mov.u64 	%rd317, %rd287;
	mov.f64 	%fd351, %fd321;
	@%p169 bra 	$L__BB3_208;
	setp.lt.s64 	%p170, %rd287, %rd96;
	selp.f64 	%fd351, %fd321, %fd147, %p170;
	min.s64 	%rd317, %rd287, %rd96;
	bra.uni 	$L__BB3_208;
$L__BB3_121:
	mov.u32 	%r35, %tid.x;
	cvt.s64.s32 	%rd183, %r2;
	add.s64 	%rd98, %rd3, %rd183;
	cvt.u64.u32 	%rd99, %r35;
	add.s64 	%rd184, %rd99, %rd183;
	shl.b64 	%rd185, %rd184, 3;
	add.s64 	%rd186, %rd2, %rd185;
	ld.global.f64 	%fd274, [%rd186];
	add.s32 	%r69, %r35, 256;
	cvt.u64.u32 	%rd187, %r69;
	ld.global.f64 	%fd275, [%rd186+2048];
	add.s32 	%r70, %r35, 512;
	cvt.u64.u32 	%rd188, %r70;
	ld.global.f64 	%fd276, [%rd186+4096];
	add.s32 	%r71, %r35, 768;
	cvt.u64.u32 	%rd189, %r71;
	ld.global.f64 	%fd277, [%rd186+6144];
	or.b32  	%r72, %r35, 1024;
	cvt.u64.u32 	%rd100, %r72;
	add.s64 	%rd305, %rd98, %rd100;
	ld.global.f64 	%fd339, [%rd186+8192];
	abs.f64 	%fd278, %fd274;
	abs.f64 	%fd279, %fd275;
	setp.geu.f64 	%p2, %fd278, %fd279;
	selp.f64 	%fd280, %fd274, %fd275, %p2;
	selp.b64 	%rd190, %rd99, %rd187, %p2;
	abs.f64 	%fd281, %fd280;
	abs.f64 	%fd282, %fd276;
	setp.geu.f64 	%p3, %fd281, %fd282;
	selp.f64 	%fd283, %fd280, %fd276, %p3;
	selp.b64 	%rd191, %rd190, %rd188, %p3;
	abs.f64 	%fd284, %fd283;
	abs.f64 	%fd285, %fd277;
	setp.geu.f64 	%p4, %fd284, %fd285;
	selp.f64 	%fd152, %fd283, %fd277, %p4;
	selp.b64 	%rd102, %rd191, %rd189, %p4;
	abs.f64 	%fd153, %fd152;
	abs.f64 	%fd154, %fd339;
	setp.lt.f64 	%p5, %fd153, %fd154;
	@%p5 bra 	$L__BB3_123;
	setp.lt.f64 	%p6, %fd154, %fd153;
	setp.lt.u64 	%p7, %rd102, %rd100;
	or.pred  	%p8, %p6, %p7;
	selp.f64 	%fd339, %fd152, %fd339, %p8;
	add.s64 	%rd194, %rd98, %rd102;
	selp.b64 	%rd305, %rd194, %rd305, %p8;
$L__BB3_123:
	setp.le.s32 	%p9, %r66, %r3;
	@%p9 bra 	$L__BB3_164;
	setp.ne.s32 	%p10, %r35, 0;
	@%p10 bra 	$L__BB3_126;
	atom.global.add.u32 	%r73, [%rd1+4], 1280;
	add.s32 	%r74, %r73, %r3;
	st.shared.u32 	[_ZN6thrust24THRUST_300001_SM_1000_NS8cuda_cub4core6detail5shmemE+152], %r74;
$L__BB3_126:
	bar.sync 	0;
	ld.shared.u32 	%r427, [_ZN6thrust24THRUST_300001_SM_1000_NS8cuda_cub4core6detail5shmemE+152];
	add.s32 	%r75, %r427, 1280;
	setp.gt.s32 	%p11, %r75, %r66;
	@%p11 bra 	$L__BB3_141;
	mov.f64 	%fd323, %fd339;
	mov.u64 	%rd289, %rd305;
$L__BB3_128:
	cvt.s64.s32 	%rd195, %r427;
	add.s64 	%rd196, %rd99, %rd195;
	shl.b64 	%rd197, %rd196, 3;
	add.s64 	%rd198, %rd2, %rd197;
	add.s64 	%rd290, %rd196, %rd3;
	ld.global.f64 	%fd324, [%rd198];
	add.s64 	%rd291, %rd290, 256;
	ld.global.f64 	%fd325, [%rd198+2048];
	add.s64 	%rd292, %rd290, 512;
	ld.global.f64 	%fd326, [%rd198+4096];
	add.s64 	%rd293, %rd290, 768;
	ld.global.f64 	%fd327, [%rd198+6144];
	add.s64 	%rd305, %rd290, 1024;
	ld.global.f64 	%fd339, [%rd198+8192];
	abs.f64 	%fd163, %fd323;
	abs.f64 	%fd164, %fd324;
	setp.lt.f64 	%p12, %fd163, %fd164;
	@%p12 bra 	$L__BB3_130;
	setp.lt.f64 	%p13, %fd164, %fd163;
	setp.lt.s64 	%p14, %rd289, %rd290;
	or.pred  	%p15, %p13, %p14;
	selp.f64 	%fd324, %fd323, %fd324, %p15;
	selp.b64 	%rd290, %rd289, %rd290, %p15;
$L__BB3_130:
	abs.f64 	%fd167, %fd324;
	abs.f64 	%fd168, %fd325;
	setp.lt.f64 	%p16, %fd167, %fd168;
	@%p16 bra 	$L__BB3_132;
	setp.lt.f64 	%p17, %fd168, %fd167;
	setp.lt.s64 	%p18, %rd290, %rd291;
	or.pred  	%p19, %p17, %p18;
	selp.f64 	%fd325, %fd324, %fd325, %p19;
	selp.b64 	%rd291, %rd290, %rd291, %p19;
$L__BB3_132:
	abs.f64 	%fd171, %fd325;
	abs.f64 	%fd172, %fd326;
	setp.lt.f64 	%p20, %fd171, %fd172;
	@%p20 bra 	$L__BB3_134;
	setp.lt.f64 	%p21, %fd172, %fd171;
	setp.lt.s64 	%p22, %rd291, %rd292;
	or.pred  	%p23, %p21, %p22;
	selp.f64 	%fd326, %fd325, %fd326, %p23;
	selp.b64 	%rd292, %rd291, %rd292, %p23;
$L__BB3_134:
	abs.f64 	%fd175, %fd326;
	abs.f64 	%fd176, %fd327;
	setp.lt.f64 	%p24, %fd175, %fd176;
	@%p24 bra 	$L__BB3_136;
	setp.lt.f64 	%p25, %fd176, %fd175;
	setp.lt.s64 	%p26, %rd292, %rd293;
	or.pred  	%p27, %p25, %p26;
	selp.f64 	%fd327, %fd326, %fd327, %p27;
	selp.b64 	%rd293, %rd292, %rd293, %p27;
$L__BB3_136:
	abs.f64 	%fd179, %fd327;
	abs.f64 	%fd180, %fd339;
	setp.lt.f64 	%p28, %fd179, %fd180;
	@%p28 bra 	$L__BB3_138;
	setp.lt.f64 	%p29, %fd180, %fd179;
	setp.lt.s64 	%p30, %rd293, %rd305;
	or.pred  	%p31, %p29, %p30;
	selp.f64 	%fd339, %fd327, %fd339, %p31;
	selp.b64 	%rd305, %rd293, %rd305, %p31;
$L__BB3_138:
	setp.ne.s32 	%p32, %r35, 0;
	bar.sync 	0;
	@%p32 bra 	$L__BB3_140;
	atom.global.add.u32 	%r76, [%rd1+4], 1280;
	add.s32 	%r77, %r76, %r3;
	st.shared.u32 	[_ZN6thrust24THRUST_300001_SM_1000_NS8cuda_cub4core6detail5shmemE+152], %r77;
$L__BB3_140:
	bar.sync 	0;
	ld.shared.u32 	%r427, [_ZN6thrust24THRUST_300001_SM_1000_NS8cuda_cub4core6detail5shmemE+152];
	add.s32 	%r78, %r427, 1280;
	setp.le.s32 	%p33, %r78, %r66;
	mov.f64 	%fd323, %fd339;
	mov.u64 	%rd289, %rd305;
	@%p33 bra 	$L__BB3_128;
$L__BB3_141:
	setp.le.s32 	%p34, %r66, %r427;
	@%p34 bra 	$L__BB3_164;
	sub.s32 	%r40, %r66, %r427;
	setp.ge.s32 	%p35, %r35, %r40;
	@%p35 bra 	$L__BB3_164;
	not.b32 	%r79, %r35;
	add.s32 	%r80, %r66, %r79;
	sub.s32 	%r41, %r80, %r427;
	and.b32  	%r81, %r41, 768;
	setp.eq.s32 	%p36, %r81, 768;
	mov.u32 	%r431, %r35;
	@%p36 bra 	$L__BB3_149;
	add.s32 	%r429, %r35, %r427;
	shr.u32 	%r82, %r41, 8;
	add.s32 	%r83, %r82, 1;
	and.b32  	%r84, %r83, 3;
	neg.s32 	%r428, %r84;
	mov.u32 	%r431, %r35;
$L__BB3_145:
	.pragma "nounroll";
	mov.u64 	%rd122, %rd305;
	mov.f64 	%fd184, %fd339;
	cvt.s64.s32 	%rd200, %r429;
	add.s64 	%rd123, %rd3, %rd200;
	mul.wide.s32 	%rd201, %r429, 8;
	add.s64 	%rd202, %rd2, %rd201;
	ld.global.f64 	%fd185, [%rd202];
	abs.f64 	%fd186, %fd184;
	abs.f64 	%fd187, %fd185;
	setp.lt.f64 	%p37, %fd186, %fd187;
	mov.f64 	%fd339, %fd185;
	mov.u64 	%rd305, %rd123;
	@%p37 bra 	$L__BB3_148;
	setp.lt.f64 	%p38, %fd187, %fd186;
	mov.f64 	%fd339, %fd184;
	mov.u64 	%rd305, %rd122;
	@%p38 bra 	$L__BB3_148;
	setp.lt.s64 	%p39, %rd122, %rd123;
	selp.f64 	%fd339, %fd184, %fd185, %p39;
	min.s64 	%rd305, %rd122, %rd123;
$L__BB3_148:
	add.s32 	%r431, %r431, 256;
	add.s32 	%r429, %r429, 256;
	add.s32 	%r428, %r428, 1;
	setp.ne.s32 	%p40, %r428, 0;
	@%p40 bra 	$L__BB3_145;
$L__BB3_149:
	setp.lt.u32 	%p41, %r41, 768;
	@%p41 bra 	$L__BB3_164;
	add.s32 	%r432, %r431, %r427;
	add.s32 	%r435, %r432, 256;
	add.s32 	%r434, %r432, 512;
	add.s32 	%r433, %r432, 768;
	add.s64 	%rd128, %rd2, 4096;
$L__BB3_151:
	cvt.s64.s32 	%rd203, %r435;
	add.s64 	%rd130, %rd3, %rd203;
	cvt.s64.s32 	%rd204, %r434;
	add.s64 	%rd131, %rd3, %rd204;
	cvt.s64.s32 	%rd205, %r433;
	add.s64 	%rd132, %rd3, %rd205;
	cvt.s64.s32 	%rd206, %r432;
	mul.wide.s32 	%rd207, %r432, 8;
	add.s64 	%rd133, %rd128, %rd207;
	add.s64 	%rd134, %rd3, %rd206;
	ld.global.f64 	%fd193, [%rd133+-4096];
	abs.f64 	%fd194, %fd339;
	abs.f64 	%fd195, %fd193;
	setp.lt.f64 	%p42, %fd194, %fd195;
	mov.f64 	%fd335, %fd193;
	mov.u64 	%rd301, %rd134;
	@%p42 bra 	$L__BB3_154;
	setp.lt.f64 	%p43, %fd195, %fd194;
	mov.f64 	%fd335, %fd339;
	mov.u64 	%rd301, %rd305;
	@%p43 bra 	$L__BB3_154;
	setp.lt.s64 	%p44, %rd305, %rd134;
	selp.f64 	%fd335, %fd339, %fd193, %p44;
	min.s64 	%rd301, %rd305, %rd134;
$L__BB3_154:
	ld.global.f64 	%fd198, [%rd133+-2048];
	abs.f64 	%fd199, %fd335;
	abs.f64 	%fd200, %fd198;
	setp.lt.f64 	%p45, %fd199, %fd200;
	mov.f64 	%fd336, %fd198;
	mov.u64 	%rd302, %rd130;
	@%p45 bra 	$L__BB3_157;
	setp.lt.f64 	%p46, %fd200, %fd199;
	mov.f64 	%fd336, %fd335;
	mov.u64 	%rd302, %rd301;
	@%p46 bra 	$L__BB3_157;
	setp.lt.s64 	%p47, %rd301, %rd130;
	selp.f64 	%fd336, %fd335, %fd198, %p47;
	min.s64 	%rd302, %rd301, %rd130;
$L__BB3_157:
	ld.global.f64 	%fd203, [%rd133];
	abs.f64 	%fd204, %fd336;
	abs.f64 	%fd205, %fd203;
	setp.lt.f64 	%p48, %fd204, %fd205;
	mov.f64 	%fd337, %fd203;
	mov.u64 	%rd303, %rd131;
	@%p48 bra 	$L__BB3_160;
	setp.lt.f64 	%p49, %fd205, %fd204;
	mov.f64 	%fd337, %fd336;
	mov.u64 	%rd303, %rd302;
	@%p49 bra 	$L__BB3_160;
	setp.lt.s64 	%p50, %rd302, %rd131;
	selp.f64 	%fd337, %fd336, %fd203, %p50;
	min.s64 	%rd303, %rd302, %rd131;
$L__BB3_160:
	ld.global.f64 	%fd208, [%rd133+2048];
	abs.f64 	%fd209, %fd337;
	abs.f64 	%fd210, %fd208;
	setp.lt.f64 	%p51, %fd209, %fd210;
	mov.f64 	%fd339, %fd208;
	mov.u64 	%rd305, %rd132;
	@%p51 bra 	$L__BB3_163;
	setp.lt.f64 	%p52, %fd210, %fd209;
	mov.f64 	%fd339, %fd337;
	mov.u64 	%rd305, %rd303;
	@%p52 bra 	$L__BB3_163;
	setp.lt.s64 	%p53, %rd303, %rd132;
	selp.f64 	%fd339, %fd337, %fd208, %p53;
	min.s64 	%rd305, %rd303, %rd132;
$L__BB3_163:
	add.s32 	%r431, %r431, 1024;
	add.s32 	%r435, %r435, 1024;
	add.s32 	%r434, %r434, 1024;
	add.s32 	%r433, %r433, 1024;
	add.s32 	%r432, %r432, 1024;
	setp.lt.s32 	%p54, %r431, %r40;
	@%p54 bra 	$L__BB3_151;
$L__BB3_164:
	// begin inline asm
	mov.u32 %r85, %laneid;
	// end inline asm
	mov.b64 	%rd208, %fd339;
	mov.b64 	{%r87, %r92}, %rd208;
	mov.b32 	%r103, 1;
	mov.b32 	%r104, 31;
	mov.b32 	%r105, -1;
	// begin inline asm
	shfl.sync.down.b32 %r86, %r87, %r103, %r104, %r105;
	// end inline asm
	// begin inline asm
	shfl.sync.down.b32 %r91, %r92, %r103, %r104, %r105;
	// end inline asm
	mov.b64 	%rd209, {%r86, %r91};
	mov.b64 	%fd214, %rd209;
	mov.b64 	{%r97, %r102}, %rd305;
	// begin inline asm
	shfl.sync.down.b32 %r96, %r97, %r103, %r104, %r105;
	// end inline asm
	// begin inline asm
	shfl.sync.down.b32 %r101, %r102, %r103, %r104, %r105;
	// end inline asm
	mov.b64 	%rd144, {%r96, %r101};
	setp.gt.s32 	%p55, %r85, 30;
	mov.f64 	%fd340, %fd339;
	mov.u64 	%rd306, %rd305;
	@%p55 bra 	$L__BB3_168;
	abs.f64 	%fd215, %fd339;
	abs.f64 	%fd216, %fd214;
	setp.lt.f64 	%p56, %fd215, %fd216;
	mov.f64 	%fd340, %fd214;
	mov.u64 	%rd306, %rd144;
	@%p56 bra 	$L__BB3_168;
	setp.lt.f64 	%p57, %fd216, %fd215;
	mov.f64 	%fd340, %fd339;
	mov.u64 	%rd306, %rd305;
	@%p57 bra 	$L__BB3_168;
	setp.lt.s64 	%p58, %rd305, %rd144;
	selp.f64 	%fd340, %fd339, %fd214, %p58;
	min.s64 	%rd306, %rd305, %rd144;
$L__BB3_168:
	mov.b64 	%rd210, %fd340;
	mov.b64 	{%r107, %r112}, %rd210;
	mov.b32 	%r123, 2;
	mov.b32 	%r124, 31;
	mov.b32 	%r125, -1;
	// begin inline asm
	shfl.sync.down.b32 %r106, %r107, %r123, %r124, %r125;
	// end inline asm
	// begin inline asm
	shfl.sync.down.b32 %r111, %r112, %r123, %r124, %r125;
	// end inline asm
	mov.b64 	%rd211, {%r106, %r111};
	mov.b64 	%fd219, %rd211;
	mov.b64 	{%r117, %r122}, %rd306;
	// begin inline asm
	shfl.sync.down.b32 %r116, %r117, %r123, %r124, %r125;
	// end inline asm
	// begin inline asm
	shfl.sync.down.b32 %r121, %r122, %r123, %r124, %r125;
	// end inline asm
	mov.b64 	%rd147, {%r116, %r121};
	setp.gt.s32 	%p59, %r85, 29;
	mov.f64 	%fd341, %fd340;
	mov.u64 	%rd307, %rd306;
	@%p59 bra 	$L__BB3_172;
	abs.f64 	%fd220, %fd340;
	abs.f64 	%fd221, %fd219;
	setp.lt.f64 	%p60, %fd220, %fd221;
	mov.f64 	%fd341, %fd219;
	mov.u64 	%rd307, %rd147;
	@%p60 bra 	$L__BB3_172;
	setp.lt.f64 	%p61, %fd221, %fd220;
	mov.f64 	%fd341, %fd340;
	mov.u64 	%rd307, %rd306;
	@%p61 bra 	$L__BB3_172;
	setp.lt.s64 	%p62, %rd306, %rd147;
	selp.f64 	%fd341, %fd340, %fd219, %p62;
	min.s64 	%rd307, %rd306, %rd147;
$L__BB3_172:
	mov.b64 	%rd212, %fd341;
	mov.b64 	{%r127, %r132}, %rd212;
	mov.b32 	%r143, 4;
	mov.b32 	%r144, 31;
	mov.b32 	%r145, -1;
	// begin inline asm
	shfl.sync.down.b32 %r126, %r127, %r143, %r144, %r145;
	// end inline asm
	// begin inline asm
	shfl.sync.down.b32 %r131, %r132, %r143, %r144, %r145;
	// end inline asm
	mov.b64 	%rd213, {%r126, %r131};
	mov.b64 	%fd224, %rd213;
	mov.b64 	{%r137, %r142}, %rd307;
	// begin inline asm
	shfl.sync.down.b32 %r136, %r137, %r143, %r144, %r145;
	// end inline asm
	// begin inline asm
	shfl.sync.down.b32 %r141, %r142, %r143, %r144, %r145;
	// end inline asm
	mov.b64 	%rd150, {%r136, %r141};
	setp.gt.s32 	%p63, %r85, 27;
	mov.f64 	%fd342, %fd341;
	mov.u64 	%rd308, %rd307;
	@%p63 bra 	$L__BB3_176;
	abs.f64 	%fd225, %fd341;
	abs.f64 	%fd226, %fd224;
	setp.lt.f64 	%p64, %fd225, %fd226;
	mov.f64 	%fd342, %fd224;
	mov.u64 	%rd308, %rd150;
	@%p64 bra 	$L__BB3_176;
	setp.lt.f64 	%p65, %fd226, %fd225;
	mov.f64 	%fd342, %fd341;
	mov.u64 	%rd308, %rd307;
	@%p65 bra 	$L__BB3_176;
	setp.lt.s64 	%p66, %rd307, %rd150;
	selp.f64 	%fd342, %fd341, %fd224, %p66;
	min.s64 	%rd308, %rd307, %rd150;
$L__BB3_176:
	mov.b64 	%rd214, %fd342;
	mov.b64 	{%r147, %r152}, %rd214;
	mov.b32 	%r163, 8;
	mov.b32 	%r164, 31;
	mov.b32 	%r165, -1;
	// begin inline asm
	shfl.sync.down.b32 %r146, %r147, %r163, %r164, %r165;
	// end inline asm
	// begin inline asm
	shfl.sync.down.b32 %r151, %r152, %r163, %r164, %r165;
	// end inline asm
	mov.b64 	%rd215, {%r146, %r151};
	mov.b64 	%fd229, %rd215;
	mov.b64 	{%r157, %r162}, %rd308;
	// begin inline asm
	shfl.sync.down.b32 %r156, %r157, %r163, %r164, %r165;
	// end inline asm
	// begin inline asm
	shfl.sync.down.b32 %r161, %r162, %r163, %r164, %r165;
	// end inline asm
	mov.b64 	%rd153, {%r156, %r161};
	setp.gt.s32 	%p67, %r85, 23;
	mov.f64 	%fd343, %fd342;
	mov.u64 	%rd309, %rd308;
	@%p67 bra 	$L__BB3_180;
	abs.f64 	%fd230, %fd342;
	abs.f64 	%fd231, %fd229;
	setp.lt.f64 	%p68, %fd230, %fd231;
	mov.f64 	%fd343, %fd229;
	mov.u64 	%rd309, %rd153;
	@%p68 bra 	$L__BB3_180;
	setp.lt.f64 	%p69, %fd231, %fd230;
	mov.f64 	%fd343, %fd342;
	mov.u64 	%rd309, %rd308;
	@%p69 bra 	$L__BB3_180;
	setp.lt.s64 	%p70, %rd308, %rd153;
	selp.f64 	%fd343, %fd342, %fd229, %p70;
	min.s64 	%rd309, %rd308, %rd153;
$L__BB3_180:
	mov.b64 	%rd216, %fd343;
	mov.b64 	{%r167, %r172}, %rd216;
	mov.b32 	%r183, 16;
	mov.b32 	%r184, 31;
	mov.b32 	%r185, -1;
	// begin inline asm
	shfl.sync.down.b32 %r166, %r167, %r183, %r184, %r185;
	// end inline asm
	// begin inline asm
	shfl.sync.down.b32 %r171, %r172, %r183, %r184, %r185;
	// end inline asm
	mov.b64 	%rd217, {%r166, %r171};
	mov.b64 	%fd234, %rd217;
	mov.b64 	{%r177, %r182}, %rd309;
	// begin inline asm
	shfl.sync.down.b32 %r176, %r177, %r183, %r184, %r185;
	// end inline asm
	// begin inline asm
	shfl.sync.down.b32 %r181, %r182, %r183, %r184, %r185;
	// end inline asm
	mov.b64 	%rd156, {%r176, %r181};
	setp.gt.s32 	%p71, %r85, 15;
	mov.f64 	%fd351, %fd343;
	mov.u64 	%rd317, %rd309;
	@%p71 bra 	$L__BB3_184;
	abs.f64 	%fd235, %fd343;
	abs.f64 	%fd236, %fd234;
	setp.lt.f64 	%p72, %fd235, %fd236;
	mov.f64 	%fd351, %fd234;
	mov.u64 	%rd317, %rd156;
	@%p72 bra 	$L__BB3_184;
	setp.lt.f64 	%p73, %fd236, %fd235;
	mov.f64 	%fd351, %fd343;
	mov.u64 	%rd317, %rd309;
	@%p73 bra 	$L__BB3_184;
	setp.lt.s64 	%p74, %rd309, %rd156;
	selp.f64 	%fd351, %fd343, %fd234, %p74;
	min.s64 	%rd317, %rd309, %rd156;
$L__BB3_184:
	setp.ne.s32 	%p75, %r85, 0;
	@%p75 bra 	$L__BB3_186;
	shr.u32 	%r186, %r35, 1;
	and.b32  	%r187, %r186, 496;
	mov.u32 	%r188, _ZN6thrust24THRUST_300001_SM_1000_NS8cuda_cub4core6detail5shmemE;
	add.s32 	%r189, %r188, %r187;
	st.shared.f64 	[%r189+8], %fd351;
	st.shared.u64 	[%r189+16], %rd317;
$L__BB3_186:
	bar.sync 	0;
	setp.ne.s32 	%p76, %r35, 0;
	@%p76 bra 	$L__BB3_208;
	ld.shared.f64 	%fd239, [_ZN6thrust24THRUST_300001_SM_1000_NS8cuda_cub4core6detail5shmemE+24];
	ld.shared.u64 	%rd159, [_ZN6thrust24THRUST_300001_SM_1000_NS8cuda_cub4core6detail5shmemE+32];
	abs.f64 	%fd240, %fd351;
	abs.f64 	%fd241, %fd239;
	setp.lt.f64 	%p77, %fd240, %fd241;
	mov.f64 	%fd345, %fd239;
	mov.u64 	%rd311, %rd159;
	@%p77 bra 	$L__BB3_190;
	setp.lt.f64 	%p78, %fd241, %fd240;
	mov.f64 	%fd345, %fd351;
	mov.u64 	%rd311, %rd317;
	@%p78 bra 	$L__BB3_190;
	setp.lt.s64 	%p79, %rd317, %rd159;
	selp.f64 	%fd345, %fd351, %fd239, %p79;
	min.s64 	%rd311, %rd317, %rd159;
$L__BB3_190:
	ld.shared.f64 	%fd244, [_ZN6thrust24THRUST_300001_SM_1000_NS8cuda_cub4core6detail5shmemE+40];
	ld.shared.u64 	%rd162, [_ZN6thrust24THRUST_300001_SM_1000_NS8cuda_cub4core6detail5shmemE+48];
	abs.f64 	%fd245, %fd345;
	abs.f64 	%fd246, %fd244;
	setp.lt.f64 	%p80, %fd245, %fd246;
	mov.f64 	%fd346, %fd244;
	mov.u64 	%rd312, %rd162;
	@%p80 bra 	$L__BB3_193;
	setp.lt.f64 	%p81, %fd246, %fd245;
	mov.f64 	%fd346, %fd345;
	mov.u64 	%rd312, %rd311;
	@%p81 bra 	$L__BB3_193;
	setp.lt.s64 	%p82, %rd311, %rd162;
	selp.f64 	%fd346, %fd345, %fd244, %p82;
	min.s64 	%rd312, %rd311, %rd162;
$L__BB3_193:
	ld.shared.f64 	%fd249, [_ZN6thrust24THRUST_300001_SM_1000_NS8cuda_cub4core6detail5shmemE+56];
	ld.shared.u64 	%rd165, [_ZN6thrust24THRUST_300001_SM_1000_NS8cuda_cub4core6detail5shmemE+64];
	abs.f64 	%fd250, %fd346;
	abs.f64 	%fd251, %fd249;
	setp.lt.f64 	%p83, %fd250, %fd251;
	mov.f64 	%fd347, %fd249;
	mov.u64 	%rd313, %rd165;
	@%p83 bra 	$L__BB3_196;
	setp.lt.f64 	%p84, %fd251, %fd250;
	mov.f64 	%fd347, %fd346;
	mov.u64 	%rd313, %rd312;
	@%p84 bra 	$L__BB3_196;
	setp.lt.s64 	%p85, %rd312, %rd165;
	selp.f64 	%fd347, %fd346, %fd249, %p85;
	min.s64 	%rd313, %rd312, %rd165;
$L__BB3_196:
	ld.shared.f64 	%fd254, [_ZN6thrust24THRUST_300001_SM_1000_NS8cuda_cub4core6detail5shmemE+72];
	ld.shared.u64 	%rd168, [_ZN6thrust24THRUST_300001_SM_1000_NS8cuda_cub4core6detail5shmemE+80];
	abs.f64 	%fd255, %fd347;
	abs.f64 	%fd256, %fd254;
	setp.lt.f64 	%p86, %fd255, %fd256;
	mov.f64 	%fd348, %fd254;
	mov.u64 	%rd314, %rd168;
	@%p86 bra 	$L__BB3_199;
	setp.lt.f64 	%p87, %fd256, %fd255;
	mov.f64 	%fd348, %fd347;
	mov.u64 	%rd314, %rd313;
	@%p87 bra 	$L__BB3_199;
	setp.lt.s64 	%p88, %rd313, %rd168;
	selp.f64 	%fd348, %fd347, %fd254, %p88;
	min.s64 	%rd314, %rd313, %rd168;
$L__BB3_199:
	ld.shared.f64 	%fd259, [_ZN6thrust24THRUST_300001_SM_1000_NS8cuda_cub4core6detail5shmemE+88];
	ld.shared.u64 	%rd171, [_ZN6thrust24THRUST_300001_SM_1000_NS8cuda_cub4core6detail5shmemE+96];
	abs.f64 	%fd260, %fd348;
	abs.f64 	%fd261, %fd259;
	setp.lt.f64 	%p89, %fd260, %fd261;
	mov.f64 	%fd349, %fd259;
	mov.u64 	%rd315, %rd171;
	@%p89 bra 	$L__BB3_202;
	setp.lt.f64 	%p90, %fd261, %fd260;
	mov.f64 	%fd349, %fd348;
	mov.u64 	%rd315, %rd314;
	@%p90 bra 	$L__BB3_202;
	setp.lt.s64 	%p91, %rd314, %rd171;
	selp.f64 	%fd349, %fd348, %fd259, %p91;
	min.s64 	%rd315, %rd314, %rd171;
$L__BB3_202:
	ld.shared.f64 	%fd264, [_ZN6thrust24THRUST_300001_SM_1000_NS8cuda_cub4core6detail5shmemE+104];
	ld.shared.u64 	%rd174, [_ZN6thrust24THRUST_300001_SM_1000_NS8cuda_cub4core6detail5shmemE+112];
	abs.f64 	%fd265, %fd349;
	abs.f64 	%fd266, %fd264;
	setp.lt.f64 	%p92, %fd265, %fd266;
	mov.f64 	%fd350, %fd264;
	mov.u64 	%rd316, %rd174;
	@%p92 bra 	$L__BB3_205;
	setp.lt.f64 	%p93, %fd266, %fd265;
	mov.f64 	%fd350, %fd349;
	mov.u64 	%rd316, %rd315;
	@%p93 bra 	$L__BB3_205;
	setp.lt.s64 	%p94, %rd315, %rd174;
	selp.f64 	%fd350, %fd349, %fd264, %p94;
	min.s64 	%rd316, %rd315, %rd174;
$L__BB3_205:
	ld.shared.f64 	%fd269, [_ZN6thrust24THRUST_300001_SM_1000_NS8cuda_cub4core6detail5shmemE+120];
	ld.shared.u64 	%rd177, [_ZN6thrust24THRUST_300001_SM_1000_NS8cuda_cub4core6detail5shmemE+128];
	abs.f64 	%fd270, %fd350;
	abs.f64 	%fd271, %fd269;
	setp.lt.f64 	%p95, %fd270, %fd271;
	mov.u64 	%rd317, %rd177;
	mov.f64 	%fd351, %fd269;
	@%p95 bra 	$L__BB3_208;
	setp.lt.f64 	%p96, %fd271, %fd270;
	mov.u64 	%rd317, %rd316;
	mov.f64 	%fd351, %fd350;
	@%p96 bra 	$L__BB3_208;
	setp.lt.s64 	%p97, %rd316, %rd177;
	selp.f64 	%fd351, %fd350, %fd269, %p97;
	min.s64 	%rd317, %rd316, %rd177;
$L__BB3_208:
	mov.u32 	%r415, %tid.x;
	setp.ne.s32 	%p214, %r415, 0;
	@%p214 bra 	$L__BB3_210;
	ld.param.u64 	%rd254, [_ZN6thrust24THRUST_300001_SM_1000_NS8cuda_cub4core6detail13_kernel_agentINS1_8__reduce11ReduceAgentINS0_12zip_iteratorIN4cuda3std3__45tupleIJNS0_10device_ptrIdEENS0_17counting_iteratorIlNS0_11use_defaultESF_SF_EEEEEEEPNSB_IJdlEEESJ_iNS1_9__extrema9arg_max_fIdl13cmpAbsDoublesEEEEJSI_SK_iN3cub18CUB_300001_SM_100013GridEvenShareIiEENSR_9GridQueueIjEESO_EEEvDpT0__param_1];
	cvta.to.global.u64 	%rd251, %rd254;
	mul.wide.u32 	%rd252, %r1, 16;
	add.s64 	%rd253, %rd251, %rd252;
	st.global.f64 	[%rd253], %fd351;
	st.global.u64 	[%rd253+8], %rd317;
$L__BB3_210:
	ret;

}
	// .globl	_ZN6thrust24THRUST_300001_SM_1000_NS8cuda_cub4core6detail13_kernel_agentINS1_8__reduce10DrainAgentIiEEJN3cub18CUB_300001_SM_10009GridQueueIjEEiEEEvDpT0_
.visible .entry _ZN6thrust24THRUST_300001_SM_1000_NS8cuda_cub4core6detail13_kernel_agentINS1_8__reduce10DrainAgentIiEEJN3cub18CUB_300001_SM_10009GridQueueIjEEiEEEvDpT0_(
	.param .align 8 .b8 _ZN6thrust24THRUST_300001_SM_1000_NS8cuda_cub4core6detail13_kernel_agentINS1_8__reduce10DrainAgentIiEEJN3cub18CUB_300001_SM_10009GridQueueIjEEiEEEvDpT0__param_0[8],
	.param .u32 _ZN6thrust24THRUST_300001_SM_1000_NS8cuda_cub4core6detail13_kernel_agentINS1_8__reduce10DrainAgentIiEEJN3cub18CUB_300001_SM_10009GridQueueIjEEiEEEvDpT0__param_1
)
.maxntid 1
{
	.reg .b32 	%r<3>;
	.reg .b64 	%rd<3>;

	ld.param.u64 	%rd1, [_ZN6thrust24THRUST_300001_SM_1000_NS8cuda_cub4core6detail13_kernel_agentINS1_8__reduce10DrainAgentIiEEJN3cub18CUB_300001_SM_10009GridQueueIjEEiEEEvDpT0__param_0];
	ld.param.u32 	%r1, [_ZN6thrust24THRUST_300001_SM_1000_NS8cuda_cub4core6detail13_kernel_agentINS1_8__reduce10DrainAgentIiEEJN3cub18CUB_300001_SM_10009GridQueueIjEEiEEEvDpT0__param_1];
	cvta.to.global.u64 	%rd2, %rd1;
	st.global.u32 	[%rd2], %r1;
	mov.b32 	%r2, 0;
	st.global.u32 	[%rd2+4], %r2;
	ret;

}
	// .globl	_ZN6thrust24THRUST_300001_SM_1000_NS8cuda_cub4core6detail13_kernel_agentINS1_8__reduce11ReduceAgentIPN4cuda3std3__45tupleIJdlEEESC_SB_iNS1_9__extrema9arg_max_fIdl13cmpAbsDoublesEEEEJSC_SC_iSG_EEEvDpT0_
.visible .entry _ZN6thrust24THRUST_300001_SM_1000_NS8cuda_cub4core6detail13_kernel_agentINS1_8__reduce11ReduceAgentIPN4cuda3std3__45tupleIJdlEEESC_SB_iNS1_9__extrema9arg_max_fIdl13cmpAbsDoublesEEEEJSC_SC_iSG_EEEvDpT0_(
	.param .u64 .ptr .align 1 _ZN6thrust24THRUST_300001_SM_1000_NS8cuda_cub4core6detail13_kernel_agentINS1_8__reduce11ReduceAgentIPN4cuda3std3__45tupleIJdlEEESC_SB_iNS1_9__extrema9arg_max_fIdl13cmpAbsDoublesEEEEJSC_SC_iSG_EEEvDpT0__param_0,
	.param .u64 .ptr .align 1 _ZN6thrust24THRUST_300001_SM_1000_NS8cuda_cub4core6detail13_kernel_agentINS1_8__reduce11ReduceAgentIPN4cuda3std3__45tupleIJdlEEESC_SB_iNS1_9__extrema9arg_max_fIdl13cmpAbsDoublesEEEEJSC_SC_iSG_EEEvDpT0__param_1,
	.param .u32 _ZN6thrust24THRUST_300001_SM_1000_NS8cuda_cub4core6detail13_kernel_agentINS1_8__reduce11ReduceAgentIPN4cuda3std3__45tupleIJdlEEESC_SB_iNS1_9__extrema9arg_max_fIdl13cmpAbsDoublesEEEEJSC_SC_iSG_EEEvDpT0__param_2,
	.param .align 1 .b8 _ZN6thrust24THRUST_300001_SM_1000_NS8cuda_cub4core6detail13_kernel_agentINS1_8__reduce11ReduceAgentIPN4cuda3std3__45tupleIJdlEEESC_SB_iNS1_9__extrema9arg_max_fIdl13cmpAbsDoublesEEEEJSC_SC_iSG_EEEvDpT0__param_3[1]
)
.maxntid 256
{
	.reg .pred 	%p<222>;
	.reg .b32 	%r<390>;
	.reg .b64 	%rd<395>;
	.reg .b64 	%fd<358>;

	ld.param.u32 	%r37, [_ZN6thrust24THRUST_300001_SM_1000_NS8cuda_cub4core6detail13_kernel_agentINS1_8__reduce11ReduceAgentIPN4cuda3std3__45tupleIJdlEEESC_SB_iNS1_9__extrema9arg_max_fIdl13cmpAbsDoublesEEEEJSC_SC_iSG_EEEvDpT0__param_2];
	setp.eq.s32 	%p1, %r37, 0;
	@%p1 bra 	$L__BB5_211;
	setp.gt.s32 	%p2, %r37, 1279;
	@%p2 bra 	$L__BB5_121;
	mov.u32 	%r1, %tid.x;
	setp.ge.s32 	%p105, %r1, %r37;
	mov.f64 	%fd301, 0d0000000000000000;
	mov.b64 	%rd337, 0;
	mov.u32 	%r380, %r1;
	@%p105 bra 	$L__BB5_4;
	ld.param.u64 	%rd323, [_ZN6thrust24THRUST_300001_SM_1000_NS8cuda_cub4core6detail13_kernel_agentINS1_8__reduce11ReduceAgentIPN4cuda3std3__45tupleIJdlEEESC_SB_iNS1_9__extrema9arg_max_fIdl13cmpAbsDoublesEEEEJSC_SC_iSG_EEEvDpT0__param_0];
	mul.wide.u32 	%rd273, %r1, 16;
	add.s64 	%rd270, %rd323, %rd273;
	// begin inline asm
	ld.global.nc.u64 %rd269, [%rd270];
	// end inline asm
	add.s64 	%rd272, %rd270, 8;
	// begin inline asm
	ld.global.nc.u64 %rd337, [%rd272];
	// end inline asm
	mov.b64 	%fd301, %rd269;
	add.s32 	%r380, %r1, 256;
$L__BB5_4:
	setp.ge.s32 	%p106, %r380, %r37;
	@%p106 bra 	$L__BB5_25;
	not.b32 	%r153, %r380;
	add.s32 	%r4, %r37, %r153;
	and.b32  	%r154, %r4, 768;
	setp.eq.s32 	%p107, %r154, 768;
	@%p107 bra 	$L__BB5_11;
	ld.param.u64 	%rd324, [_ZN6thrust24THRUST_300001_SM_1000_NS8cuda_cub4core6detail13_kernel_agentINS1_8__reduce11ReduceAgentIPN4cuda3std3__45tupleIJdlEEESC_SB_iNS1_9__extrema9arg_max_fIdl13cmpAbsDoublesEEEEJSC_SC_iSG_EEEvDpT0__param_0];
	mul.wide.u32 	%rd275, %r380, 16;
	add.s64 	%rd328, %rd324, %rd275;
	shr.u32 	%r155, %r4, 8;
	add.s32 	%r156, %r155, 1;
	and.b32  	%r157, %r156, 3;
	neg.s32 	%r378, %r157;
$L__BB5_7:
	.pragma "nounroll";
	mov.u64 	%rd5, %rd337;
	mov.f64 	%fd3, %fd301;
	// begin inline asm
	ld.global.nc.u64 %rd276, [%rd328];
	// end inline asm
	add.s64 	%rd279, %rd328, 8;
	// begin inline asm
	ld.global.nc.u64 %rd278, [%rd279];
	// end inline asm
	mov.b64 	%fd4, %rd276;
	abs.f64 	%fd5, %fd3;
	abs.f64 	%fd6, %fd4;
	setp.lt.f64 	%p108, %fd5, %fd6;
	mov.u64 	%rd337, %rd278;
	mov.f64 	%fd301, %fd4;
	@%p108 bra 	$L__BB5_10;
	setp.lt.f64 	%p109, %fd6, %fd5;
	mov.u64 	%rd337, %rd5;
	mov.f64 	%fd301, %fd3;
	@%p109 bra 	$L__BB5_10;
	setp.lt.s64 	%p110, %rd5, %rd278;
	min.s64 	%rd337, %rd5, %rd278;
	selp.f64 	%fd301, %fd3, %fd4, %p110;
$L__BB5_10:
	add.s32 	%r380, %r380, 256;
	add.s64 	%rd328, %rd328, 4096;
	add.s32 	%r378, %r378, 1;
	setp.ne.s32 	%p111, %r378, 0;
	@%p111 bra 	$L__BB5_7;
$L__BB5_11:
	setp.lt.u32 	%p112, %r4, 768;
	@%p112 bra 	$L__BB5_25;
$L__BB5_12:
	ld.param.u64 	%rd325, [_ZN6thrust24THRUST_300001_SM_1000_NS8cuda_cub4core6detail13_kernel_agentINS1_8__reduce11ReduceAgentIPN4cuda3std3__45tupleIJdlEEESC_SB_iNS1_9__extrema9arg_max_fIdl13cmpAbsDoublesEEEEJSC_SC_iSG_EEEvDpT0__param_0];
	mul.wide.s32 	%rd284, %r380, 16;
	add.s64 	%rd281, %rd325, %rd284;
	// begin inline asm
	ld.global.nc.u64 %rd280, [%rd281];
	// end inline asm
	add.s64 	%rd283, %rd281, 8;
	// begin inline asm
	ld.global.nc.u64 %rd282, [%rd283];
	// end inline asm
	mov.b64 	%fd12, %rd280;
	abs.f64 	%fd13, %fd301;
	abs.f64 	%fd14, %fd12;
	setp.lt.f64 	%p113, %fd13, %fd14;
	mov.u64 	%rd334, %rd282;
	mov.f64 	%fd298, %fd12;
	@%p113 bra 	$L__BB5_15;
	setp.lt.f64 	%p114, %fd14, %fd13;
	mov.u64 	%rd334, %rd337;
	mov.f64 	%fd298, %fd301;
	@%p114 bra 	$L__BB5_15;
	setp.lt.s64 	%p115, %rd337, %rd282;
	min.s64 	%rd334, %rd337, %rd282;
	selp.f64 	%fd298, %fd301, %fd12, %p115;
$L__BB5_15:
	add.s64 	%rd286, %rd281, 4096;
	// begin inline asm
	ld.global.nc.u64 %rd285, [%rd286];
	// end inline asm
	add.s64 	%rd288, %rd281, 4104;
	// begin inline asm
	ld.global.nc.u64 %rd287, [%rd288];
	// end inline asm
	mov.b64 	%fd17, %rd285;
	abs.f64 	%fd18, %fd298;
	abs.f64 	%fd19, %fd17;
	setp.lt.f64 	%p116, %fd18, %fd19;
	mov.u64 	%rd335, %rd287;
	mov.f64 	%fd299, %fd17;
	@%p116 bra 	$L__BB5_18;
	setp.lt.f64 	%p117, %fd19, %fd18;
	mov.u64 	%rd335, %rd334;
	mov.f64 	%fd299, %fd298;
	@%p117 bra 	$L__BB5_18;
	setp.lt.s64 	%p118, %rd334, %rd287;
	min.s64 	%rd335, %rd334, %rd287;
	selp.f64 	%fd299, %fd298, %fd17, %p118;
$L__BB5_18:
	add.s64 	%rd290, %rd281, 8192;
	// begin inline asm
	ld.global.nc.u64 %rd289, [%rd290];
	// end inline asm
	add.s64 	%rd292, %rd281, 8200;
	// begin inline asm
	ld.global.nc.u64 %rd291, [%rd292];
	// end inline asm
	mov.b64 	%fd22, %rd289;
	abs.f64 	%fd23, %fd299;
	abs.f64 	%fd24, %fd22;
	setp.lt.f64 	%p119, %fd23, %fd24;
	mov.u64 	%rd336, %rd291;
	mov.f64 	%fd300, %fd22;
	@%p119 bra 	$L__BB5_21;
	setp.lt.f64 	%p120, %fd24, %fd23;
	mov.u64 	%rd336, %rd335;
	mov.f64 	%fd300, %fd299;
	@%p120 bra 	$L__BB5_21;
	setp.lt.s64 	%p121, %rd335, %rd291;
	min.s64 	%rd336, %rd335, %rd291;
	selp.f64 	%fd300, %fd299, %fd22, %p121;
$L__BB5_21:
	add.s64 	%rd294, %rd281, 12288;
	// begin inline asm
	ld.global.nc.u64 %rd293, [%rd294];
	// end inline asm
	add.s64 	%rd296, %rd281, 12296;
	// begin inline asm
	ld.global.nc.u64 %rd295, [%rd296];
	// end inline asm
	mov.b64 	%fd27, %rd293;
	abs.f64 	%fd28, %fd300;
	abs.f64 	%fd29, %fd27;
	setp.lt.f64 	%p122, %fd28, %fd29;
	mov.u64 	%rd337, %rd295;
	mov.f64 	%fd301, %fd27;
	@%p122 bra 	$L__BB5_24;
	setp.lt.f64 	%p123, %fd29, %fd28;
	mov.u64 	%rd337, %rd336;
	mov.f64 	%fd301, %fd300;
	@%p123 bra 	$L__BB5_24;
	setp.lt.s64 	%p124, %rd336, %rd295;
	min.s64 	%rd337, %rd336, %rd295;
	selp.f64 	%fd301, %fd300, %fd27, %p124;
$L__BB5_24:
	add.s32 	%r380, %r380, 1024;
	setp.lt.s32 	%p125, %r380, %r37;
	@%p125 bra 	$L__BB5_12;
$L__BB5_25:
	setp.lt.s32 	%p126, %r37, 256;
	@%p126 bra 	$L__BB5_70;
	// begin inline asm
	mov.u32 %r271, %laneid;
	// end inline asm
	mov.b64 	%rd307, %fd301;
	mov.b64 	{%r273, %r278}, %rd307;
	mov.b32 	%r289, 1;
	mov.b32 	%r290, 31;
	mov.b32 	%r291, -1;
	// begin inline asm
	shfl.sync.down.b32 %r272, %r273, %r289, %r290, %r291;
	// end inline asm
	// begin inline asm
	shfl.sync.down.b32 %r277, %r278, %r289, %r290, %r291;
	// end inline asm
	mov.b64 	%rd308, {%r272, %r277};
	mov.b64 	%fd33, %rd308;
	mov.b64 	{%r283, %r288}, %rd337;
	// begin inline asm
	shfl.sync.down.b32 %r282, %r283, %r289, %r290, %r291;
	// end inline asm
	// begin inline asm
	shfl.sync.down.b32 %r287, %r288, %r289, %r290, %r291;
	// end inline asm
	mov.b64 	%rd27, {%r282, %r287};
	setp.gt.s32 	%p178, %r271, 30;
	mov.u64 	%rd339, %rd337;
	mov.f64 	%fd303, %fd301;
	@%p178 bra 	$L__BB5_30;
	abs.f64 	%fd34, %fd301;
	abs.f64 	%fd35, %fd33;
	setp.lt.f64 	%p179, %fd34, %fd35;
	mov.u64 	%rd339, %rd27;
	mov.f64 	%fd303, %fd33;
	@%p179 bra 	$L__BB5_30;
	setp.lt.f64 	%p180, %fd35, %fd34;
	mov.u64 	%rd339, %rd337;
	mov.f64 	%fd303, %fd301;
	@%p180 bra 	$L__BB5_30;
	setp.lt.s64 	%p181, %rd337, %rd27;
	min.s64 	%rd339, %rd337, %rd27;
	selp.f64 	%fd303, %fd301, %fd33, %p181;
$L__BB5_30:
	mov.b64 	%rd309, %fd303;
	mov.b64 	{%r293, %r298}, %rd309;
	mov.b32 	%r309, 2;
	mov.b32 	%r310, 31;
	mov.b32 	%r311, -1;
	// begin inline asm
	shfl.sync.down.b32 %r292, %r293, %r309, %r310, %r311;
	// end inline asm
	// begin inline asm
	shfl.sync.down.b32 %r297, %r298, %r309, %r310, %r311;
	// end inline asm
	mov.b64 	%rd310, {%r292, %r297};
	mov.b64 	%fd38, %rd310;
	mov.b64 	{%r303, %r308}, %rd339;
	// begin inline asm
	shfl.sync.down.b32 %r302, %r303, %r309, %r310, %r311;
	// end inline asm
	// begin inline asm
	shfl.sync.down.b32 %r307, %r308, %r309, %r310, %r311;
	// end inline asm
	mov.b64 	%rd30, {%r302, %r307};
	setp.gt.s32 	%p182, %r271, 29;
	mov.u64 	%rd340, %rd339;
	mov.f64 	%fd304, %fd303;
	@%p182 bra 	$L__BB5_34;
	abs.f64 	%fd39, %fd303;
	abs.f64 	%fd40, %fd38;
	setp.lt.f64 	%p183, %fd39, %fd40;
	mov.u64 	%rd340, %rd30;
	mov.f64 	%fd304, %fd38;
	@%p183 bra 	$L__BB5_34;
	setp.lt.f64 	%p184, %fd40, %fd39;
	mov.u64 	%rd340, %rd339;
	mov.f64 	%fd304, %fd303;
	@%p184 bra 	$L__BB5_34;
	setp.lt.s64 	%p185, %rd339, %rd30;
	min.s64 	%rd340, %rd339, %rd30;
	selp.f64 	%fd304, %fd303, %fd38, %p185;
$L__BB5_34:
	mov.b64 	%rd311, %fd304;
	mov.b64 	{%r313, %r318}, %rd311;
	mov.b32 	%r329, 4;
	mov.b32 	%r330, 31;
	mov.b32 	%r331, -1;
	// begin inline asm
	shfl.sync.down.b32 %r312, %r313, %r329, %r330, %r331;
	// end inline asm
	// begin inline asm
	shfl.sync.down.b32 %r317, %r318, %r329, %r330, %r331;
	// end inline asm
	mov.b64 	%rd312, {%r312, %r317};
	mov.b64 	%fd43, %rd312;
	mov.b64 	{%r323, %r328}, %rd340;
	// begin inline asm
	shfl.sync.down.b32 %r322, %r323, %r329, %r330, %r331;
	// end inline asm
	// begin inline asm
	shfl.sync.down.b32 %r327, %r328, %r329, %r330, %r331;
	// end inline asm
	mov.b64 	%rd33, {%r322, %r327};
	setp.gt.s32 	%p186, %r271, 27;
	mov.u64 	%rd341, %rd340;
	mov.f64 	%fd305, %fd304;
	@%p186 bra 	$L__BB5_38;
	abs.f64 	%fd44, %fd304;
	abs.f64 	%fd45, %fd43;
	setp.lt.f64 	%p187, %fd44, %fd45;
	mov.u64 	%rd341, %rd33;
	mov.f64 	%fd305, %fd43;
	@%p187 bra 	$L__BB5_38;
	setp.lt.f64 	%p188, %fd45, %fd44;
	mov.u64 	%rd341, %rd340;
	mov.f64 	%fd305, %fd304;
	@%p188 bra 	$L__BB5_38;
	setp.lt.s64 	%p189, %rd340, %rd33;
	min.s64 	%rd341, %rd340, %rd33;
	selp.f64 	%fd305, %fd304, %fd43, %p189;
$L__BB5_38:
	mov.b64 	%rd313, %fd305;
	mov.b64 	{%r333, %r338}, %rd313;
	mov.b32 	%r349, 8;
	mov.b32 	%r350, 31;
	mov.b32 	%r351, -1;
	// begin inline asm
	shfl.sync.down.b32 %r332, %r333, %r349, %r350, %r351;
	// end inline asm
	// begin inline asm
	shfl.sync.down.b32 %r337, %r338, %r349, %r350, %r351;
	// end inline asm
	mov.b64 	%rd314, {%r332, %r337};
	mov.b64 	%fd48, %rd314;
	mov.b64 	{%r343, %r348}, %rd341;
	// begin inline asm
	shfl.sync.down.b32 %r342, %r343, %r349, %r350, %r351;
	// end inline asm
	// begin inline asm
	shfl.sync.down.b32 %r347, %r348, %r349, %r350, %r351;
	// end inline asm
	mov.b64 	%rd36, {%r342, %r347};
	setp.gt.s32 	%p190, %r271, 23;
	mov.u64 	%rd342, %rd341;
	mov.f64 	%fd306, %fd305;
	@%p190 bra 	$L__BB5_42;
	abs.f64 	%fd49, %fd305;
	abs.f64 	%fd50, %fd48;
	setp.lt.f64 	%p191, %fd49, %fd50;
	mov.u64 	%rd342, %rd36;
	mov.f64 	%fd306, %fd48;
	@%p191 bra 	$L__BB5_42;
	setp.lt.f64 	%p192, %fd50, %fd49;
	mov.u64 	%rd342, %rd341;
	mov.f64 	%fd306, %fd305;
	@%p192 bra 	$L__BB5_42;
	setp.lt.s64 	%p193, %rd341, %rd36;
	min.s64 	%rd342, %rd341, %rd36;
	selp.f64 	%fd306, %fd305, %fd48, %p193;
$L__BB5_42:
	mov.b64 	%rd315, %fd306;
	mov.b64 	{%r353, %r358}, %rd315;
	mov.b32 	%r369, 16;
	mov.b32 	%r370, 31;
	mov.b32 	%r371, -1;
	// begin inline asm
	shfl.sync.down.b32 %r352, %r353, %r369, %r370, %r371;
	// end inline asm
	// begin inline asm
	shfl.sync.down.b32 %r357, %r358, %r369, %r370, %r371;
	// end inline asm
	mov.b64 	%rd316, {%r352, %r357};
	mov.b64 	%fd53, %rd316;
	mov.b64 	{%r363, %r368}, %rd342;
	// begin inline asm
	shfl.sync.down.b32 %r362, %r363, %r369, %r370, %r371;
	// end inline asm
	// begin inline asm
	shfl.sync.down.b32 %r367, %r368, %r369, %r370, %r371;
	// end inline asm
	mov.b64 	%rd39, {%r362, %r367};
	setp.gt.s32 	%p194, %r271, 15;
	mov.u64 	%rd394, %rd342;
	mov.f64 	%fd357, %fd306;
	@%p194 bra 	$L__BB5_46;
	abs.f64 	%fd54, %fd306;
	abs.f64 	%fd55, %fd53;
	setp.lt.f64 	%p195, %fd54, %fd55;
	mov.u64 	%rd394, %rd39;
	mov.f64 	%fd357, %fd53;
	@%p195 bra 	$L__BB5_46;
	setp.lt.f64 	%p196, %fd55, %fd54;
	mov.u64 	%rd394, %rd342;
	mov.f64 	%fd357, %fd306;
	@%p196 bra 	$L__BB5_46;
	setp.lt.s64 	%p197, %rd342, %rd39;
	min.s64 	%rd394, %rd342, %rd39;
	selp.f64 	%fd357, %fd306, %fd53, %p197;
$L__BB5_46:
	setp.ne.s32 	%p198, %r271, 0;
	@%p198 bra 	$L__BB5_48;
	shr.u32 	%r372, %r1, 1;
	and.b32  	%r373, %r372, 496;
	mov.u32 	%r374, _ZN6thrust24THRUST_300001_SM_1000_NS8cuda_cub4core6detail5shmemE;
	add.s32 	%r375, %r374, %r373;
	st.shared.f64 	[%r375+8], %fd357;
	st.shared.u64 	[%r375+16], %rd394;
$L__BB5_48:
	bar.sync 	0;
	setp.ne.s32 	%p199, %r1, 0;
	@%p199 bra 	$L__BB5_209;
	ld.shared.f64 	%fd58, [_ZN6thrust24THRUST_300001_SM_1000_NS8cuda_cub4core6detail5shmemE+24];
	ld.shared.u64 	%rd42, [_ZN6thrust24THRUST_300001_SM_1000_NS8cuda_cub4core6detail5shmemE+32];
	abs.f64 	%fd59, %fd357;
	abs.f64 	%fd60, %fd58;
	setp.lt.f64 	%p200, %fd59, %fd60;
	mov.u64 	%rd344, %rd42;
	mov.f64 	%fd308, %fd58;
	@%p200 bra 	$L__BB5_52;
	setp.lt.f64 	%p201, %fd60, %fd59;
	mov.u64 	%rd344, %rd394;
	mov.f64 	%fd308, %fd357;
	@%p201 bra 	$L__BB5_52;
	setp.lt.s64 	%p202, %rd394, %rd42;
	min.s64 	%rd344, %rd394, %rd42;
	selp.f64 	%fd308, %fd357, %fd58, %p202;
$L__BB5_52:
	ld.shared.f64 	%fd63, [_ZN6thrust24THRUST_300001_SM_1000_NS8cuda_cub4core6detail5shmemE+40];
	ld.shared.u64 	%rd45, [_ZN6thrust24THRUST_300001_SM_1000_NS8cuda_cub4core6detail5shmemE+48];
	abs.f64 	%fd64, %fd308;
	abs.f64 	%fd65, %fd63;
	setp.lt.f64 	%p203, %fd64, %fd65;
	mov.u64 	%rd345, %rd45;
	mov.f64 	%fd309, %fd63;
	@%p203 bra 	$L__BB5_55;
	setp.lt.f64 	%p204, %fd65, %fd64;
	mov.u64 	%rd345, %rd344;
	mov.f64 	%fd309, %fd308;
	@%p204 bra 	$L__BB5_55;
	setp.lt.s64 	%p205, %rd344, %rd45;
	min.s64 	%rd345, %rd344, %rd45;
	selp.f64 	%fd309, %fd308, %fd63, %p205;
$L__BB5_55:
	ld.shared.f64 	%fd68, [_ZN6thrust24THRUST_300001_SM_1000_NS8cuda_cub4core6detail5shmemE+56];
	ld.shared.u64 	%rd48, [_ZN6thrust24THRUST_300001_SM_1000_NS8cuda_cub4core6detail5shmemE+64];
	abs.f64 	%fd69, %fd309;
	abs.f64 	%fd70, %fd68;
	setp.lt.f64 	%p206, %fd69, %fd70;
	mov.u64 	%rd346, %rd48;
	mov.f64 	%fd310, %fd68;
	@%p206 bra 	$L__BB5_58;
	setp.lt.f64 	%p207, %fd70, %fd69;
	mov.u64 	%rd346, %rd345;
	mov.f64 	%fd310, %fd309;
	@%p207 bra 	$L__BB5_58;
	setp.lt.s64 	%p208, %rd345, %rd48;
	min.s64 	%rd346, %rd345, %rd48;
	selp.f64 	%fd310, %fd309, %fd68, %p208;
$L__BB5_58:
	ld.shared.f64 	%fd73, [_ZN6thrust24THRUST_300001_SM_1000_NS8cuda_cub4core6detail5shmemE+72];
	ld.shared.u64 	%rd51, [_ZN6thrust24THRUST_300001_SM_1000_NS8cuda_cub4core6detail5shmemE+80];
	abs.f64 	%fd74, %fd310;
	abs.f64 	%fd75, %fd73;
	setp.lt.f64 	%p209, %fd74, %fd75;
	mov.u64 	%rd347, %rd51;
	mov.f64 	%fd311, %fd73;
	@%p209 bra 	$L__BB5_61;
	setp.lt.f64 	%p210, %fd75, %fd74;
	mov.u64 	%rd347, %rd346;
	mov.f64 	%fd311, %fd310;
	@%p210 bra 	$L__BB5_61;
	setp.lt.s64 	%p211, %rd346, %rd51;
	min.s64 	%rd347, %rd346, %rd51;
	selp.f64 	%fd311, %fd310, %fd73, %p211;
$L__BB5_61:
	ld.shared.f64 	%fd78, [_ZN6thrust24THRUST_300001_SM_1000_NS8cuda_cub4core6detail5shmemE+88];
	ld.shared.u64 	%rd54, [_ZN6thrust24THRUST_300001_SM_1000_NS8cuda_cub4core6detail5shmemE+96];
	abs.f64 	%fd79, %fd311;
	abs.f64 	%fd80, %fd78;
	setp.lt.f64 	%p212, %fd79, %fd80;
	mov.u64 	%rd348, %rd54;
	mov.f64 	%fd312, %fd78;
	@%p212 bra 	$L__BB5_64;
	setp.lt.f64 	%p213, %fd80, %fd79;
	mov.u64 	%rd348, %rd347;
	mov.f64 	%fd312, %fd311;
	@%p213 bra 	$L__BB5_64;
	setp.lt.s64 	%p214, %rd347, %rd54;
	min.s64 	%rd348, %rd347, %rd54;
	selp.f64 	%fd312, %fd311, %fd78, %p214;
$L__BB5_64:
	ld.shared.f64 	%fd83, [_ZN6thrust24THRUST_300001_SM_1000_NS8cuda_cub4core6detail5shmemE+104];
	ld.shared.u64 	%rd57, [_ZN6thrust24THRUST_300001_SM_1000_NS8cuda_cub4core6detail5shmemE+112];
	abs.f64 	%fd84, %fd312;
	abs.f64 	%fd85, %fd83;
	setp.lt.f64 	%p215, %fd84, %fd85;
	mov.u64 	%rd349, %rd57;
	mov.f64 	%fd313, %fd83;
	@%p215 bra 	$L__BB5_67;
	setp.lt.f64 	%p216, %fd85, %fd84;
	mov.u64 	%rd349, %rd348;
	mov.f64 	%fd313, %fd312;
	@%p216 bra 	$L__BB5_67;
	setp.lt.s64 	%p217, %rd348, %rd57;
	min.s64 	%rd349, %rd348, %rd57;
	selp.f64 	%fd313, %fd312, %fd83, %p217;
$L__BB5_67:
	ld.shared.f64 	%fd88, [_ZN6thrust24THRUST_300001_SM_1000_NS8cuda_cub4core6detail5shmemE+120];
	ld.shared.u64 	%rd60, [_ZN6thrust24THRUST_300001_SM_1000_NS8cuda_cub4core6detail5shmemE+128];
	abs.f64 	%fd89, %fd313;
	abs.f64 	%fd90, %fd88;
	setp.lt.f64 	%p218, %fd89, %fd90;
	mov.u64 	%rd394, %rd60;
	mov.f64 	%fd357, %fd88;
	@%p218 bra 	$L__BB5_209;
	setp.lt.f64 	%p219, %fd90, %fd89;
	mov.u64 	%rd394, %rd349;
	mov.f64 	%fd357, %fd313;
	@%p219 bra 	$L__BB5_209;
	setp.lt.s64 	%p220, %rd349, %rd60;
	min.s64 	%rd394, %rd349, %rd60;
	selp.f64 	%fd357, %fd313, %fd88, %p220;
	bra.uni 	$L__BB5_209;
$L__BB5_70:
	// begin inline asm
	mov.u32 %r158, %laneid;
	// end inline asm
	and.b32  	%r179, %r1, 992;
	add.s32 	%r180, %r179, 32;
	setp.gt.s32 	%p127, %r180, %r37;
	not.b32 	%r181, %r179;
	add.s32 	%r182, %r37, %r181;
	selp.b32 	%r177, %r182, 31, %p127;
	mov.b64 	%rd297, %fd301;
	mov.b64 	{%r160, %r165}, %rd297;
	mov.b32 	%r176, 1;
	mov.b32 	%r178, -1;
	// begin inline asm
	shfl.sync.down.b32 %r159, %r160, %r176, %r177, %r178;
	// end inline asm
	// begin inline asm
	shfl.sync.down.b32 %r164, %r165, %r176, %r177, %r178;
	// end inline asm
	mov.b64 	%rd298, {%r159, %r164};
	mov.b64 	%fd92, %rd298;
	mov.b64 	{%r170, %r175}, %rd337;
	// begin inline asm
	shfl.sync.down.b32 %r169, %r170, %r176, %r177, %r178;
	// end inline asm
	// begin inline asm
	shfl.sync.down.b32 %r174, %r175, %r176, %r177, %r178;
	// end inline asm
	mov.b64 	%rd62, {%r169, %r174};
	setp.ge.s32 	%p128, %r158, %r177;
	mov.u64 	%rd350, %rd337;
	mov.f64 	%fd314, %fd301;
	@%p128 bra 	$L__BB5_74;
	abs.f64 	%fd93, %fd301;
	abs.f64 	%fd94, %fd92;
	setp.lt.f64 	%p129, %fd93, %fd94;
	mov.u64 	%rd350, %rd62;
	mov.f64 	%fd314, %fd92;
	@%p129 bra 	$L__BB5_74;
	setp.lt.f64 	%p130, %fd94, %fd93;
	mov.u64 	%rd350, %rd337;
	mov.f64 	%fd314, %fd301;
	@%p130 bra 	$L__BB5_74;
	setp.lt.s64 	%p131, %rd337, %rd62;
	min.s64 	%rd350, %rd337, %rd62;
	selp.f64 	%fd314, %fd301, %fd92, %p131;
$L__BB5_74:
	mov.b64 	%rd299, %fd314;
	mov.b64 	{%r184, %r189}, %rd299;
	mov.b32 	%r200, 2;
	mov.b32 	%r202, -1;
	// begin inline asm
	shfl.sync.down.b32 %r183, %r184, %r200, %r177, %r202;
	// end inline asm
	// begin inline asm
	shfl.sync.down.b32 %r188, %r189, %r200, %r177, %r202;
	// end inline asm
	mov.b64 	%rd300, {%r183, %r188};
	mov.b64 	%fd97, %rd300;
	mov.b64 	{%r194, %r199}, %rd350;
	// begin inline asm
	shfl.sync.down.b32 %r193, %r194, %r200, %r177, %r202;
	// end inline asm
	// begin inline asm
	shfl.sync.down.b32 %r198, %r199, %r200, %r177, %r202;
	// end inline asm
	mov.b64 	%rd65, {%r193, %r198};
	add.s32 	%r203, %r158, 2;
	setp.gt.s32 	%p132, %r203, %r177;
	mov.u64 	%rd351, %rd350;
	mov.f64 	%fd315, %fd314;
	@%p132 bra 	$L__BB5_78;
	abs.f64 	%fd98, %fd314;
	abs.f64 	%fd99, %fd97;
	setp.lt.f64 	%p133, %fd98, %fd99;
	mov.u64 	%rd351, %rd65;
	mov.f64 	%fd315, %fd97;
	@%p133 bra 	$L__BB5_78;
	setp.lt.f64 	%p134, %fd99, %fd98;
	mov.u64 	%rd351, %rd350;
	mov.f64 	%fd315, %fd314;
	@%p134 bra 	$L__BB5_78;
	setp.lt.s64 	%p135, %rd350, %rd65;
	min.s64 	%rd351, %rd350, %rd65;
	selp.f64 	%fd315, %fd314, %fd97, %p135;
$L__BB5_78:
	mov.b64 	%rd301, %fd315;
	mov.b64 	{%r205, %r210}, %rd301;
	mov.b32 	%r221, 4;
	mov.b32 	%r223, -1;
	// begin inline asm
	shfl.sync.down.b32 %r204, %r205, %r221, %r177, %r223;
	// end inline asm
	// begin inline asm
	shfl.sync.down.b32 %r209, %r210, %r221, %r177, %r223;
	// end inline asm
	mov.b64 	%rd302, {%r204, %r209};
	mov.b64 	%fd102, %rd302;
	mov.b64 	{%r215, %r220}, %rd351;
	// begin inline asm
	shfl.sync.down.b32 %r214, %r215, %r221, %r177, %r223;
	// end inline asm
	// begin inline asm
	shfl.sync.down.b32 %r219, %r220, %r221, %r177, %r223;
	// end inline asm
	mov.b64 	%rd68, {%r214, %r219};
	add.s32 	%r224, %r158, 4;
	setp.gt.s32 	%p136, %r224, %r177;
	mov.u64 	%rd352, %rd351;
	mov.f64 	%fd316, %fd315;
	@%p136 bra 	$L__BB5_82;
	abs.f64 	%fd103, %fd315;
	abs.f64 	%fd104, %fd102;
	setp.lt.f64 	%p137, %fd103, %fd104;
	mov.u64 	%rd352, %rd68;
	mov.f64 	%fd316, %fd102;
	@%p137 bra 	$L__BB5_82;
	setp.lt.f64 	%p138, %fd104, %fd103;
	mov.u64 	%rd352, %rd351;
	mov.f64 	%fd316, %fd315;
	@%p138 bra 	$L__BB5_82;
	setp.lt.s64 	%p139, %rd351, %rd68;
	min.s64 	%rd352, %rd351, %rd68;
	selp.f64 	%fd316, %fd315, %fd102, %p139;
$L__BB5_82:
	mov.b64 	%rd303, %fd316;
	mov.b64 	{%r226, %r231}, %rd303;
	mov.b32 	%r242, 8;
	mov.b32 	%r244, -1;
	// begin inline asm
	shfl.sync.down.b32 %r225, %r226, %r242, %r177, %r244;
	// end inline asm
	// begin inline asm
	shfl.sync.down.b32 %r230, %r231, %r242, %r177, %r244;
	// end inline asm
	mov.b64 	%rd304, {%r225, %r230};
	mov.b64 	%fd107, %rd304;
	mov.b64 	{%r236, %r241}, %rd352;
	// begin inline asm
	shfl.sync.down.b32 %r235, %r236, %r242, %r177, %r244;
	// end inline asm
	// begin inline asm
	shfl.sync.down.b32 %r240, %r241, %r242, %r177, %r244;
	// end inline asm
	mov.b64 	%rd71, {%r235, %r240};
	add.s32 	%r245, %r158, 8;
	setp.gt.s32 	%p140, %r245, %r177;
	mov.u64 	%rd353, %rd352;
	mov.f64 	%fd317, %fd316;
	@%p140 bra 	$L__BB5_86;
	abs.f64 	%fd108, %fd316;
	abs.f64 	%fd109, %fd107;
	setp.lt.f64 	%p141, %fd108, %fd109;
	mov.u64 	%rd353, %rd71;
	mov.f64 	%fd317, %fd107;
	@%p141 bra 	$L__BB5_86;
	setp.lt.f64 	%p142, %fd109, %fd108;
	mov.u64 	%rd353, %rd352;
	mov.f64 	%fd317, %fd316;
	@%p142 bra 	$L__BB5_86;
	setp.lt.s64 	%p143, %rd352, %rd71;
	min.s64 	%rd353, %rd352, %rd71;
	selp.f64 	%fd317, %fd316, %fd107, %p143;
$L__BB5_86:
	mov.b64 	%rd305, %fd317;
	mov.b64 	{%r247, %r252}, %rd305;
	mov.b32 	%r263, 16;
	mov.b32 	%r265, -1;
	// begin inline asm
	shfl.sync.down.b32 %r246, %r247, %r263, %r177, %r265;
	// end inline asm
	// begin inline asm
	shfl.sync.down.b32 %r251, %r252, %r263, %r177, %r265;
	// end inline asm
	mov.b64 	%rd306, {%r246, %r251};
	mov.b64 	%fd112, %rd306;
	mov.b64 	{%r257, %r262}, %rd353;
	// begin inline asm
	shfl.sync.down.b32 %r256, %r257, %r263, %r177, %r265;
	// end inline asm
	// begin inline asm
	shfl.sync.down.b32 %r261, %r262, %r263, %r177, %r265;
	// end inline asm
	mov.b64 	%rd74, {%r256, %r261};
	add.s32 	%r266, %r158, 16;
	setp.gt.s32 	%p144, %r266, %r177;
	mov.u64 	%rd394, %rd353;
	mov.f64 	%fd357, %fd317;
	@%p144 bra 	$L__BB5_90;
	abs.f64 	%fd113, %fd317;
	abs.f64 	%fd114, %fd112;
	setp.lt.f64 	%p145, %fd113, %fd114;
	mov.u64 	%rd394, %rd74;
	mov.f64 	%fd357, %fd112;
	@%p145 bra 	$L__BB5_90;
	setp.lt.f64 	%p146, %fd114, %fd113;
	mov.u64 	%rd394, %rd353;
	mov.f64 	%fd357, %fd317;
	@%p146 bra 	$L__BB5_90;
	setp.lt.s64 	%p147, %rd353, %rd74;
	min.s64 	%rd394, %rd353, %rd74;
	selp.f64 	%fd357, %fd317, %fd112, %p147;
$L__BB5_90:
	setp.ne.s32 	%p148, %r158, 0;
	@%p148 bra 	$L__BB5_92;
	shr.u32 	%r267, %r1, 1;
	and.b32  	%r268, %r267, 496;
	mov.u32 	%r269, _ZN6thrust24THRUST_300001_SM_1000_NS8cuda_cub4core6detail5shmemE;
	add.s32 	%r270, %r269, %r268;
	st.shared.f64 	[%r270+8], %fd357;
	st.shared.u64 	[%r270+16], %rd394;
$L__BB5_92:
	bar.sync 	0;
	setp.ne.s32 	%p149, %r1, 0;
	@%p149 bra 	$L__BB5_209;
	setp.lt.s32 	%p150, %r37, 33;
	mov.f64 	%fd319, %fd357;
	mov.u64 	%rd355, %rd394;
	@%p150 bra 	$L__BB5_97;
	ld.shared.f64 	%fd117, [_ZN6thrust24THRUST_300001_SM_1000_NS8cuda_cub4core6detail5shmemE+24];
	ld.shared.u64 	%rd77, [_ZN6thrust24THRUST_300001_SM_1000_NS8cuda_cub4core6detail5shmemE+32];
	abs.f64 	%fd118, %fd357;
	abs.f64 	%fd119, %fd117;
	setp.lt.f64 	%p151, %fd118, %fd119;
	mov.f64 	%fd319, %fd117;
	mov.u64 	%rd355, %rd77;
	@%p151 bra 	$L__BB5_97;
	setp.lt.f64 	%p152, %fd119, %fd118;
	mov.f64 	%fd319, %fd357;
	mov.u64 	%rd355, %rd394;
	@%p152 bra 	$L__BB5_97;
	setp.lt.s64 	%p153, %rd394, %rd77;
	min.s64 	%rd355, %rd394, %rd77;
	selp.f64 	%fd319, %fd357, %fd117, %p153;
$L__BB5_97:
	setp.lt.s32 	%p154, %r37, 65;
	mov.f64 	%fd320, %fd319;
	mov.u64 	%rd356, %rd355;
	@%p154 bra 	$L__BB5_101;
	ld.shared.f64 	%fd122, [_ZN6thrust24THRUST_300001_SM_1000_NS8cuda_cub4core6detail5shmemE+40];
	ld.shared.u64 	%rd80, [_ZN6thrust24THRUST_300001_SM_1000_NS8cuda_cub4core6detail5shmemE+48];
	abs.f64 	%fd123, %fd319;
	abs.f64 	%fd124, %fd122;
	setp.lt.f64 	%p155, %fd123, %fd124;
	mov.f64 	%fd320, %fd122;
	mov.u64 	%rd356, %rd80;
	@%p155 bra 	$L__BB5_101;
	setp.lt.f64 	%p156, %fd124, %fd123;
	mov.f64 	%fd320, %fd319;
	mov.u64 	%rd356, %rd355;
	@%p156 bra 	$L__BB5_101;
	setp.lt.s64 	%p157, %rd355, %rd80;
	min.s64 	%rd356, %rd355, %rd80;
	selp.f64 	%fd320, %fd319, %fd122, %p157;
$L__BB5_101:
	setp.lt.s32 	%p158, %r37, 97;
	mov.f64 	%fd321, %fd320;
	mov.u64 	%rd357, %rd356;
	@%p158 bra 	$L__BB5_105;
	ld.shared.f64 	%fd127, [_ZN6thrust24THRUST_300001_SM_1000_NS8cuda_cub4core6detail5shmemE+56];
	ld.shared.u64 	%rd83, [_ZN6thrust24THRUST_300001_SM_1000_NS8cuda_cub4core6detail5shmemE+64];
	abs.f64 	%fd128, %fd320;
	abs.f64 	%fd129, %fd127;
	setp.lt.f64 	%p159, %fd128, %fd129;
	mov.f64 	%fd321, %fd127;
	mov.u64 	%rd357, %rd83;
	@%p159 bra 	$L__BB5_105;
	setp.lt.f64 	%p160, %fd129, %fd128;
	mov.f64 	%fd321, %fd320;
	mov.u64 	%rd357, %rd356;
	@%p160 bra 	$L__BB5_105;
	setp.lt.s64 	%p161, %rd356, %rd83;
	min.s64 	%rd357, %rd356, %rd83;
	selp.f64 	%fd321, %fd320, %fd127, %p161;
$L__BB5_105:
	setp.lt.s32 	%p162, %r37, 129;
	mov.f64 	%fd322, %fd321;
	mov.u64 	%rd358, %rd357;
	@%p162 bra 	$L__BB5_109;
	ld.shared.f64 	%fd132, [_ZN6thrust24THRUST_300001_SM_1000_NS8cuda_cub4core6detail5shmemE+72];
	ld.shared.u64 	%rd86, [_ZN6thrust24THRUST_300001_SM_1000_NS8cuda_cub4core6detail5shmemE+80];
	abs.f64 	%fd133, %fd321;
	abs.f64 	%fd134, %fd132;
	setp.lt.f64 	%p163, %fd133, %fd134;
	mov.f64 	%fd322, %fd132;
	mov.u64 	%rd358, %rd86;
	@%p163 bra 	$L__BB5_109;
	setp.lt.f64 	%p164, %fd134, %fd133;
	mov.f64 	%fd322, %fd321;
	mov.u64 	%rd358, %rd357;
	@%p164 bra 	$L__BB5_109;
	setp.lt.s64 	%p165, %rd357, %rd86;
	min.s64 	%rd358, %rd357, %rd86;
	selp.f64 	%fd322, %fd321, %fd132, %p165;
$L__BB5_109:
	setp.lt.s32 	%p166, %r37, 161;
	mov.f64 	%fd323, %fd322;
	mov.u64 	%rd359, %rd358;
	@%p166 bra 	$L__BB5_113;
	ld.shared.f64 	%fd137, [_ZN6thrust24THRUST_300001_SM_1000_NS8cuda_cub4core6detail5shmemE+88];
	ld.shared.u64 	%rd89, [_ZN6thrust24THRUST_300001_SM_1000_NS8cuda_cub4core6detail5shmemE+96];
	abs.f64 	%fd138, %fd322;
	abs.f64 	%fd139, %fd137;
	setp.lt.f64 	%p167, %fd138, %fd139;
	mov.f64 	%fd323, %fd137;
	mov.u64 	%rd359, %rd89;
	@%p167 bra 	$L__BB5_113;
	setp.lt.f64 	%p168, %fd139, %fd138;
	mov.f64 	%fd323, %fd322;
	mov.u64 	%rd359, %rd358;
	@%p168 bra 	$L__BB5_113;
	setp.lt.s64 	%p169, %rd358, %rd89;
	min.s64 	%rd359, %rd358, %rd89;
	selp.f64 	%fd323, %fd322, %fd137, %p169;
$L__BB5_113:
	setp.lt.s32 	%p170, %r37, 193;
	mov.f64 	%fd324, %fd323;
	mov.u64 	%rd360, %rd359;
	@%p170 bra 	$L__BB5_117;
	ld.shared.f64 	%fd142, [_ZN6thrust24THRUST_300001_SM_1000_NS8cuda_cub4core6detail5shmemE+104];
	ld.shared.u64 	%rd92, [_ZN6thrust24THRUST_300001_SM_1000_NS8cuda_cub4core6detail5shmemE+112];
	abs.f64 	%fd143, %fd323;
	abs.f64 	%fd144, %fd142;
	setp.lt.f64 	%p171, %fd143, %fd144;
	mov.f64 	%fd324, %fd142;
	mov.u64 	%rd360, %rd92;
	@%p171 bra 	$L__BB5_117;
	setp.lt.f64 	%p172, %fd144, %fd143;
	mov.f64 	%fd324, %fd323;
	mov.u64 	%rd360, %rd359;
	@%p172 bra 	$L__BB5_117;
	setp.lt.s64 	%p173, %rd359, %rd92;
	min.s64 	%rd360, %rd359, %rd92;
	selp.f64 	%fd324, %fd323, %fd142, %p173;
$L__BB5_117:
	setp.lt.s32 	%p174, %r37, 225;
	mov.u64 	%rd394, %rd360;
	mov.f64 	%fd357, %fd324;
	@%p174 bra 	$L__BB5_209;
	ld.shared.f64 	%fd147, [_ZN6thrust24THRUST_300001_SM_1000_NS8cuda_cub4core6detail5shmemE+120];
	ld.shared.u64 	%rd95, [_ZN6thrust24THRUST_300001_SM_1000_NS8cuda_cub4core6detail5shmemE+128];
	abs.f64 	%fd148, %fd324;
	abs.f64 	%fd149, %fd147;
	setp.lt.f64 	%p175, %fd148, %fd149;
	mov.u64 	%rd394, %rd95;
	mov.f64 	%fd357, %fd147;
	@%p175 bra 	$L__BB5_209;
	setp.lt.f64 	%p176, %fd149, %fd148;
	mov.u64 	%rd394, %rd360;
	mov.f64 	%fd357, %fd324;
	@%p176 bra 	$L__BB5_209;
	setp.lt.s64 	%p177, %rd360, %rd95;
	min.s64 	%rd394, %rd360, %rd95;
	selp.f64 	%fd357, %fd324, %fd147, %p177;
	bra.uni 	$L__BB5_209;
$L__BB5_121:
	ld.param.u64 	%rd318, [_ZN6thrust24THRUST_300001_SM_1000_NS8cuda_cub4core6detail13_kernel_agentINS1_8__reduce11ReduceAgentIPN4cuda3std3__45tupleIJdlEEESC_SB_iNS1_9__extrema9arg_max_fIdl13cmpAbsDoublesEEEEJSC_SC_iSG_EEEvDpT0__param_0];
	mov.u32 	%r16, %tid.x;
	mul.wide.u32 	%rd208, %r16, 16;
	add.s64 	%rd189, %rd318, %rd208;
	// begin inline asm
	ld.global.nc.u64 %rd188, [%rd189];
	// end inline asm
	add.s64 	%rd191, %rd189, 8;
	// begin inline asm
	ld.global.nc.u64 %rd190, [%rd191];
	// end inline asm
	mov.b64 	%fd151, %rd188;
	add.s64 	%rd193, %rd189, 4096;
	// begin inline asm
	ld.global.nc.u64 %rd192, [%rd193];
	// end inline asm
	add.s64 	%rd195, %rd189, 4104;
	// begin inline asm
	ld.global.nc.u64 %rd361, [%rd195];
	// end inline asm
	mov.b64 	%fd325, %rd192;
	add.s64 	%rd197, %rd189, 8192;
	// begin inline asm
	ld.global.nc.u64 %rd196, [%rd197];
	// end inline asm
	add.s64 	%rd199, %rd189, 8200;
	// begin inline asm
	ld.global.nc.u64 %rd362, [%rd199];
	// end inline asm
	mov.b64 	%fd326, %rd196;
	add.s64 	%rd201, %rd189, 12288;
	// begin inline asm
	ld.global.nc.u64 %rd200, [%rd201];
	// end inline asm
	add.s64 	%rd203, %rd189, 12296;
	// begin inline asm
	ld.global.nc.u64 %rd363, [%rd203];
	// end inline asm
	mov.b64 	%fd327, %rd200;
	add.s64 	%rd205, %rd189, 16384;
	// begin inline asm
	ld.global.nc.u64 %rd204, [%rd205];
	// end inline asm
	add.s64 	%rd207, %rd189, 16392;
	// begin inline asm
	ld.global.nc.u64 %rd381, [%rd207];
	// end inline asm
	mov.b64 	%fd344, %rd204;
	abs.f64 	%fd156, %fd151;
	abs.f64 	%fd157, %fd325;
	setp.lt.f64 	%p3, %fd156, %fd157;
	@%p3 bra 	$L__BB5_123;
	setp.lt.f64 	%p4, %fd157, %fd156;
	setp.lt.s64 	%p5, %rd190, %rd361;
	or.pred  	%p6, %p4, %p5;
	selp.b64 	%rd361, %rd190, %rd361, %p6;
	selp.f64 	%fd325, %fd151, %fd325, %p6;
$L__BB5_123:
	abs.f64 	%fd160, %fd325;
	abs.f64 	%fd161, %fd326;
	setp.lt.f64 	%p7, %fd160, %fd161;
	@%p7 bra 	$L__BB5_125;
	setp.lt.f64 	%p8, %fd161, %fd160;
	setp.lt.s64 	%p9, %rd361, %rd362;
	or.pred  	%p10, %p8, %p9;
	selp.b64 	%rd362, %rd361, %rd362, %p10;
	selp.f64 	%fd326, %fd325, %fd326, %p10;
$L__BB5_125:
	abs.f64 	%fd164, %fd326;
	abs.f64 	%fd165, %fd327;
	setp.lt.f64 	%p11, %fd164, %fd165;
	@%p11 bra 	$L__BB5_127;
	setp.lt.f64 	%p12, %fd165, %fd164;
	setp.lt.s64 	%p13, %rd362, %rd363;
	or.pred  	%p14, %p12, %p13;
	selp.b64 	%rd363, %rd362, %rd363, %p14;
	selp.f64 	%fd327, %fd326, %fd327, %p14;
$L__BB5_127:
	abs.f64 	%fd168, %fd327;
	abs.f64 	%fd169, %fd344;
	setp.lt.f64 	%p15, %fd168, %fd169;
	@%p15 bra 	$L__BB5_129;
	setp.lt.f64 	%p16, %fd169, %fd168;
	setp.lt.s64 	%p17, %rd363, %rd381;
	or.pred  	%p18, %p16, %p17;
	selp.b64 	%rd381, %rd363, %rd381, %p18;
	selp.f64 	%fd344, %fd327, %fd344, %p18;
$L__BB5_129:
	setp.lt.u32 	%p19, %r37, 2560;
	mov.b32 	%r383, 1280;
	@%p19 bra 	$L__BB5_142;
	mov.b32 	%r382, 1280;
	mov.f64 	%fd329, %fd344;
	mov.u64 	%rd365, %rd381;
$L__BB5_131:
	ld.param.u64 	%rd319, [_ZN6thrust24THRUST_300001_SM_1000_NS8cuda_cub4core6detail13_kernel_agentINS1_8__reduce11ReduceAgentIPN4cuda3std3__45tupleIJdlEEESC_SB_iNS1_9__extrema9arg_max_fIdl13cmpAbsDoublesEEEEJSC_SC_iSG_EEEvDpT0__param_0];
	add.s32 	%r40, %r382, %r16;
	mul.wide.u32 	%rd229, %r40, 16;
	add.s64 	%rd210, %rd319, %rd229;
	// begin inline asm
	ld.global.nc.u64 %rd209, [%rd210];
	// end inline asm
	add.s64 	%rd212, %rd210, 8;
	// begin inline asm
	ld.global.nc.u64 %rd366, [%rd212];
	// end inline asm
	mov.b64 	%fd330, %rd209;
	add.s64 	%rd214, %rd210, 4096;
	// begin inline asm
	ld.global.nc.u64 %rd213, [%rd214];
	// end inline asm
	add.s64 	%rd216, %rd210, 4104;
	// begin inline asm
	ld.global.nc.u64 %rd367, [%rd216];
	// end inline asm
	mov.b64 	%fd331, %rd213;
	add.s64 	%rd218, %rd210, 8192;
	// begin inline asm
	ld.global.nc.u64 %rd217, [%rd218];
	// end inline asm
	add.s64 	%rd220, %rd210, 8200;
	// begin inline asm
	ld.global.nc.u64 %rd368, [%rd220];
	// end inline asm
	mov.b64 	%fd332, %rd217;
	add.s64 	%rd222, %rd210, 12288;
	// begin inline asm
	ld.global.nc.u64 %rd221, [%rd222];
	// end inline asm
	add.s64 	%rd224, %rd210, 12296;
	// begin inline asm
	ld.global.nc.u64 %rd369, [%rd224];
	// end inline asm
	mov.b64 	%fd333, %rd221;
	add.s64 	%rd226, %rd210, 16384;
	// begin inline asm
	ld.global.nc.u64 %rd225, [%rd226];
	// end inline asm
	add.s64 	%rd228, %rd210, 16392;
	// begin inline asm
	ld.global.nc.u64 %rd381, [%rd228];
	// end inline asm
	mov.b64 	%fd344, %rd225;
	abs.f64 	%fd178, %fd329;
	abs.f64 	%fd179, %fd330;
	setp.lt.f64 	%p20, %fd178, %fd179;
	@%p20 bra 	$L__BB5_133;
	setp.lt.f64 	%p21, %fd179, %fd178;
	setp.lt.s64 	%p22, %rd365, %rd366;
	or.pred  	%p23, %p21, %p22;
	selp.b64 	%rd366, %rd365, %rd366, %p23;
	selp.f64 	%fd330, %fd329, %fd330, %p23;
$L__BB5_133:
	abs.f64 	%fd182, %fd330;
	abs.f64 	%fd183, %fd331;
	setp.lt.f64 	%p24, %fd182, %fd183;
	@%p24 bra 	$L__BB5_135;
	setp.lt.f64 	%p25, %fd183, %fd182;
	setp.lt.s64 	%p26, %rd366, %rd367;
	or.pred  	%p27, %p25, %p26;
	selp.b64 	%rd367, %rd366, %rd367, %p27;
	selp.f64 	%fd331, %fd330, %fd331, %p27;
$L__BB5_135:
	abs.f64 	%fd186, %fd331;
	abs.f64 	%fd187, %fd332;
	setp.lt.f64 	%p28, %fd186, %fd187;
	@%p28 bra 	$L__BB5_137;
	setp.lt.f64 	%p29, %fd187, %fd186;
	setp.lt.s64 	%p30, %rd367, %rd368;
	or.pred  	%p31, %p29, %p30;
	selp.b64 	%rd368, %rd367, %rd368, %p31;
	selp.f64 	%fd332, %fd331, %fd332, %p31;
$L__BB5_137:
	abs.f64 	%fd190, %fd332;
	abs.f64 	%fd191, %fd333;
	setp.lt.f64 	%p32, %fd190, %fd191;
	@%p32 bra 	$L__BB5_139;
	setp.lt.f64 	%p33, %fd191, %fd190;
	setp.lt.s64 	%p34, %rd368, %rd369;
	or.pred  	%p35, %p33, %p34;
	selp.b64 	%rd369, %rd368, %rd369, %p35;
	selp.f64 	%fd333, %fd332, %fd333, %p35;
$L__BB5_139:
	abs.f64 	%fd194, %fd333;
	abs.f64 	%fd195, %fd344;
	setp.lt.f64 	%p36, %fd194, %fd195;
	@%p36 bra 	$L__BB5_141;
	setp.lt.f64 	%p37, %fd195, %fd194;
	setp.lt.s64 	%p38, %rd369, %rd381;
	or.pred  	%p39, %p37, %p38;
	selp.b64 	%rd381, %rd369, %rd381, %p39;
	selp.f64 	%fd344, %fd333, %fd344, %p39;
$L__BB5_141:
	add.s32 	%r383, %r382, 1280;
	add.s32 	%r41, %r382, 2560;
	setp.le.s32 	%p40, %r41, %r37;
	mov.u32 	%r382, %r383;
	mov.f64 	%fd329, %fd344;
	mov.u64 	%rd365, %rd381;
	@%p40 bra 	$L__BB5_131;
$L__BB5_142:
	setp.le.s32 	%p41, %r37, %r383;
	@%p41 bra 	$L__BB5_165;
	sub.s32 	%r20, %r37, %r383;
	setp.ge.s32 	%p42, %r16, %r20;
	@%p42 bra 	$L__BB5_165;
	not.b32 	%r42, %r16;
	add.s32 	%r43, %r37, %r42;
	sub.s32 	%r21, %r43, %r383;
	and.b32  	%r44, %r21, 768;
	setp.eq.s32 	%p43, %r44, 768;
	mov.u32 	%r387, %r16;
	@%p43 bra 	$L__BB5_150;
	add.s32 	%r385, %r16, %r383;
	shr.u32 	%r45, %r21, 8;
	add.s32 	%r46, %r45, 1;
	and.b32  	%r47, %r46, 3;
	neg.s32 	%r384, %r47;
	mov.u32 	%r387, %r16;
$L__BB5_146:
	.pragma "nounroll";
	mov.u64 	%rd127, %rd381;
	mov.f64 	%fd199, %fd344;
	ld.param.u64 	%rd320, [_ZN6thrust24THRUST_300001_SM_1000_NS8cuda_cub4core6detail13_kernel_agentINS1_8__reduce11ReduceAgentIPN4cuda3std3__45tupleIJdlEEESC_SB_iNS1_9__extrema9arg_max_fIdl13cmpAbsDoublesEEEEJSC_SC_iSG_EEEvDpT0__param_0];
	mul.wide.u32 	%rd235, %r385, 16;
	add.s64 	%rd232, %rd320, %rd235;
	// begin inline asm
	ld.global.nc.u64 %rd231, [%rd232];
	// end inline asm
	add.s64 	%rd234, %rd232, 8;
	// begin inline asm
	ld.global.nc.u64 %rd233, [%rd234];
	// end inline asm
	mov.b64 	%fd200, %rd231;
	abs.f64 	%fd201, %fd199;
	abs.f64 	%fd202, %fd200;
	setp.lt.f64 	%p44, %fd201, %fd202;
	mov.f64 	%fd344, %fd200;
	mov.u64 	%rd381, %rd233;
	@%p44 bra 	$L__BB5_149;
	setp.lt.f64 	%p45, %fd202, %fd201;
	mov.f64 	%fd344, %fd199;
	mov.u64 	%rd381, %rd127;
	@%p45 bra 	$L__BB5_149;
	setp.lt.s64 	%p46, %rd127, %rd233;
	selp.f64 	%fd344, %fd199, %fd200, %p46;
	min.s64 	%rd381, %rd127, %rd233;
$L__BB5_149:
	add.s32 	%r387, %r387, 256;
	add.s32 	%r385, %r385, 256;
	add.s32 	%r384, %r384, 1;
	setp.ne.s32 	%p47, %r384, 0;
	@%p47 bra 	$L__BB5_146;
$L__BB5_150:
	setp.lt.u32 	%p48, %r21, 768;
	@%p48 bra 	$L__BB5_165;
	ld.param.u64 	%rd321, [_ZN6thrust24THRUST_300001_SM_1000_NS8cuda_cub4core6detail13_kernel_agentINS1_8__reduce11ReduceAgentIPN4cuda3std3__45tupleIJdlEEESC_SB_iNS1_9__extrema9arg_max_fIdl13cmpAbsDoublesEEEEJSC_SC_iSG_EEEvDpT0__param_0];
	cvt.u64.u32 	%rd236, %r387;
	cvt.u64.u32 	%rd237, %r383;
	add.s64 	%rd238, %rd236, %rd237;
	shl.b64 	%rd239, %rd238, 4;
	add.s64 	%rd240, %rd239, %rd321;
	add.s64 	%rd376, %rd240, 12296;
	add.s32 	%r388, %r387, %r383;
$L__BB5_152:
	ld.param.u64 	%rd322, [_ZN6thrust24THRUST_300001_SM_1000_NS8cuda_cub4core6detail13_kernel_agentINS1_8__reduce11ReduceAgentIPN4cuda3std3__45tupleIJdlEEESC_SB_iNS1_9__extrema9arg_max_fIdl13cmpAbsDoublesEEEEJSC_SC_iSG_EEEvDpT0__param_0];
	mul.wide.u32 	%rd245, %r388, 16;
	add.s64 	%rd242, %rd322, %rd245;
	// begin inline asm
	ld.global.nc.u64 %rd241, [%rd242];
	// end inline asm
	add.s64 	%rd244, %rd242, 8;
	// begin inline asm
	ld.global.nc.u64 %rd243, [%rd244];
	// end inline asm
	mov.b64 	%fd208, %rd241;
	abs.f64 	%fd209, %fd344;
	abs.f64 	%fd210, %fd208;
	setp.lt.f64 	%p49, %fd209, %fd210;
	mov.f64 	%fd341, %fd208;
	mov.u64 	%rd378, %rd243;
	@%p49 bra 	$L__BB5_155;
	setp.lt.f64 	%p50, %fd210, %fd209;
	mov.f64 	%fd341, %fd344;
	mov.u64 	%rd378, %rd381;
	@%p50 bra 	$L__BB5_155;
	setp.lt.s64 	%p51, %rd381, %rd243;
	selp.f64 	%fd341, %fd344, %fd208, %p51;
	min.s64 	%rd378, %rd381, %rd243;
$L__BB5_155:
	add.s64 	%rd247, %rd376, -8200;
	// begin inline asm
	ld.global.nc.u64 %rd246, [%rd247];
	// end inline asm
	add.s64 	%rd249, %rd376, -8192;
	// begin inline asm
	ld.global.nc.u64 %rd248, [%rd249];
	// end inline asm
	mov.b64 	%fd213, %rd246;
	abs.f64 	%fd214, %fd341;
	abs.f64 	%fd215, %fd213;
	setp.lt.f64 	%p52, %fd214, %fd215;
	mov.f64 	%fd342, %fd213;
	mov.u64 	%rd379, %rd248;
	@%p52 bra 	$L__BB5_158;
	setp.lt.f64 	%p53, %fd215, %fd214;
	mov.f64 	%fd342, %fd341;
	mov.u64 	%rd379, %rd378;
	@%p53 bra 	$L__BB5_158;
	setp.lt.s64 	%p54, %rd378, %rd248;
	selp.f64 	%fd342, %fd341, %fd213, %p54;
	min.s64 	%rd379, %rd378, %rd248;
$L__BB5_158:
	add.s64 	%rd251, %rd376, -4104;
	// begin inline asm
	ld.global.nc.u64 %rd250, [%rd251];
	// end inline asm
	add.s64 	%rd253, %rd376, -4096;
	// begin inline asm
	ld.global.nc.u64 %rd252, [%rd253];
	// end inline asm
	mov.b64 	%fd218, %rd250;
	abs.f64 	%fd219, %fd342;
	abs.f64 	%fd220, %fd218;
	setp.lt.f64 	%p55, %fd219, %fd220;
	mov.f64 	%fd343, %fd218;
	mov.u64 	%rd380, %rd252;
	@%p55 bra 	$L__BB5_161;
	setp.lt.f64 	%p56, %fd220, %fd219;
	mov.f64 	%fd343, %fd342;
	mov.u64 	%rd380, %rd379;
	@%p56 bra 	$L__BB5_161;
	setp.lt.s64 	%p57, %rd379, %rd252;
	selp.f64 	%fd343, %fd342, %fd218, %p57;
	min.s64 	%rd380, %rd379, %rd252;
$L__BB5_161:
	add.s64 	%rd255, %rd376, -8;
	// begin inline asm
	ld.global.nc.u64 %rd254, [%rd255];
	// end inline asm
	// begin inline asm
	ld.global.nc.u64 %rd256, [%rd376];
	// end inline asm
	mov.b64 	%fd223, %rd254;
	abs.f64 	%fd224, %fd343;
	abs.f64 	%fd225, %fd223;
	setp.lt.f64 	%p58, %fd224, %fd225;
	mov.f64 	%fd344, %fd223;
	mov.u64 	%rd381, %rd256;
	@%p58 bra 	$L__BB5_164;
	setp.lt.f64 	%p59, %fd225, %fd224;
	mov.f64 	%fd344, %fd343;
	mov.u64 	%rd381, %rd380;
	@%p59 bra 	$L__BB5_164;
	setp.lt.s64 	%p60, %rd380, %rd256;
	selp.f64 	%fd344, %fd343, %fd223, %p60;
	min.s64 	%rd381, %rd380, %rd256;
$L__BB5_164:
	add.s32 	%r387, %r387, 1024;
	add.s64 	%rd376, %rd376, 16384;
	add.s32 	%r388, %r388, 1024;
	setp.lt.s32 	%p61, %r387, %r20;
	@%p61 bra 	$L__BB5_152;
$L__BB5_165:
	// begin inline asm
	mov.u32 %r48, %laneid;
	// end inline asm
	mov.b64 	%rd258, %fd344;
	mov.b64 	{%r50, %r55}, %rd258;
	mov.b32 	%r66, 1;
	mov.b32 	%r67, 31;
	mov.b32 	%r68, -1;
	// begin inline asm
	shfl.sync.down.b32 %r49, %r50, %r66, %r67, %r68;
	// end inline asm
	// begin inline asm
	shfl.sync.down.b32 %r54, %r55, %r66, %r67, %r68;
	// end inline asm
	mov.b64 	%rd259, {%r49, %r54};
	mov.b64 	%fd229, %rd259;
	mov.b64 	{%r60, %r65}, %rd381;
	// begin inline asm
	shfl.sync.down.b32 %r59, %r60, %r66, %r67, %r68;
	// end inline asm
	// begin inline asm
	shfl.sync.down.b32 %r64, %r65, %r66, %r67, %r68;
	// end inline asm
	mov.b64 	%rd150, {%r59, %r64};
	setp.gt.s32 	%p62, %r48, 30;
	mov.f64 	%fd346, %fd344;
	mov.u64 	%rd383, %rd381;
	@%p62 bra 	$L__BB5_169;
	abs.f64 	%fd230, %fd344;
	abs.f64 	%fd231, %fd229;
	setp.lt.f64 	%p63, %fd230, %fd231;
	mov.f64 	%fd346, %fd229;
	mov.u64 	%rd383, %rd150;
	@%p63 bra 	$L__BB5_169;
	setp.lt.f64 	%p64, %fd231, %fd230;
	mov.f64 	%fd346, %fd344;
	mov.u64 	%rd383, %rd381;
	@%p64 bra 	$L__BB5_169;
	setp.lt.s64 	%p65, %rd381, %rd150;
	selp.f64 	%fd346, %fd344, %fd229, %p65;
	min.s64 	%rd383, %rd381, %rd150;
$L__BB5_169:
	mov.b64 	%rd260, %fd346;
	mov.b64 	{%r70, %r75}, %rd260;
	mov.b32 	%r86, 2;
	mov.b32 	%r87, 31;
	mov.b32 	%r88, -1;
	// begin inline asm
	shfl.sync.down.b32 %r69, %r70, %r86, %r87, %r88;
	// end inline asm
	// begin inline asm
	shfl.sync.down.b32 %r74, %r75, %r86, %r87, %r88;
	// end inline asm
	mov.b64 	%rd261, {%r69, %r74};
	mov.b64 	%fd234, %rd261;
	mov.b64 	{%r80, %r85}, %rd383;
	// begin inline asm
	shfl.sync.down.b32 %r79, %r80, %r86, %r87, %r88;
	// end inline asm
	// begin inline asm
	shfl.sync.down.b32 %r84, %r85, %r86, %r87, %r88;
	// end inline asm
	mov.b64 	%rd153, {%r79, %r84};
	setp.gt.s32 	%p66, %r48, 29;
	mov.f64 	%fd347, %fd346;
	mov.u64 	%rd384, %rd383;
	@%p66 bra 	$L__BB5_173;
	abs.f64 	%fd235, %fd346;
	abs.f64 	%fd236, %fd234;
	setp.lt.f64 	%p67, %fd235, %fd236;
	mov.f64 	%fd347, %fd234;
	mov.u64 	%rd384, %rd153;
	@%p67 bra 	$L__BB5_173;
	setp.lt.f64 	%p68, %fd236, %fd235;
	mov.f64 	%fd347, %fd346;
	mov.u64 	%rd384, %rd383;
	@%p68 bra 	$L__BB5_173;
	setp.lt.s64 	%p69, %rd383, %rd153;
	selp.f64 	%fd347, %fd346, %fd234, %p69;
	min.s64 	%rd384, %rd383, %rd153;
$L__BB5_173:
	mov.b64 	%rd262, %fd347;
	mov.b64 	{%r90, %r95}, %rd262;
	mov.b32 	%r106, 4;
	mov.b32 	%r107, 31;
	mov.b32 	%r108, -1;
	// begin inline asm
	shfl.sync.down.b32 %r89, %r90, %r106, %r107, %r108;
	// end inline asm
	// begin inline asm
	shfl.sync.down.b32 %r94, %r95, %r106, %r107, %r108;
	// end inline asm
	mov.b64 	%rd263, {%r89, %r94};
	mov.b64 	%fd239, %rd263;
	mov.b64 	{%r100, %r105}, %rd384;
	// begin inline asm
	shfl.sync.down.b32 %r99, %r100, %r106, %r107, %r108;
	// end inline asm
	// begin inline asm
	shfl.sync.down.b32 %r104, %r105, %r106, %r107, %r108;
	// end inline asm
	mov.b64 	%rd156, {%r99, %r104};
	setp.gt.s32 	%p70, %r48, 27;
	mov.f64 	%fd348, %fd347;
	mov.u64 	%rd385, %rd384;
	@%p70 bra 	$L__BB5_177;
	abs.f64 	%fd240, %fd347;
	abs.f64 	%fd241, %fd239;
	setp.lt.f64 	%p71, %fd240, %fd241;
	mov.f64 	%fd348, %fd239;
	mov.u64 	%rd385, %rd156;
	@%p71 bra 	$L__BB5_177;
	setp.lt.f64 	%p72, %fd241, %fd240;
	mov.f64 	%fd348, %fd347;
	mov.u64 	%rd385, %rd384;
	@%p72 bra 	$L__BB5_177;
	setp.lt.s64 	%p73, %rd384, %rd156;
	selp.f64 	%fd348, %fd347, %fd239, %p73;
	min.s64 	%rd385, %rd384, %rd156;
$L__BB5_177:
	mov.b64 	%rd264, %fd348;
	mov.b64 	{%r110, %r115}, %rd264;
	mov.b32 	%r126, 8;
	mov.b32 	%r127, 31;
	mov.b32 	%r128, -1;
	// begin inline asm
	shfl.sync.down.b32 %r109, %r110, %r126, %r127, %r128;
	// end inline asm
	// begin inline asm
	shfl.sync.down.b32 %r114, %r115, %r126, %r127, %r128;
	// end inline asm
	mov.b64 	%rd265, {%r109, %r114};
	mov.b64 	%fd244, %rd265;
	mov.b64 	{%r120, %r125}, %rd385;
	// begin inline asm
	shfl.sync.down.b32 %r119, %r120, %r126, %r127, %r128;
	// end inline asm
	// begin inline asm
	shfl.sync.down.b32 %r124, %r125, %r126, %r127, %r128;
	// end inline asm
	mov.b64 	%rd159, {%r119, %r124};
	setp.gt.s32 	%p74, %r48, 23;
	mov.f64 	%fd349, %fd348;
	mov.u64 	%rd386, %rd385;
	@%p74 bra 	$L__BB5_181;
	abs.f64 	%fd245, %fd348;
	abs.f64 	%fd246, %fd244;
	setp.lt.f64 	%p75, %fd245, %fd246;
	mov.f64 	%fd349, %fd244;
	mov.u64 	%rd386, %rd159;
	@%p75 bra 	$L__BB5_181;
	setp.lt.f64 	%p76, %fd246, %fd245;
	mov.f64 	%fd349, %fd348;
	mov.u64 	%rd386, %rd385;
	@%p76 bra 	$L__BB5_181;
	setp.lt.s64 	%p77, %rd385, %rd159;
	selp.f64 	%fd349, %fd348, %fd244, %p77;
	min.s64 	%rd386, %rd385, %rd159;
$L__BB5_181:
	mov.b64 	%rd266, %fd349;
	mov.b64 	{%r130, %r135}, %rd266;
	mov.b32 	%r146, 16;
	mov.b32 	%r147, 31;
	mov.b32 	%r148, -1;
	// begin inline asm
	shfl.sync.down.b32 %r129, %r130, %r146, %r147, %r148;
	// end inline asm
	// begin inline asm
	shfl.sync.down.b32 %r134, %r135, %r146, %r147, %r148;
	// end inline asm
	mov.b64 	%rd267, {%r129, %r134};
	mov.b64 	%fd249, %rd267;
	mov.b64 	{%r140, %r145}, %rd386;
	// begin inline asm
	shfl.sync.down.b32 %r139, %r140, %r146, %r147, %r148;
	// end inline asm
	// begin inline asm
	shfl.sync.down.b32 %r144, %r145, %r146, %r147, %r148;
	// end inline asm
	mov.b64 	%rd162, {%r139, %r144};
	setp.gt.s32 	%p78, %r48, 15;
	mov.f64 	%fd357, %fd349;
	mov.u64 	%rd394, %rd386;
	@%p78 bra 	$L__BB5_185;
	abs.f64 	%fd250, %fd349;
	abs.f64 	%fd251, %fd249;
	setp.lt.f64 	%p79, %fd250, %fd251;
	mov.f64 	%fd357, %fd249;
	mov.u64 	%rd394, %rd162;
	@%p79 bra 	$L__BB5_185;
	setp.lt.f64 	%p80, %fd251, %fd250;
	mov.f64 	%fd357, %fd349;
	mov.u64 	%rd394, %rd386;
	@%p80 bra 	$L__BB5_185;
	setp.lt.s64 	%p81, %rd386, %rd162;
	selp.f64 	%fd357, %fd349, %fd249, %p81;
	min.s64 	%rd394, %rd386, %rd162;
$L__BB5_185:
	setp.ne.s32 	%p82, %r48, 0;
	@%p82 bra 	$L__BB5_187;
	shr.u32 	%r149, %r16, 1;
	and.b32  	%r150, %r149, 496;
	mov.u32 	%r151, _ZN6thrust24THRUST_300001_SM_1000_NS8cuda_cub4core6detail5shmemE;
	add.s32 	%r152, %r151, %r150;
	st.shared.f64 	[%r152+8], %fd357;
	st.shared.u64 	[%r152+16], %rd394;
$L__BB5_187:
	bar.sync 	0;
	setp.ne.s32 	%p83, %r16, 0;
	@%p83 bra 	$L__BB5_209;
	ld.shared.f64 	%fd254, [_ZN6thrust24THRUST_300001_SM_1000_NS8cuda_cub4core6detail5shmemE+24];
	ld.shared.u64 	%rd165, [_ZN6thrust24THRUST_300001_SM_1000_NS8cuda_cub4core6detail5shmemE+32];
	abs.f64 	%fd255, %fd357;
	abs.f64 	%fd256, %fd254;
	setp.lt.f64 	%p84, %fd255, %fd256;
	mov.f64 	%fd351, %fd254;
	mov.u64 	%rd388, %rd165;
	@%p84 bra 	$L__BB5_191;
	setp.lt.f64 	%p85, %fd256, %fd255;
	mov.f64 	%fd351, %fd357;
	mov.u64 	%rd388, %rd394;
	@%p85 bra 	$L__BB5_191;
	setp.lt.s64 	%p86, %rd394, %rd165;
	selp.f64 	%fd351, %fd357, %fd254, %p86;
	min.s64 	%rd388, %rd394, %rd165;
$L__BB5_191:
	ld.shared.f64 	%fd259, [_ZN6thrust24THRUST_300001_SM_1000_NS8cuda_cub4core6detail5shmemE+40];
	ld.shared.u64 	%rd168, [_ZN6thrust24THRUST_300001_SM_1000_NS8cuda_cub4core6detail5shmemE+48];
	abs.f64 	%fd260, %fd351;
	abs.f64 	%fd261, %fd259;
	setp.lt.f64 	%p87, %fd260, %fd261;
	mov.f64 	%fd352, %fd259;
	mov.u64 	%rd389, %rd168;
	@%p87 bra 	$L__BB5_194;
	setp.lt.f64 	%p88, %fd261, %fd260;
	mov.f64 	%fd352, %fd351;
	mov.u64 	%rd389, %rd388;
	@%p88 bra 	$L__BB5_194;
	setp.lt.s64 	%p89, %rd388, %rd168;
	selp.f64 	%fd352, %fd351, %fd259, %p89;
	min.s64 	%rd389, %rd388, %rd168;
$L__BB5_194:
	ld.shared.f64 	%fd264, [_ZN6thrust24THRUST_300001_SM_1000_NS8cuda_cub4core6detail5shmemE+56];
	ld.shared.u64 	%rd171, [_ZN6thrust24THRUST_300001_SM_1000_NS8cuda_cub4core6detail5shmemE+64];
	abs.f64 	%fd265, %fd352;
	abs.f64 	%fd266, %fd264;
	setp.lt.f64 	%p90, %fd265, %fd266;
	mov.f64 	%fd353, %fd264;
	mov.u64 	%rd390, %rd171;
	@%p90 bra 	$L__BB5_197;
	setp.lt.f64 	%p91, %fd266, %fd265;
	mov.f64 	%fd353, %fd352;
	mov.u64 	%rd390, %rd389;
	@%p91 bra 	$L__BB5_197;
	setp.lt.s64 	%p92, %rd389, %rd171;
	selp.f64 	%fd353, %fd352, %fd264, %p92;
	min.s64 	%rd390, %rd389, %rd171;
$L__BB5_197:
	ld.shared.f64 	%fd269, [_ZN6thrust24THRUST_300001_SM_1000_NS8cuda_cub4core6detail5shmemE+72];
	ld.shared.u64 	%rd174, [_ZN6thrust24THRUST_300001_SM_1000_NS8cuda_cub4core6detail5shmemE+80];
	abs.f64 	%fd270, %fd353;
	abs.f64 	%fd271, %fd269;
	setp.lt.f64 	%p93, %fd270, %fd271;
	mov.f64 	%fd354, %fd269;
	mov.u64 	%rd391, %rd174;
	@%p93 bra 	$L__BB5_200;
	setp.lt.f64 	%p94, %fd271, %fd270;
	mov.f64 	%fd354, %fd353;
	mov.u64 	%rd391, %rd390;
	@%p94 bra 	$L__BB5_200;
	setp.lt.s64 	%p95, %rd390, %rd174;
	selp.f64 	%fd354, %fd353, %fd269, %p95;
	min.s64 	%rd391, %rd390, %rd174;
$L__BB5_200:
	ld.shared.f64 	%fd274, [_ZN6thrust24THRUST_300001_SM_1000_NS8cuda_cub4core6detail5shmemE+88];
	ld.shared.u64 	%rd177, [_ZN6thrust24THRUST_300001_SM_1000_NS8cuda_cub4core6detail5shmemE+96];
	abs.f64 	%fd275, %fd354;
	abs.f64 	%fd276, %fd274;
	setp.lt.f64 	%p96, %fd275, %fd276;
	mov.f64 	%fd355, %fd274;
	mov.u64 	%rd392, %rd177;
	@%p96 bra 	$L__BB5_203;
	setp.lt.f64 	%p97, %fd276, %fd275;
	mov.f64 	%fd355, %fd354;
	mov.u64 	%rd392, %rd391;
	@%p97 bra 	$L__BB5_203;
	setp.lt.s64 	%p98, %rd391, %rd177;
	selp.f64 	%fd355, %fd354, %fd274, %p98;
	min.s64 	%rd392, %rd391, %rd177;
$L__BB5_203:
	ld.shared.f64 	%fd279, [_ZN6thrust24THRUST_300001_SM_1000_NS8cuda_cub4core6detail5shmemE+104];
	ld.shared.u64 	%rd180, [_ZN6thrust24THRUST_300001_SM_1000_NS8cuda_cub4core6detail5shmemE+112];
	abs.f64 	%fd280, %fd355;
	abs.f64 	%fd281, %fd279;
	setp.lt.f64 	%p99, %fd280, %fd281;
	mov.f64 	%fd356, %fd279;
	mov.u64 	%rd393, %rd180;
	@%p99 bra 	$L__BB5_206;
	setp.lt.f64 	%p100, %fd281, %fd280;
	mov.f64 	%fd356, %fd355;
	mov.u64 	%rd393, %rd392;
	@%p100 bra 	$L__BB5_206;
	setp.lt.s64 	%p101, %rd392, %rd180;
	selp.f64 	%fd356, %fd355, %fd279, %p101;
	min.s64 	%rd393, %rd392, %rd180;
$L__BB5_206:
	ld.shared.f64 	%fd284, [_ZN6thrust24THRUST_300001_SM_1000_NS8cuda_cub4core6detail5shmemE+120];
	ld.shared.u64 	%rd183, [_ZN6thrust24THRUST_300001_SM_1000_NS8cuda_cub4core6detail5shmemE+128];
	abs.f64 	%fd285, %fd356;
	abs.f64 	%fd286, %fd284;
	setp.lt.f64 	%p102, %fd285, %fd286;
	mov.u64 	%rd394, %rd183;
	mov.f64 	%fd357, %fd284;
	@%p102 bra 	$L__BB5_209;
	setp.lt.f64 	%p103, %fd286, %fd285;
	mov.u64 	%rd394, %rd393;
	mov.f64 	%fd357, %fd356;
	@%p103 bra 	$L__BB5_209;
	setp.lt.s64 	%p104, %rd393, %rd183;
	selp.f64 	%fd357, %fd356, %fd284, %p104;
	min.s64 	%rd394, %rd393, %rd183;
$L__BB5_209:
	mov.u32 	%r376, %tid.x;
	setp.ne.s32 	%p221, %r376, 0;
	@%p221 bra 	$L__BB5_211;
	ld.param.u64 	%rd326, [_ZN6thrust24THRUST_300001_SM_1000_NS8cuda_cub4core6detail13_kernel_agentINS1_8__reduce11ReduceAgentIPN4cuda3std3__45tupleIJdlEEESC_SB_iNS1_9__extrema9arg_max_fIdl13cmpAbsDoublesEEEEJSC_SC_iSG_EEEvDpT0__param_1];
	cvta.to.global.u64 	%rd317, %rd326;
	st.global.f64 	[%rd317], %fd357;
	st.global.u64 	[%rd317+8], %rd394;
$L__BB5_211:
	ret;

}
	// .globl	_ZN6thrust24THRUST_300001_SM_1000_NS8cuda_cub4core6detail13_kernel_agentINS1_8__reduce11ReduceAgentINS0_12zip_iteratorIN4cuda3std3__45tupleIJNS0_10device_ptrIdEENS0_17counting_iteratorIlNS0_11use_defaultESF_SF_EEEEEEEPNSB_IJdlEEESJ_lNS1_9__extrema9arg_max_fIdl13cmpAbsDoublesEEEEJSI_SK_lSO_EEEvDpT0_
.visible .entry _ZN6thrust24THRUST_300001_SM_1000_NS8cuda_cub4core6detail13_kernel_agentINS1_8__reduce11ReduceAgentINS0_12zip_iteratorIN4cuda3std3__45tupleIJNS0_10device_ptrIdEENS0_17counting_iteratorIlNS0_11use_defaultESF_SF_EEEEEEEPNSB_IJdlEEESJ_lNS1_9__extrema9arg_max_fIdl13cmpAbsDoublesEEEEJSI_SK_lSO_EEEvDpT0_(
	.param .align 8 .b8 _ZN6thrust24THRUST_300001_SM_1000_NS8cuda_cub4core6detail13_kernel_agentINS1_8__reduce11ReduceAgentINS0_12zip_iteratorIN4cuda3std3__45tupleIJNS0_10device_ptrIdEENS0_17counting_iteratorIlNS0_11use_defaultESF_SF_EEEEEEEPNSB_IJdlEEESJ_lNS1_9__extrema9arg_max_fIdl13cmpAbsDoublesEEEEJSI_SK_lSO_EEEvDpT0__param_0[16],
	.param .u64 .ptr .align 1 _ZN6thrust24THRUST_300001_SM_1000_NS8cuda_cub4core6detail13_kernel_agentINS1_8__reduce11ReduceAgentINS0_12zip_iteratorIN4cuda3std3__45tupleIJNS0_10device_ptrIdEENS0_17counting_iteratorIlNS0_11use_defaultESF_SF_EEEEEEEPNSB_IJdlEEESJ_lNS1_9__extrema9arg_max_fIdl13cmpAbsDoublesEEEEJSI_SK_lSO_EEEvDpT0__param_1,
	.param .u64 _ZN6thrust24THRUST_300001_SM_1000_NS8cuda_cub4core6detail13_kernel_agentINS1_8__reduce11ReduceAgentINS0_12zip_iteratorIN4cuda3std3__45tupleIJNS0_10device_ptrIdEENS0_17counting_iteratorIlNS0_11use_defaultESF_SF_EEEEEEEPNSB_IJdlEEESJ_lNS1_9__extrema9arg_max_fIdl13cmpAbsDoublesEEEEJSI_SK_lSO_EEEvDpT0__param_2,
	.param .align 1 .b8 _ZN6thrust24THRUST_300001_SM_1000_NS8cuda_cub4core6detail13_kernel_agentINS1_8__reduce11ReduceAgentINS0_12zip_iteratorIN4cuda3std3__45tupleIJNS0_10device_ptrIdEENS0_17counting_iteratorIlNS0_11use_defaultESF_SF_EEEEEEEPNSB_IJdlEEESJ_lNS1_9__extrema9arg_max_fIdl13cmpAbsDoublesEEEEJSI_SK_lSO_EEEvDpT0__param_3[1]
)
.maxntid 256
{
	.reg .pred 	%p<213>;
	.reg .b32 	%r<391>;
	.reg .b64 	%rd<341>;
	.reg .b64 	%fd<352>;

	ld.param.u64 	%rd192, [_ZN6thrust24THRUST_300001_SM_1000_NS8cuda_cub4core6detail13_kernel_agentINS1_8__reduce11ReduceAgentINS0_12zip_iteratorIN4cuda3std3__45tupleIJNS0_10device_ptrIdEENS0_17counting_iteratorIlNS0_11use_defaultESF_SF_EEEEEEEPNSB_IJdlEEESJ_lNS1_9__extrema9arg_max_fIdl13cmpAbsDoublesEEEEJSI_SK_lSO_EEEvDpT0__param_0+8];
	ld.param.u64 	%rd191, [_ZN6thrust24THRUST_300001_SM_1000_NS8cuda_cub4core6detail13_kernel_agentINS1_8__reduce11ReduceAgentINS0_12zip_iteratorIN4cuda3std3__45tupleIJNS0_10device_ptrIdEENS0_17counting_iteratorIlNS0_11use_defaultESF_SF_EEEEEEEPNSB_IJdlEEESJ_lNS1_9__extrema9arg_max_fIdl13cmpAbsDoublesEEEEJSI_SK_lSO_EEEvDpT0__param_0];
	ld.param.u64 	%rd194, [_ZN6thrust24THRUST_300001_SM_1000_NS8cuda_cub4core6detail13_kernel_agentINS1_8__reduce11ReduceAgentINS0_12zip_iteratorIN4cuda3std3__45tupleIJNS0_10device_ptrIdEENS0_17counting_iteratorIlNS0_11use_defaultESF_SF_EEEEEEEPNSB_IJdlEEESJ_lNS1_9__extrema9arg_max_fIdl13cmpAbsDoublesEEEEJSI_SK_lSO_EEEvDpT0__param_2];
	setp.eq.s64 	%p1, %rd194, 0;
	@%p1 bra 	$L__BB6_206;
	cvta.to.global.u64 	%rd1, %rd191;
	setp.gt.s64 	%p2, %rd194, 1279;
	@%p2 bra 	$L__BB6_122;
	cvt.u32.u64 	%r1, %rd194;
	mov.u32 	%r2, %tid.x;
	setp.ge.s32 	%p96, %r2, %r1;
	mov.f64 	%fd298, 0d0000000000000000;
	mov.b64 	%rd283, 0;
	mov.u32 	%r385, %r2;
	@%p96 bra 	$L__BB6_4;
	cvt.u64.u32 	%rd239, %r2;
	mul.wide.u32 	%rd240, %r2, 8;
	add.s64 	%rd241, %rd1, %rd240;
	add.s64 	%rd283, %rd192, %rd239;
	ld.global.f64 	%fd298, [%rd241];
	add.s32 	%r385, %r2, 256;
$L__BB6_4:
	setp.ge.s32 	%p97, %r385, %r1;
	@%p97 bra 	$L__BB6_26;
	not.b32 	%r154, %r385;
	add.s32 	%r5, %r154, %r1;
	and.b32  	%r155, %r5, 768;
	setp.eq.s32 	%p98, %r155, 768;
	@%p98 bra 	$L__BB6_11;
	cvt.u64.u32 	%rd243, %r385;
	add.s64 	%rd274, %rd192, %rd243;
	mul.wide.u32 	%rd244, %r385, 8;
	add.s64 	%rd273, %rd1, %rd244;
	shr.u32 	%r156, %r5, 8;
	add.s32 	%r157, %r156, 1;
	and.b32  	%r158, %r157, 3;
	neg.s32 	%r383, %r158;
$L__BB6_7:
	.pragma "nounroll";
	mov.u64 	%rd9, %rd283;
	mov.f64 	%fd3, %fd298;
	ld.global.f64 	%fd4, [%rd273];
	abs.f64 	%fd5, %fd3;
	abs.f64 	%fd6, %fd4;
	setp.lt.f64 	%p99, %fd5, %fd6;
	mov.u64 	%rd283, %rd274;
	mov.f64 	%fd298, %fd4;
	@%p99 bra 	$L__BB6_10;
	setp.lt.f64 	%p100, %fd6, %fd5;
	mov.u64 	%rd283, %rd9;
	mov.f64 	%fd298, %fd3;
	@%p100 bra 	$L__BB6_10;
	setp.lt.s64 	%p101, %rd9, %rd274;
	min.s64 	%rd283, %rd9, %rd274;
	selp.f64 	%fd298, %fd3, %fd4, %p101;
$L__BB6_10:
	add.s32 	%r385, %r385, 256;
	add.s64 	%rd274, %rd274, 256;
	add.s64 	%rd273, %rd273, 2048;
	add.s32 	%r383, %r383, 1;
	setp.ne.s32 	%p102, %r383, 0;
	@%p102 bra 	$L__BB6_7;
$L__BB6_11:
	setp.lt.u32 	%p103, %r5, 768;
	@%p103 bra 	$L__BB6_26;
	add.s32 	%r386, %r385, 512;
$L__BB6_13:
	mov.u32 	%r13, %r386;
	add.s32 	%r159, %r13, -512;
	cvt.s64.s32 	%rd245, %r159;
	mul.wide.s32 	%rd246, %r159, 8;
	add.s64 	%rd17, %rd1, %rd246;
	add.s64 	%rd18, %rd192, %rd245;
	ld.global.f64 	%fd12, [%rd17];
	abs.f64 	%fd13, %fd298;
	abs.f64 	%fd14, %fd12;
	setp.lt.f64 	%p104, %fd13, %fd14;
	mov.u64 	%rd280, %rd18;
	mov.f64 	%fd295, %fd12;
	@%p104 bra 	$L__BB6_16;
	setp.lt.f64 	%p105, %fd14, %fd13;
	mov.u64 	%rd280, %rd283;
	mov.f64 	%fd295, %fd298;
	@%p105 bra 	$L__BB6_16;
	setp.lt.s64 	%p106, %rd283, %rd18;
	min.s64 	%rd280, %rd283, %rd18;
	selp.f64 	%fd295, %fd298, %fd12, %p106;
$L__BB6_16:
	add.s32 	%r160, %r13, -256;
	cvt.s64.s32 	%rd247, %r160;
	add.s64 	%rd21, %rd192, %rd247;
	ld.global.f64 	%fd17, [%rd17+2048];
	abs.f64 	%fd18, %fd295;
	abs.f64 	%fd19, %fd17;
	setp.lt.f64 	%p107, %fd18, %fd19;
	mov.u64 	%rd281, %rd21;
	mov.f64 	%fd296, %fd17;
	@%p107 bra 	$L__BB6_19;
	setp.lt.f64 	%p108, %fd19, %fd18;
	mov.u64 	%rd281, %rd280;
	mov.f64 	%fd296, %fd295;
	@%p108 bra 	$L__BB6_19;
	setp.lt.s64 	%p109, %rd280, %rd21;
	min.s64 	%rd281, %rd280, %rd21;
	selp.f64 	%fd296, %fd295, %fd17, %p109;
$L__BB6_19:
	cvt.s64.s32 	%rd248, %r13;
	add.s64 	%rd24, %rd192, %rd248;
	ld.global.f64 	%fd22, [%rd17+4096];
	abs.f64 	%fd23, %fd296;
	abs.f64 	%fd24, %fd22;
	setp.lt.f64 	%p110, %fd23, %fd24;
	mov.u64 	%rd282, %rd24;
	mov.f64 	%fd297, %fd22;
	@%p110 bra 	$L__BB6_22;
	setp.lt.f64 	%p111, %fd24, %fd23;
	mov.u64 	%rd282, %rd281;
	mov.f64 	%fd297, %fd296;
	@%p111 bra 	$L__BB6_22;
	setp.lt.s64 	%p112, %rd281, %rd24;
	min.s64 	%rd282, %rd281, %rd24;
	selp.f64 	%fd297, %fd296, %fd22, %p112;
$L__BB6_22:
	add.s32 	%r161, %r13, 256;
	cvt.s64.s32 	%rd249, %r161;
	add.s64 	%rd27, %rd192, %rd249;
	ld.global.f64 	%fd27, [%rd17+6144];
	abs.f64 	%fd28, %fd297;
	abs.f64 	%fd29, %fd27;
	setp.lt.f64 	%p113, %fd28, %fd29;
	mov.u64 	%rd283, %rd27;
	mov.f64 	%fd298, %fd27;
	@%p113 bra 	$L__BB6_25;
	setp.lt.f64 	%p114, %fd29, %fd28;
	mov.u64 	%rd283, %rd282;
	mov.f64 	%fd298, %fd297;
	@%p114 bra 	$L__BB6_25;
	setp.lt.s64 	%p115, %rd282, %rd27;
	min.s64 	%rd283, %rd282, %rd27;
	selp.f64 	%fd298, %fd297, %fd27, %p115;
$L__BB6_25:
	add.s32 	%r386, %r13, 1024;
	add.s32 	%r162, %r13, 512;
	setp.lt.s32 	%p116, %r162, %r1;
	@%p116 bra 	$L__BB6_13;
$L__BB6_26:
	setp.lt.s32 	%p117, %r1, 256;
	@%p117 bra 	$L__BB6_71;
	// begin inline asm
	mov.u32 %r276, %laneid;
	// end inline asm
	mov.b64 	%rd260, %fd298;
	mov.b64 	{%r278, %r283}, %rd260;
	mov.b32 	%r294, 1;
	mov.b32 	%r295, 31;
	mov.b32 	%r296, -1;
	// begin inline asm
	shfl.sync.down.b32 %r277, %r278, %r294, %r295, %r296;
	// end inline asm
	// begin inline asm
	shfl.sync.down.b32 %r282, %r283, %r294, %r295, %r296;
	// end inline asm
	mov.b64 	%rd261, {%r277, %r282};
	mov.b64 	%fd33, %rd261;
	mov.b64 	{%r288, %r293}, %rd283;
	// begin inline asm
	shfl.sync.down.b32 %r287, %r288, %r294, %r295, %r296;
	// end inline asm
	// begin inline asm
	shfl.sync.down.b32 %r292, %r293, %r294, %r295, %r296;
	// end inline asm
	mov.b64 	%rd31, {%r287, %r292};
	setp.gt.s32 	%p169, %r276, 30;
	mov.u64 	%rd285, %rd283;
	mov.f64 	%fd300, %fd298;
	@%p169 bra 	$L__BB6_31;
	abs.f64 	%fd34, %fd298;
	abs.f64 	%fd35, %fd33;
	setp.lt.f64 	%p170, %fd34, %fd35;
	mov.u64 	%rd285, %rd31;
	mov.f64 	%fd300, %fd33;
	@%p170 bra 	$L__BB6_31;
	setp.lt.f64 	%p171, %fd35, %fd34;
	mov.u64 	%rd285, %rd283;
	mov.f64 	%fd300, %fd298;
	@%p171 bra 	$L__BB6_31;
	setp.lt.s64 	%p172, %rd283, %rd31;
	min.s64 	%rd285, %rd283, %rd31;
	selp.f64 	%fd300, %fd298, %fd33, %p172;
$L__BB6_31:
	mov.b64 	%rd262, %fd300;
	mov.b64 	{%r298, %r303}, %rd262;
	mov.b32 	%r314, 2;
	mov.b32 	%r315, 31;
	mov.b32 	%r316, -1;
	// begin inline asm
	shfl.sync.down.b32 %r297, %r298, %r314, %r315, %r316;
	// end inline asm
	// begin inline asm
	shfl.sync.down.b32 %r302, %r303, %r314, %r315, %r316;
	// end inline asm
	mov.b64 	%rd263, {%r297, %r302};
	mov.b64 	%fd38, %rd263;
	mov.b64 	{%r308, %r313}, %rd285;
	// begin inline asm
	shfl.sync.down.b32 %r307, %r308, %r314, %r315, %r316;
	// end inline asm
	// begin inline asm
	shfl.sync.down.b32 %r312, %r313, %r314, %r315, %r316;
	// end inline asm
	mov.b64 	%rd34, {%r307, %r312};
	setp.gt.s32 	%p173, %r276, 29;
	mov.u64 	%rd286, %rd285;
	mov.f64 	%fd301, %fd300;
	@%p173 bra 	$L__BB6_35;
	abs.f64 	%fd39, %fd300;
	abs.f64 	%fd40, %fd38;
	setp.lt.f64 	%p174, %fd39, %fd40;
	mov.u64 	%rd286, %rd34;
	mov.f64 	%fd301, %fd38;
	@%p174 bra 	$L__BB6_35;
	setp.lt.f64 	%p175, %fd40, %fd39;
	mov.u64 	%rd286, %rd285;
	mov.f64 	%fd301, %fd300;
	@%p175 bra 	$L__BB6_35;
	setp.lt.s64 	%p176, %rd285, %rd34;
	min.s64 	%rd286, %rd285, %rd34;
	selp.f64 	%fd301, %fd300, %fd38, %p176;
$L__BB6_35:
	mov.b64 	%rd264, %fd301;
	mov.b64 	{%r318, %r323}, %rd264;
	mov.b32 	%r334, 4;
	mov.b32 	%r335, 31;
	mov.b32 	%r336, -1;
	// begin inline asm
	shfl.sync.down.b32 %r317, %r318, %r334, %r335, %r336;
	// end inline asm
	// begin inline asm
	shfl.sync.down.b32 %r322, %r323, %r334, %r335, %r336;
	// end inline asm
	mov.b64 	%rd265, {%r317, %r322};
	mov.b64 	%fd43, %rd265;
	mov.b64 	{%r328, %r333}, %rd286;
	// begin inline asm
	shfl.sync.down.b32 %r327, %r328, %r334, %r335, %r336;
	// end inline asm
	// begin inline asm
	shfl.sync.down.b32 %r332, %r333, %r334, %r335, %r336;
	// end inline asm
	mov.b64 	%rd37, {%r327, %r332};
	setp.gt.s32 	%p177, %r276, 27;
	mov.u64 	%rd287, %rd286;
	mov.f64 	%fd302, %fd301;
	@%p177 bra 	$L__BB6_39;
	abs.f64 	%fd44, %fd301;
	abs.f64 	%fd45, %fd43;
	setp.lt.f64 	%p178, %fd44, %fd45;
	mov.u64 	%rd287, %rd37;
	mov.f64 	%fd302, %fd43;
	@%p178 bra 	$L__BB6_39;
	setp.lt.f64 	%p179, %fd45, %fd44;
	mov.u64 	%rd287, %rd286;
	mov.f64 	%fd302, %fd301;
	@%p179 bra 	$L__BB6_39;
	setp.lt.s64 	%p180, %rd286, %rd37;
	min.s64 	%rd287, %rd286, %rd37;
	selp.f64 	%fd302, %fd301, %fd43, %p180;
$L__BB6_39:
	mov.b64 	%rd266, %fd302;
	mov.b64 	{%r338, %r343}, %rd266;
	mov.b32 	%r354, 8;
	mov.b32 	%r355, 31;
	mov.b32 	%r356, -1;
	// begin inline asm
	shfl.sync.down.b32 %r337, %r338, %r354, %r355, %r356;
	// end inline asm
	// begin inline asm
	shfl.sync.down.b32 %r342, %r343, %r354, %r355, %r356;
	// end inline asm
	mov.b64 	%rd267, {%r337, %r342};
	mov.b64 	%fd48, %rd267;
	mov.b64 	{%r348, %r353}, %rd287;
	// begin inline asm
	shfl.sync.down.b32 %r347, %r348, %r354, %r355, %r356;
	// end inline asm
	// begin inline asm
	shfl.sync.down.b32 %r352, %r353, %r354, %r355, %r356;
	// end inline asm
	mov.b64 	%rd40, {%r347, %r352};
	setp.gt.s32 	%p181, %r276, 23;
	mov.u64 	%rd288, %rd287;
	mov.f64 	%fd303, %fd302;
	@%p181 bra 	$L__BB6_43;
	abs.f64 	%fd49, %fd302;
	abs.f64 	%fd50, %fd48;
	setp.lt.f64 	%p182, %fd49, %fd50;
	mov.u64 	%rd288, %rd40;
	mov.f64 	%fd303, %fd48;
	@%p182 bra 	$L__BB6_43;
	setp.lt.f64 	%p183, %fd50, %fd49;
	mov.u64 	%rd288, %rd287;
	mov.f64 	%fd303, %fd302;
	@%p183 bra 	$L__BB6_43;
	setp.lt.s64 	%p184, %rd287, %rd40;
	min.s64 	%rd288, %rd287, %rd40;
	selp.f64 	%fd303, %fd302, %fd48, %p184;
$L__BB6_43:
	mov.b64 	%rd268, %fd303;
	mov.b64 	{%r358, %r363}, %rd268;
	mov.b32 	%r374, 16;
	mov.b32 	%r375, 31;
	mov.b32 	%r376, -1;
	// begin inline asm
	shfl.sync.down.b32 %r357, %r358, %r374, %r375, %r376;
	// end inline asm
	// begin inline asm
	shfl.sync.down.b32 %r362, %r363, %r374, %r375, %r376;
	// end inline asm
	mov.b64 	%rd269, {%r357, %r362};
	mov.b64 	%fd53, %rd269;
	mov.b64 	{%r368, %r373}, %rd288;
	// begin inline asm
	shfl.sync.down.b32 %r367, %r368, %r374, %r375, %r376;
	// end inline asm
	// begin inline asm
	shfl.sync.down.b32 %r372, %r373, %r374, %r375, %r376;
	// end inline asm
	mov.b64 	%rd43, {%r367, %r372};
	setp.gt.s32 	%p185, %r276, 15;
	mov.u64 	%rd340, %rd288;
	mov.f64 	%fd351, %fd303;
	@%p185 bra 	$L__BB6_47;
	abs.f64 	%fd54, %fd303;
	abs.f64 	%fd55, %fd53;
	setp.lt.f64 	%p186, %fd54, %fd55;
	mov.u64 	%rd340, %rd43;
	mov.f64 	%fd351, %fd53;
	@%p186 bra 	$L__BB6_47;
	setp.lt.f64 	%p187, %fd55, %fd54;
	mov.u64 	%rd340, %rd288;
	mov.f64 	%fd351, %fd303;
	@%p187 bra 	$L__BB6_47;
	setp.lt.s64 	%p188, %rd288, %rd43;
	min.s64 	%rd340, %rd288, %rd43;
	selp.f64 	%fd351, %fd303, %fd53, %p188;
$L__BB6_47:
	setp.ne.s32 	%p189, %r276, 0;
	@%p189 bra 	$L__BB6_49;
	shr.u32 	%r377, %r2, 1;
	and.b32  	%r378, %r377, 496;
	mov.u32 	%r379, _ZN6thrust24THRUST_300001_SM_1000_NS8cuda_cub4core6detail5shmemE;
	add.s32 	%r380, %r379, %r378;
	st.shared.f64 	[%r380+8], %fd351;
	st.shared.u64 	[%r380+16], %rd340;
$L__BB6_49:
	bar.sync 	0;
	setp.ne.s32 	%p190, %r2, 0;
	@%p190 bra 	$L__BB6_204;
	ld.shared.f64 	%fd58, [_ZN6thrust24THRUST_300001_SM_1000_NS8cuda_cub4core6detail5shmemE+24];
	ld.shared.u64 	%rd46, [_ZN6thrust24THRUST_300001_SM_1000_NS8cuda_cub4core6detail5shmemE+32];
	abs.f64 	%fd59, %fd351;
	abs.f64 	%fd60, %fd58;
	setp.lt.f64 	%p191, %fd59, %fd60;
	mov.u64 	%rd290, %rd46;
	mov.f64 	%fd305, %fd58;
	@%p191 bra 	$L__BB6_53;
	setp.lt.f64 	%p192, %fd60, %fd59;
	mov.u64 	%rd290, %rd340;
	mov.f64 	%fd305, %fd351;
	@%p192 bra 	$L__BB6_53;
	setp.lt.s64 	%p193, %rd340, %rd46;
	min.s64 	%rd290, %rd340, %rd46;
	selp.f64 	%fd305, %fd351, %fd58, %p193;
$L__BB6_53:
	ld.shared.f64 	%fd63, [_ZN6thrust24THRUST_300001_SM_1000_NS8cuda_cub4core6detail5shmemE+40];
	ld.shared.u64 	%rd49, [_ZN6thrust24THRUST_300001_SM_1000_NS8cuda_cub4core6detail5shmemE+48];
	abs.f64 	%fd64, %fd305;
	abs.f64 	%fd65, %fd63;
	setp.lt.f64 	%p194, %fd64, %fd65;
	mov.u64 	%rd291, %rd49;
	mov.f64 	%fd306, %fd63;
	@%p194 bra 	$L__BB6_56;
	setp.lt.f64 	%p195, %fd65, %fd64;
	mov.u64 	%rd291, %rd290;
	mov.f64 	%fd306, %fd305;
	@%p195 bra 	$L__BB6_56;
	setp.lt.s64 	%p196, %rd290, %rd49;
	min.s64 	%rd291, %rd290, %rd49;
	selp.f64 	%fd306, %fd305, %fd63, %p196;
$L__BB6_56:
	ld.shared.f64 	%fd68, [_ZN6thrust24THRUST_300001_SM_1000_NS8cuda_cub4core6detail5shmemE+56];
	ld.shared.u64 	%rd52, [_ZN6thrust24THRUST_300001_SM_1000_NS8cuda_cub4core6detail5shmemE+64];
	abs.f64 	%fd69, %fd306;
	abs.f64 	%fd70, %fd68;
	setp.lt.f64 	%p197, %fd69, %fd70;
	mov.u64 	%rd292, %rd52;
	mov.f64 	%fd307, %fd68;
	@%p197 bra 	$L__BB6_59;
	setp.lt.f64 	%p198, %fd70, %fd69;
	mov.u64 	%rd292, %rd291;
	mov.f64 	%fd307, %fd306;
	@%p198 bra 	$L__BB6_59;
	setp.lt.s64 	%p199, %rd291, %rd52;
	min.s64 	%rd292, %rd291, %rd52;
	selp.f64 	%fd307, %fd306, %fd68, %p199;
$L__BB6_59:
	ld.shared.f64 	%fd73, [_ZN6thrust24THRUST_300001_SM_1000_NS8cuda_cub4core6detail5shmemE+72];
	ld.shared.u64 	%rd55, [_ZN6thrust24THRUST_300001_SM_1000_NS8cuda_cub4core6detail5shmemE+80];
	abs.f64 	%fd74, %fd307;
	abs.f64 	%fd75, %fd73;
	setp.lt.f64 	%p200, %fd74, %fd75;
	mov.u64 	%rd293, %rd55;
	mov.f64 	%fd308, %fd73;
	@%p200 bra 	$L__BB6_62;
	setp.lt.f64 	%p201, %fd75, %fd74;
	mov.u64 	%rd293, %rd292;
	mov.f64 	%fd308, %fd307;
	@%p201 bra 	$L__BB6_62;
	setp.lt.s64 	%p202, %rd292, %rd55;
	min.s64 	%rd293, %rd292, %rd55;
	selp.f64 	%fd308, %fd307, %fd73, %p202;
$L__BB6_62:
	ld.shared.f64 	%fd78, [_ZN6thrust24THRUST_300001_SM_1000_NS8cuda_cub4core6detail5shmemE+88];
	ld.shared.u64 	%rd58, [_ZN6thrust24THRUST_300001_SM_1000_NS8cuda_cub4core6detail5shmemE+96];
	abs.f64 	%fd79, %fd308;
	abs.f64 	%fd80, %fd78;
	setp.lt.f64 	%p203, %fd79, %fd80;
	mov.u64 	%rd294, %rd58;
	mov.f64 	%fd309, %fd78;
	@%p203 bra 	$L__BB6_65;
	setp.lt.f64 	%p204, %fd80, %fd79;
	mov.u64 	%rd294, %rd293;
	mov.f64 	%fd309, %fd308;
	@%p204 bra 	$L__BB6_65;
	setp.lt.s64 	%p205, %rd293, %rd58;
	min.s64 	%rd294, %rd293, %rd58;
	selp.f64 	%fd309, %fd308, %fd78, %p205;
$L__BB6_65:
	ld.shared.f64 	%fd83, [_ZN6thrust24THRUST_300001_SM_1000_NS8cuda_cub4core6detail5shmemE+104];
	ld.shared.u64 	%rd61, [_ZN6thrust24THRUST_300001_SM_1000_NS8cuda_cub4core6detail5shmemE+112];
	abs.f64 	%fd84, %fd309;
	abs.f64 	%fd85, %fd83;
	setp.lt.f64 	%p206, %fd84, %fd85;
	mov.u64 	%rd295, %rd61;
	mov.f64 	%fd310, %fd83;
	@%p206 bra 	$L__BB6_68;
	setp.lt.f64 	%p207, %fd85, %fd84;
	mov.u64 	%rd295, %rd294;
	mov.f64 	%fd310, %fd309;
	@%p207 bra 	$L__BB6_68;
	setp.lt.s64 	%p208, %rd294, %rd61;
	min.s64 	%rd295, %rd294, %rd61;
	selp.f64 	%fd310, %fd309, %fd83, %p208;
$L__BB6_68:
	ld.shared.f64 	%fd88, [_ZN6thrust24THRUST_300001_SM_1000_NS8cuda_cub4core6detail5shmemE+120];
	ld.shared.u64 	%rd64, [_ZN6thrust24THRUST_300001_SM_1000_NS8cuda_cub4core6detail5shmemE+128];
	abs.f64 	%fd89, %fd310;
	abs.f64 	%fd90, %fd88;
	setp.lt.f64 	%p209, %fd89, %fd90;
	mov.u64 	%rd340, %rd64;
	mov.f64 	%fd351, %fd88;
	@%p209 bra 	$L__BB6_204;
	setp.lt.f64 	%p210, %fd90, %fd89;
	mov.u64 	%rd340, %rd295;
	mov.f64 	%fd351, %fd310;
	@%p210 bra 	$L__BB6_204;
	setp.lt.s64 	%p211, %rd295, %rd64;
	min.s64 	%rd340, %rd295, %rd64;
	selp.f64 	%fd351, %fd310, %fd88, %p211;
	bra.uni 	$L__BB6_204;
$L__BB6_71:
	// begin inline asm
	mov.u32 %r163, %laneid;
	// end inline asm
	and.b32  	%r184, %r2, 992;
	add.s32 	%r185, %r184, 32;
	setp.gt.s32 	%p118, %r185, %r1;
	not.b32 	%r186, %r184;
	add.s32 	%r187, %r1, %r186;
	selp.b32 	%r182, %r187, 31, %p118;
	mov.b64 	%rd250, %fd298;
	mov.b64 	{%r165, %r170}, %rd250;
	mov.b32 	%r181, 1;
	mov.b32 	%r183, -1;
	// begin inline asm
	shfl.sync.down.b32 %r164, %r165, %r181, %r182, %r183;
	// end inline asm
	// begin inline asm
	shfl.sync.down.b32 %r169, %r170, %r181, %r182, %r183;
	// end inline asm
	mov.b64 	%rd251, {%r164, %r169};
	mov.b64 	%fd92, %rd251;
	mov.b64 	{%r175, %r180}, %rd283;
	// begin inline asm
	shfl.sync.down.b32 %r174, %r175, %r181, %r182, %r183;
	// end inline asm
	// begin inline asm
	shfl.sync.down.b32 %r179, %r180, %r181, %r182, %r183;
	// end inline asm
	mov.b64 	%rd66, {%r174, %r179};
	setp.ge.s32 	%p119, %r163, %r182;
	mov.u64 	%rd296, %rd283;
	mov.f64 	%fd311, %fd298;
	@%p119 bra 	$L__BB6_75;
	abs.f64 	%fd93, %fd298;
	abs.f64 	%fd94, %fd92;
	setp.lt.f64 	%p120, %fd93, %fd94;
	mov.u64 	%rd296, %rd66;
	mov.f64 	%fd311, %fd92;
	@%p120 bra 	$L__BB6_75;
	setp.lt.f64 	%p121, %fd94, %fd93;
	mov.u64 	%rd296, %rd283;
	mov.f64 	%fd311, %fd298;
	@%p121 bra 	$L__BB6_75;
	setp.lt.s64 	%p122, %rd283, %rd66;
	min.s64 	%rd296, %rd283, %rd66;
	selp.f64 	%fd311, %fd298, %fd92, %p122;
$L__BB6_75:
	mov.b64 	%rd252, %fd311;
	mov.b64 	{%r189, %r194}, %rd252;
	mov.b32 	%r205, 2;
	mov.b32 	%r207, -1;
	// begin inline asm
	shfl.sync.down.b32 %r188, %r189, %r205, %r182, %r207;
	// end inline asm
	// begin inline asm
	shfl.sync.down.b32 %r193, %r194, %r205, %r182, %r207;
	// end inline asm
	mov.b64 	%rd253, {%r188, %r193};
	mov.b64 	%fd97, %rd253;
	mov.b64 	{%r199, %r204}, %rd296;
	// begin inline asm
	shfl.sync.down.b32 %r198, %r199, %r205, %r182, %r207;
	// end inline asm
	// begin inline asm
	shfl.sync.down.b32 %r203, %r204, %r205, %r182, %r207;
	// end inline asm
	mov.b64 	%rd69, {%r198, %r203};
	add.s32 	%r208, %r163, 2;
	setp.gt.s32 	%p123, %r208, %r182;
	mov.u64 	%rd297, %rd296;
	mov.f64 	%fd312, %fd311;
	@%p123 bra 	$L__BB6_79;
	abs.f64 	%fd98, %fd311;
	abs.f64 	%fd99, %fd97;
	setp.lt.f64 	%p124, %fd98, %fd99;
	mov.u64 	%rd297, %rd69;
	mov.f64 	%fd312, %fd97;
	@%p124 bra 	$L__BB6_79;
	setp.lt.f64 	%p125, %fd99, %fd98;
	mov.u64 	%rd297, %rd296;
	mov.f64 	%fd312, %fd311;
	@%p125 bra 	$L__BB6_79;
	setp.lt.s64 	%p126, %rd296, %rd69;
	min.s64 	%rd297, %rd296, %rd69;
	selp.f64 	%fd312, %fd311, %fd97, %p126;
$L__BB6_79:
	mov.b64 	%rd254, %fd312;
	mov.b64 	{%r210, %r215}, %rd254;
	mov.b32 	%r226, 4;
	mov.b32 	%r228, -1;
	// begin inline asm
	shfl.sync.down.b32 %r209, %r210, %r226, %r182, %r228;
	// end inline asm
	// begin inline asm
	shfl.sync.down.b32 %r214, %r215, %r226, %r182, %r228;
	// end inline asm
	mov.b64 	%rd255, {%r209, %r214};
	mov.b64 	%fd102, %rd255;
	mov.b64 	{%r220, %r225}, %rd297;
	// begin inline asm
	shfl.sync.down.b32 %r219, %r220, %r226, %r182, %r228;
	// end inline asm
	// begin inline asm
	shfl.sync.down.b32 %r224, %r225, %r226, %r182, %r228;
	// end inline asm
	mov.b64 	%rd72, {%r219, %r224};
	add.s32 	%r229, %r163, 4;
	setp.gt.s32 	%p127, %r229, %r182;
	mov.u64 	%rd298, %rd297;
	mov.f64 	%fd313, %fd312;
	@%p127 bra 	$L__BB6_83;
	abs.f64 	%fd103, %fd312;
	abs.f64 	%fd104, %fd102;
	setp.lt.f64 	%p128, %fd103, %fd104;
	mov.u64 	%rd298, %rd72;
	mov.f64 	%fd313, %fd102;
	@%p128 bra 	$L__BB6_83;
	setp.lt.f64 	%p129, %fd104, %fd103;
	mov.u64 	%rd298, %rd297;
	mov.f64 	%fd313, %fd312;
	@%p129 bra 	$L__BB6_83;
	setp.lt.s64 	%p130, %rd297, %rd72;
	min.s64 	%rd298, %rd297, %rd72;
	selp.f64 	%fd313, %fd312, %fd102, %p130;
$L__BB6_83:
	mov.b64 	%rd256, %fd313;
	mov.b64 	{%r231, %r236}, %rd256;
	mov.b32 	%r247, 8;
	mov.b32 	%r249, -1;
	// begin inline asm
	shfl.sync.down.b32 %r230, %r231, %r247, %r182, %r249;
	// end inline asm
	// begin inline asm
	shfl.sync.down.b32 %r235, %r236, %r247, %r182, %r249;
	// end inline asm
	mov.b64 	%rd257, {%r230, %r235};
	mov.b64 	%fd107, %rd257;
	mov.b64 	{%r241, %r246}, %rd298;
	// begin inline asm
	shfl.sync.down.b32 %r240, %r241, %r247, %r182, %r249;
	// end inline asm
	// begin inline asm
	shfl.sync.down.b32 %r245, %r246, %r247, %r182, %r249;
	// end inline asm
	mov.b64 	%rd75, {%r240, %r245};
	add.s32 	%r250, %r163, 8;
	setp.gt.s32 	%p131, %r250, %r182;
	mov.u64 	%rd299, %rd298;
	mov.f64 	%fd314, %fd313;
	@%p131 bra 	$L__BB6_87;
	abs.f64 	%fd108, %fd313;
	abs.f64 	%fd109, %fd107;
	setp.lt.f64 	%p132, %fd108, %fd109;
	mov.u64 	%rd299, %rd75;
	mov.f64 	%fd314, %fd107;
	@%p132 bra 	$L__BB6_87;
	setp.lt.f64 	%p133, %fd109, %fd108;
	mov.u64 	%rd299, %rd298;
	mov.f64 	%fd314, %fd313;
	@%p133 bra 	$L__BB6_87;
	setp.lt.s64 	%p134, %rd298, %rd75;
	min.s64 	%rd299, %rd298, %rd75;
	selp.f64 	%fd314, %fd313, %fd107, %p134;
$L__BB6_87:
	mov.b64 	%rd258, %fd314;
	mov.b64 	{%r252, %r257}, %rd258;
	mov.b32 	%r268, 16;
	mov.b32 	%r270, -1;
	// begin inline asm
	shfl.sync.down.b32 %r251, %r252, %r268, %r182, %r270;
	// end inline asm
	// begin inline asm
	shfl.sync.down.b32 %r256, %r257, %r268, %r182, %r270;
	// end inline asm
	mov.b64 	%rd259, {%r251, %r256};
	mov.b64 	%fd112, %rd259;
	mov.b64 	{%r262, %r267}, %rd299;
	// begin inline asm
	shfl.sync.down.b32 %r261, %r262, %r268, %r182, %r270;
	// end inline asm
	// begin inline asm
	shfl.sync.down.b32 %r266, %r267, %r268, %r182, %r270;
	// end inline asm
	mov.b64 	%rd78, {%r261, %r266};
	add.s32 	%r271, %r163, 16;
	setp.gt.s32 	%p135, %r271, %r182;
	mov.u64 	%rd340, %rd299;
	mov.f64 	%fd351, %fd314;
	@%p135 bra 	$L__BB6_91;
	abs.f64 	%fd113, %fd314;
	abs.f64 	%fd114, %fd112;
	setp.lt.f64 	%p136, %fd113, %fd114;
	mov.u64 	%rd340, %rd78;
	mov.f64 	%fd351, %fd112;
	@%p136 bra 	$L__BB6_91;
	setp.lt.f64 	%p137, %fd114, %fd113;
	mov.u64 	%rd340, %rd299;
	mov.f64 	%fd351, %fd314;
	@%p137 bra 	$L__BB6_91;
	setp.lt.s64 	%p138, %rd299, %rd78;
	min.s64 	%rd340, %rd299, %rd78;
	selp.f64 	%fd351, %fd314, %fd112, %p138;
$L__BB6_91:
	setp.ne.s32 	%p139, %r163, 0;
	@%p139 bra 	$L__BB6_93;
	shr.u32 	%r272, %r2, 1;
	and.b32  	%r273, %r272, 496;
	mov.u32 	%r274, _ZN6thrust24THRUST_300001_SM_1000_NS8cuda_cub4core6detail5shmemE;
	add.s32 	%r275, %r274, %r273;
	st.shared.f64 	[%r275+8], %fd351;
	st.shared.u64 	[%r275+16], %rd340;
$L__BB6_93:
	bar.sync 	0;
	setp.ne.s32 	%p140, %r2, 0;
	@%p140 bra 	$L__BB6_204;
	setp.lt.s32 	%p141, %r1, 33;
	mov.f64 	%fd316, %fd351;
	mov.u64 	%rd301, %rd340;
	@%p141 bra 	$L__BB6_98;
	ld.shared.f64 	%fd117, [_ZN6thrust24THRUST_300001_SM_1000_NS8cuda_cub4core6detail5shmemE+24];
	ld.shared.u64 	%rd81, [_ZN6thrust24THRUST_300001_SM_1000_NS8cuda_cub4core6detail5shmemE+32];
	abs.f64 	%fd118, %fd351;
	abs.f64 	%fd119, %fd117;
	setp.lt.f64 	%p142, %fd118, %fd119;
	mov.f64 	%fd316, %fd117;
	mov.u64 	%rd301, %rd81;
	@%p142 bra 	$L__BB6_98;
	setp.lt.f64 	%p143, %fd119, %fd118;
	mov.f64 	%fd316, %fd351;
	mov.u64 	%rd301, %rd340;
	@%p143 bra 	$L__BB6_98;
	setp.lt.s64 	%p144, %rd340, %rd81;
	min.s64 	%rd301, %rd340, %rd81;
	selp.f64 	%fd316, %fd351, %fd117, %p144;
$L__BB6_98:
	setp.lt.s32 	%p145, %r1, 65;
	mov.f64 	%fd317, %fd316;
	mov.u64 	%rd302, %rd301;
	@%p145 bra 	$L__BB6_102;
	ld.shared.f64 	%fd122, [_ZN6thrust24THRUST_300001_SM_1000_NS8cuda_cub4core6detail5shmemE+40];
	ld.shared.u64 	%rd84, [_ZN6thrust24THRUST_300001_SM_1000_NS8cuda_cub4core6detail5shmemE+48];
	abs.f64 	%fd123, %fd316;
	abs.f64 	%fd124, %fd122;
	setp.lt.f64 	%p146, %fd123, %fd124;
	mov.f64 	%fd317, %fd122;
	mov.u64 	%rd302, %rd84;
	@%p146 bra 	$L__BB6_102;
	setp.lt.f64 	%p147, %fd124, %fd123;
	mov.f64 	%fd317, %fd316;
	mov.u64 	%rd302, %rd301;
	@%p147 bra 	$L__BB6_102;
	setp.lt.s64 	%p148, %rd301, %rd84;
	min.s64 	%rd302, %rd301, %rd84;
	selp.f64 	%fd317, %fd316, %fd122, %p148;
$L__BB6_102:
	setp.lt.s32 	%p149, %r1, 97;
	mov.f64 	%fd318, %fd317;
	mov.u64 	%rd303, %rd302;
	@%p149 bra 	$L__BB6_106;
	ld.shared.f64 	%fd127, [_ZN6thrust24THRUST_300001_SM_1000_NS8cuda_cub4core6detail5shmemE+56];
	ld.shared.u64 	%rd87, [_ZN6thrust24THRUST_300001_SM_1000_NS8cuda_cub4core6detail5shmemE+64];
	abs.f64 	%fd128, %fd317;
	abs.f64 	%fd129, %fd127;
	setp.lt.f64 	%p150, %fd128, %fd129;
	mov.f64 	%fd318, %fd127;
	mov.u64 	%rd303, %rd87;
	@%p150 bra 	$L__BB6_106;
	setp.lt.f64 	%p151, %fd129, %fd128;
	mov.f64 	%fd318, %fd317;
	mov.u64 	%rd303, %rd302;
	@%p151 bra 	$L__BB6_106;
	setp.lt.s64 	%p152, %rd302, %rd87;
	min.s64 	%rd303, %rd302, %rd87;
	selp.f64 	%fd318, %fd317, %fd127, %p152;
$L__BB6_106:
	setp.lt.s32 	%p153, %r1, 129;
	mov.f64 	%fd319, %fd318;
	mov.u64 	%rd304, %rd303;
	@%p153 bra 	$L__BB6_110;
	ld.shared.f64 	%fd132, [_ZN6thrust24THRUST_300001_SM_1000_NS8cuda_cub4core6detail5shmemE+72];
	ld.shared.u64 	%rd90, [_ZN6thrust24THRUST_300001_SM_1000_NS8cuda_cub4core6detail5shmemE+80];
	abs.f64 	%fd133, %fd318;
	abs.f64 	%fd134, %fd132;
	setp.lt.f64 	%p154, %fd133, %fd134;
	mov.f64 	%fd319, %fd132;
	mov.u64 	%rd304, %rd90;
	@%p154 bra 	$L__BB6_110;
	setp.lt.f64 	%p155, %fd134, %fd133;
	mov.f64 	%fd319, %fd318;
	mov.u64 	%rd304, %rd303;
	@%p155 bra 	$L__BB6_110;
	setp.lt.s64 	%p156, %rd303, %rd90;
	min.s64 	%rd304, %rd303, %rd90;
	selp.f64 	%fd319, %fd318, %fd132, %p156;
$L__BB6_110:
	setp.lt.s32 	%p157, %r1, 161;
	mov.f64 	%fd320, %fd319;
	mov.u64 	%rd305, %rd304;
	@%p157 bra 	$L__BB6_114;
	ld.shared.f64 	%fd137, [_ZN6thrust24THRUST_300001_SM_1000_NS8cuda_cub4core6detail5shmemE+88];
	ld.shared.u64 	%rd93, [_ZN6thrust24THRUST_300001_SM_1000_NS8cuda_cub4core6detail5shmemE+96];
	abs.f64 	%fd138, %fd319;
	abs.f64 	%fd139, %fd137;
	setp.lt.f64 	%p158, %fd138, %fd139;
	mov.f64 	%fd320, %fd137;
	mov.u64 	%rd305, %rd93;
	@%p158 bra 	$L__BB6_114;
	setp.lt.f64 	%p159, %fd139, %fd138;
	mov.f64 	%fd320, %fd319;
	mov.u64 	%rd305, %rd304;
	@%p159 bra 	$L__BB6_114;
	setp.lt.s64 	%p160, %rd304, %rd93;
	min.s64 	%rd305, %rd304, %rd93;
	selp.f64 	%fd320, %fd319, %fd137, %p160;
$L__BB6_114:
	setp.lt.s32 	%p161, %r1, 193;
	mov.f64 	%fd321, %fd320;
	mov.u64 	%rd306, %rd305;
	@%p161 bra 	$L__BB6_118;
	ld.shared.f64 	%fd142, [_ZN6thrust24THRUST_300001_SM_1000_NS8cuda_cub4core6detail5shmemE+104];
	ld.shared.u64 	%rd96, [_ZN6thrust24THRUST_300001_SM_1000_NS8cuda_cub4core6detail5shmemE+112];
	abs.f64 	%fd143, %fd320;
	abs.f64 	%fd144, %fd142;
	setp.lt.f64 	%p162, %fd143, %fd144;
	mov.f64 	%fd321, %fd142;
	mov.u64 	%rd306, %rd96;
	@%p162 bra 	$L__BB6_118;
	setp.lt.f64 	%p163, %fd144, %fd143;
	mov.f64 	%fd321, %fd320;
	mov.u64 	%rd306, %rd305;
	@%p163 bra 	$L__BB6_118;
	setp.lt.s64 	%p164, %rd305, %rd96;
	min.s64 	%rd306, %rd305, %rd96;
	selp.f64 	%fd321, %fd320, %fd142, %p164;
$L__BB6_118:
	setp.lt.s32 	%p165, %r1, 225;
	mov.u64 	%rd340, %rd306;
	mov.f64 	%fd351, %fd321;
	@%p165 bra 	$L__BB6_204;
	ld.shared.f64 	%fd147, [_ZN6thrust24THRUST_300001_SM_1000_NS8cuda_cub4core6detail5shmemE+120];
	ld.shared.u64 	%rd99, [_ZN6thrust24THRUST_300001_SM_1000_NS8cuda_cub4core6detail5shmemE+128];
	abs.f64 	%fd148, %fd321;
	abs.f64 	%fd149, %fd147;
	setp.lt.f64 	%p166, %fd148, %fd149;
	mov.u64 	%rd340, %rd99;
	mov.f64 	%fd351, %fd147;
	@%p166 bra 	$L__BB6_204;
	setp.lt.f64 	%p167, %fd149, %fd148;
	mov.u64 	%rd340, %rd306;
	mov.f64 	%fd351, %fd321;
	@%p167 bra 	$L__BB6_204;
	setp.lt.s64 	%p168, %rd306, %rd99;
	min.s64 	%rd340, %rd306, %rd99;
	selp.f64 	%fd351, %fd321, %fd147, %p168;
	bra.uni 	$L__BB6_204;
$L__BB6_122:
	mov.u32 	%r18, %tid.x;
	cvt.u64.u32 	%rd101, %r18;
	mul.wide.u32 	%rd195, %r18, 8;
	add.s64 	%rd102, %rd1, %rd195;
	ld.global.f64 	%fd274, [%rd102];
	add.s32 	%r31, %r18, 256;
	cvt.u64.u32 	%rd196, %r31;
	ld.global.f64 	%fd275, [%rd102+2048];
	add.s32 	%r32, %r18, 512;
	cvt.u64.u32 	%rd197, %r32;
	ld.global.f64 	%fd276, [%rd102+4096];
	add.s32 	%r33, %r18, 768;
	cvt.u64.u32 	%rd198, %r33;
	ld.global.f64 	%fd277, [%rd102+6144];
	or.b32  	%r34, %r18, 1024;
	cvt.u64.u32 	%rd103, %r34;
	add.s64 	%rd327, %rd192, %rd103;
	ld.global.f64 	%fd338, [%rd102+8192];
	abs.f64 	%fd278, %fd274;
	abs.f64 	%fd279, %fd275;
	setp.geu.f64 	%p3, %fd278, %fd279;
	selp.f64 	%fd280, %fd274, %fd275, %p3;
	selp.b64 	%rd199, %rd101, %rd196, %p3;
	abs.f64 	%fd281, %fd280;
	abs.f64 	%fd282, %fd276;
	setp.geu.f64 	%p4, %fd281, %fd282;
	selp.f64 	%fd283, %fd280, %fd276, %p4;
	selp.b64 	%rd200, %rd199, %rd197, %p4;
	abs.f64 	%fd284, %fd283;
	abs.f64 	%fd285, %fd277;
	setp.geu.f64 	%p5, %fd284, %fd285;
	selp.f64 	%fd152, %fd283, %fd277, %p5;
	selp.b64 	%rd105, %rd200, %rd198, %p5;
	abs.f64 	%fd153, %fd152;
	abs.f64 	%fd154, %fd338;
	setp.lt.f64 	%p6, %fd153, %fd154;
	@%p6 bra 	$L__BB6_124;
	setp.lt.f64 	%p7, %fd154, %fd153;
	setp.lt.u64 	%p8, %rd105, %rd103;
	or.pred  	%p9, %p7, %p8;
	selp.f64 	%fd338, %fd152, %fd338, %p9;
	add.s64 	%rd203, %rd192, %rd105;
	selp.b64 	%rd327, %rd203, %rd327, %p9;
$L__BB6_124:
	setp.lt.u64 	%p10, %rd194, 2560;
	mov.b64 	%rd316, 1280;
	@%p10 bra 	$L__BB6_137;
	mov.b64 	%rd308, 1280;
	mov.f64 	%fd323, %fd338;
$L__BB6_126:
	add.s64 	%rd206, %rd308, %rd101;
	shl.b64 	%rd207, %rd308, 3;
	add.s64 	%rd208, %rd102, %rd207;
	add.s64 	%rd310, %rd206, %rd192;
	ld.global.f64 	%fd324, [%rd208];
	ld.global.f64 	%fd325, [%rd208+2048];
	ld.global.f64 	%fd326, [%rd208+4096];
	add.s64 	%rd313, %rd310, 768;
	ld.global.f64 	%fd327, [%rd208+6144];
	ld.global.f64 	%fd338, [%rd208+8192];
	abs.f64 	%fd163, %fd323;
	abs.f64 	%fd164, %fd324;
	setp.lt.f64 	%p11, %fd163, %fd164;
	@%p11 bra 	$L__BB6_128;
	setp.lt.f64 	%p12, %fd164, %fd163;
	setp.lt.s64 	%p13, %rd327, %rd310;
	or.pred  	%p14, %p12, %p13;
	selp.f64 	%fd324, %fd323, %fd324, %p14;
	selp.b64 	%rd310, %rd327, %rd310, %p14;
$L__BB6_128:
	add.s64 	%rd209, %rd308, %rd101;
	add.s64 	%rd210, %rd209, %rd192;
	add.s64 	%rd311, %rd210, 256;
	abs.f64 	%fd167, %fd324;
	abs.f64 	%fd168, %fd325;
	setp.lt.f64 	%p15, %fd167, %fd168;
	@%p15 bra 	$L__BB6_130;
	setp.lt.f64 	%p16, %fd168, %fd167;
	setp.lt.s64 	%p17, %rd310, %rd311;
	or.pred  	%p18, %p16, %p17;
	selp.f64 	%fd325, %fd324, %fd325, %p18;
	selp.b64 	%rd311, %rd310, %rd311, %p18;
$L__BB6_130:
	add.s64 	%rd211, %rd308, %rd101;
	add.s64 	%rd212, %rd211, %rd192;
	add.s64 	%rd312, %rd212, 512;
	abs.f64 	%fd171, %fd325;
	abs.f64 	%fd172, %fd326;
	setp.lt.f64 	%p19, %fd171, %fd172;
	@%p19 bra 	$L__BB6_132;
	setp.lt.f64 	%p20, %fd172, %fd171;
	setp.lt.s64 	%p21, %rd311, %rd312;
	or.pred  	%p22, %p20, %p21;
	selp.f64 	%fd326, %fd325, %fd326, %p22;
	selp.b64 	%rd312, %rd311, %rd312, %p22;
$L__BB6_132:
	abs.f64 	%fd175, %fd326;
	abs.f64 	%fd176, %fd327;
	setp.lt.f64 	%p23, %fd175, %fd176;
	@%p23 bra 	$L__BB6_134;
	setp.lt.f64 	%p24, %fd176, %fd175;
	setp.lt.s64 	%p25, %rd312, %rd313;
	or.pred  	%p26, %p24, %p25;
	selp.f64 	%fd327, %fd326, %fd327, %p26;
	selp.b64 	%rd313, %rd312, %rd313, %p26;
$L__BB6_134:
	add.s64 	%rd213, %rd308, %rd101;
	add.s64 	%rd214, %rd213, %rd192;
	add.s64 	%rd327, %rd214, 1024;
	abs.f64 	%fd179, %fd327;
	abs.f64 	%fd180, %fd338;
	setp.lt.f64 	%p27, %fd179, %fd180;
	@%p27 bra 	$L__BB6_136;
	setp.lt.f64 	%p28, %fd180, %fd179;
	setp.lt.s64 	%p29, %rd313, %rd327;
	or.pred  	%p30, %p28, %p29;
	selp.f64 	%fd338, %fd327, %fd338, %p30;
	selp.b64 	%rd327, %rd313, %rd327, %p30;
$L__BB6_136:
	add.s64 	%rd316, %rd308, 1280;
	add.s64 	%rd215, %rd308, 2560;
	setp.le.s64 	%p31, %rd215, %rd194;
	mov.u64 	%rd308, %rd316;
	mov.f64 	%fd323, %fd338;
	@%p31 bra 	$L__BB6_126;
$L__BB6_137:
	setp.le.s64 	%p32, %rd194, %rd316;
	@%p32 bra 	$L__BB6_160;
	cvt.u32.u64 	%r35, %rd316;
	cvt.u32.u64 	%r36, %rd194;
	sub.s32 	%r19, %r36, %r35;
	setp.ge.s32 	%p33, %r18, %r19;
	@%p33 bra 	$L__BB6_160;
	cvta.to.global.u64 	%rd128, %rd191;
	not.b32 	%r38, %r18;
	add.s32 	%r39, %r38, %r36;
	sub.s32 	%r20, %r39, %r35;
	and.b32  	%r41, %r20, 768;
	setp.eq.s32 	%p34, %r41, 768;
	mov.u32 	%r389, %r18;
	@%p34 bra 	$L__BB6_145;
	add.s64 	%rd217, %rd316, %rd101;
	add.s64 	%rd318, %rd217, %rd192;
	shl.b64 	%rd218, %rd217, 3;
	add.s64 	%rd317, %rd128, %rd218;
	shr.u32 	%r42, %r20, 8;
	add.s32 	%r43, %r42, 1;
	and.b32  	%r44, %r43, 3;
	neg.s32 	%r387, %r44;
	mov.u32 	%r389, %r18;
$L__BB6_141:
	.pragma "nounroll";
	mov.u64 	%rd133, %rd327;
	mov.f64 	%fd184, %fd338;
	ld.global.f64 	%fd185, [%rd317];
	abs.f64 	%fd186, %fd184;
	abs.f64 	%fd187, %fd185;
	setp.lt.f64 	%p35, %fd186, %fd187;
	mov.f64 	%fd338, %fd185;
	mov.u64 	%rd327, %rd318;
	@%p35 bra 	$L__BB6_144;
	setp.lt.f64 	%p36, %fd187, %fd186;
	mov.f64 	%fd338, %fd184;
	mov.u64 	%rd327, %rd133;
	@%p36 bra 	$L__BB6_144;
	setp.lt.s64 	%p37, %rd133, %rd318;
	selp.f64 	%fd338, %fd184, %fd185, %p37;
	min.s64 	%rd327, %rd133, %rd318;
$L__BB6_144:
	add.s32 	%r389, %r389, 256;
	add.s64 	%rd318, %rd318, 256;
	add.s64 	%rd317, %rd317, 2048;
	add.s32 	%r387, %r387, 1;
	setp.ne.s32 	%p38, %r387, 0;
	@%p38 bra 	$L__BB6_141;
$L__BB6_145:
	setp.lt.u32 	%p39, %r20, 768;
	@%p39 bra 	$L__BB6_160;
	add.s32 	%r390, %r389, 512;
$L__BB6_147:
	mov.u32 	%r28, %r390;
	add.s32 	%r45, %r28, -512;
	cvt.u64.u32 	%rd219, %r45;
	add.s64 	%rd220, %rd316, %rd219;
	shl.b64 	%rd221, %rd220, 3;
	add.s64 	%rd141, %rd128, %rd221;
	add.s64 	%rd142, %rd220, %rd192;
	ld.global.f64 	%fd193, [%rd141];
	abs.f64 	%fd194, %fd338;
	abs.f64 	%fd195, %fd193;
	setp.lt.f64 	%p40, %fd194, %fd195;
	mov.f64 	%fd335, %fd193;
	mov.u64 	%rd324, %rd142;
	@%p40 bra 	$L__BB6_150;
	setp.lt.f64 	%p41, %fd195, %fd194;
	mov.f64 	%fd335, %fd338;
	mov.u64 	%rd324, %rd327;
	@%p41 bra 	$L__BB6_150;
	setp.lt.s64 	%p42, %rd327, %rd142;
	selp.f64 	%fd335, %fd338, %fd193, %p42;
	min.s64 	%rd324, %rd327, %rd142;
$L__BB6_150:
	add.s32 	%r46, %r28, -256;
	cvt.u64.u32 	%rd222, %r46;
	add.s64 	%rd223, %rd316, %rd222;
	add.s64 	%rd145, %rd223, %rd192;
	ld.global.f64 	%fd198, [%rd141+2048];
	abs.f64 	%fd199, %fd335;
	abs.f64 	%fd200, %fd198;
	setp.lt.f64 	%p43, %fd199, %fd200;
	mov.f64 	%fd336, %fd198;
	mov.u64 	%rd325, %rd145;
	@%p43 bra 	$L__BB6_153;
	setp.lt.f64 	%p44, %fd200, %fd199;
	mov.f64 	%fd336, %fd335;
	mov.u64 	%rd325, %rd324;
	@%p44 bra 	$L__BB6_153;
	setp.lt.s64 	%p45, %rd324, %rd145;
	selp.f64 	%fd336, %fd335, %fd198, %p45;
	min.s64 	%rd325, %rd324, %rd145;
$L__BB6_153:
	cvt.u64.u32 	%rd224, %r28;
	add.s64 	%rd225, %rd316, %rd224;
	add.s64 	%rd148, %rd225, %rd192;
	ld.global.f64 	%fd203, [%rd141+4096];
	abs.f64 	%fd204, %fd336;
	abs.f64 	%fd205, %fd203;
	setp.lt.f64 	%p46, %fd204, %fd205;
	mov.f64 	%fd337, %fd203;
	mov.u64 	%rd326, %rd148;
	@%p46 bra 	$L__BB6_156;
	setp.lt.f64 	%p47, %fd205, %fd204;
	mov.f64 	%fd337, %fd336;
	mov.u64 	%rd326, %rd325;
	@%p47 bra 	$L__BB6_156;
	setp.lt.s64 	%p48, %rd325, %rd148;
	selp.f64 	%fd337, %fd336, %fd203, %p48;
	min.s64 	%rd326, %rd325, %rd148;
$L__BB6_156:
	add.s32 	%r47, %r28, 256;
	cvt.u64.u32 	%rd226, %r47;
	add.s64 	%rd227, %rd316, %rd226;
	add.s64 	%rd151, %rd227, %rd192;
	ld.global.f64 	%fd208, [%rd141+6144];
	abs.f64 	%fd209, %fd337;
	abs.f64 	%fd210, %fd208;
	setp.lt.f64 	%p49, %fd209, %fd210;
	mov.f64 	%fd338, %fd208;
	mov.u64 	%rd327, %rd151;
	@%p49 bra 	$L__BB6_159;
	setp.lt.f64 	%p50, %fd210, %fd209;
	mov.f64 	%fd338, %fd337;
	mov.u64 	%rd327, %rd326;
	@%p50 bra 	$L__BB6_159;
	setp.lt.s64 	%p51, %rd326, %rd151;
	selp.f64 	%fd338, %fd337, %fd208, %p51;
	min.s64 	%rd327, %rd326, %rd151;
$L__BB6_159:
	add.s32 	%r390, %r28, 1024;
	add.s32 	%r48, %r28, 512;
	setp.lt.s32 	%p52, %r48, %r19;
	@%p52 bra 	$L__BB6_147;
$L__BB6_160:
	// begin inline asm
	mov.u32 %r49, %laneid;
	// end inline asm
	mov.b64 	%rd228, %fd338;
	mov.b64 	{%r51, %r56}, %rd228;
	mov.b32 	%r67, 1;
	mov.b32 	%r68, 31;
	mov.b32 	%r69, -1;
	// begin inline asm
	shfl.sync.down.b32 %r50, %r51, %r67, %r68, %r69;
	// end inline asm
	// begin inline asm
	shfl.sync.down.b32 %r55, %r56, %r67, %r68, %r69;
	// end inline asm
	mov.b64 	%rd229, {%r50, %r55};
	mov.b64 	%fd214, %rd229;
	mov.b64 	{%r61, %r66}, %rd327;
	// begin inline asm
	shfl.sync.down.b32 %r60, %r61, %r67, %r68, %r69;
	// end inline asm
	// begin inline asm
	shfl.sync.down.b32 %r65, %r66, %r67, %r68, %r69;
	// end inline asm
	mov.b64 	%rd155, {%r60, %r65};
	setp.gt.s32 	%p53, %r49, 30;
	mov.f64 	%fd340, %fd338;
	mov.u64 	%rd329, %rd327;
	@%p53 bra 	$L__BB6_164;
	abs.f64 	%fd215, %fd338;
	abs.f64 	%fd216, %fd214;
	setp.lt.f64 	%p54, %fd215, %fd216;
	mov.f64 	%fd340, %fd214;
	mov.u64 	%rd329, %rd155;
	@%p54 bra 	$L__BB6_164;
	setp.lt.f64 	%p55, %fd216, %fd215;
	mov.f64 	%fd340, %fd338;
	mov.u64 	%rd329, %rd327;
	@%p55 bra 	$L__BB6_164;
	setp.lt.s64 	%p56, %rd327, %rd155;
	selp.f64 	%fd340, %fd338, %fd214, %p56;
	min.s64 	%rd329, %rd327, %rd155;
$L__BB6_164:
	mov.b64 	%rd230, %fd340;
	mov.b64 	{%r71, %r76}, %rd230;
	mov.b32 	%r87, 2;
	mov.b32 	%r88, 31;
	mov.b32 	%r89, -1;
	// begin inline asm
	shfl.sync.down.b32 %r70, %r71, %r87, %r88, %r89;
	// end inline asm
	// begin inline asm
	shfl.sync.down.b32 %r75, %r76, %r87, %r88, %r89;
	// end inline asm
	mov.b64 	%rd231, {%r70, %r75};
	mov.b64 	%fd219, %rd231;
	mov.b64 	{%r81, %r86}, %rd329;
	// begin inline asm
	shfl.sync.down.b32 %r80, %r81, %r87, %r88, %r89;
	// end inline asm
	// begin inline asm
	shfl.sync.down.b32 %r85, %r86, %r87, %r88, %r89;
	// end inline asm
	mov.b64 	%rd158, {%r80, %r85};
	setp.gt.s32 	%p57, %r49, 29;
	mov.f64 	%fd341, %fd340;
	mov.u64 	%rd330, %rd329;
	@%p57 bra 	$L__BB6_168;
	abs.f64 	%fd220, %fd340;
	abs.f64 	%fd221, %fd219;
	setp.lt.f64 	%p58, %fd220, %fd221;
	mov.f64 	%fd341, %fd219;
	mov.u64 	%rd330, %rd158;
	@%p58 bra 	$L__BB6_168;
	setp.lt.f64 	%p59, %fd221, %fd220;
	mov.f64 	%fd341, %fd340;
	mov.u64 	%rd330, %rd329;
	@%p59 bra 	$L__BB6_168;
	setp.lt.s64 	%p60, %rd329, %rd158;
	selp.f64 	%fd341, %fd340, %fd219, %p60;
	min.s64 	%rd330, %rd329, %rd158;
$L__BB6_168:
	mov.b64 	%rd232, %fd341;
	mov.b64 	{%r91, %r96}, %rd232;
	mov.b32 	%r107, 4;
	mov.b32 	%r108, 31;
	mov.b32 	%r109, -1;
	// begin inline asm
	shfl.sync.down.b32 %r90, %r91, %r107, %r108, %r109;
	// end inline asm
	// begin inline asm
	shfl.sync.down.b32 %r95, %r96, %r107, %r108, %r109;
	// end inline asm
	mov.b64 	%rd233, {%r90, %r95};
	mov.b64 	%fd224, %rd233;
	mov.b64 	{%r101, %r106}, %rd330;
	// begin inline asm
	shfl.sync.down.b32 %r100, %r101, %r107, %r108, %r109;
	// end inline asm
	// begin inline asm
	shfl.sync.down.b32 %r105, %r106, %r107, %r108, %r109;
	// end inline asm
	mov.b64 	%rd161, {%r100, %r105};
	setp.gt.s32 	%p61, %r49, 27;
	mov.f64 	%fd342, %fd341;
	mov.u64 	%rd331, %rd330;
	@%p61 bra 	$L__BB6_172;
	abs.f64 	%fd225, %fd341;
	abs.f64 	%fd226, %fd224;
	setp.lt.f64 	%p62, %fd225, %fd226;
	mov.f64 	%fd342, %fd224;
	mov.u64 	%rd331, %rd161;
	@%p62 bra 	$L__BB6_172;
	setp.lt.f64 	%p63, %fd226, %fd225;
	mov.f64 	%fd342, %fd341;
	mov.u64 	%rd331, %rd330;
	@%p63 bra 	$L__BB6_172;
	setp.lt.s64 	%p64, %rd330, %rd161;
	selp.f64 	%fd342, %fd341, %fd224, %p64;
	min.s64 	%rd331, %rd330, %rd161;
$L__BB6_172:
	mov.b64 	%rd234, %fd342;
	mov.b64 	{%r111, %r116}, %rd234;
	mov.b32 	%r127, 8;
	mov.b32 	%r128, 31;
	mov.b32 	%r129, -1;
	// begin inline asm
	shfl.sync.down.b32 %r110, %r111, %r127, %r128, %r129;
	// end inline asm
	// begin inline asm
	shfl.sync.down.b32 %r115, %r116, %r127, %r128, %r129;
	// end inline asm
	mov.b64 	%rd235, {%r110, %r115};
	mov.b64 	%fd229, %rd235;
	mov.b64 	{%r121, %r126}, %rd331;
	// begin inline asm
	shfl.sync.down.b32 %r120, %r121, %r127, %r128, %r129;
	// end inline asm
	// begin inline asm
	shfl.sync.down.b32 %r125, %r126, %r127, %r128, %r129;
	// end inline asm
	mov.b64 	%rd164, {%r120, %r125};
	setp.gt.s32 	%p65, %r49, 23;
	mov.f64 	%fd343, %fd342;
	mov.u64 	%rd332, %rd331;
	@%p65 bra 	$L__BB6_176;
	abs.f64 	%fd230, %fd342;
	abs.f64 	%fd231, %fd229;
	setp.lt.f64 	%p66, %fd230, %fd231;
	mov.f64 	%fd343, %fd229;
	mov.u64 	%rd332, %rd164;
	@%p66 bra 	$L__BB6_176;
	setp.lt.f64 	%p67, %fd231, %fd230;
	mov.f64 	%fd343, %fd342;
	mov.u64 	%rd332, %rd331;
	@%p67 bra 	$L__BB6_176;
	setp.lt.s64 	%p68, %rd331, %rd164;
	selp.f64 	%fd343, %fd342, %fd229, %p68;
	min.s64 	%rd332, %rd331, %rd164;
$L__BB6_176:
	mov.b64 	%rd236, %fd343;
	mov.b64 	{%r131, %r136}, %rd236;
	mov.b32 	%r147, 16;
	mov.b32 	%r148, 31;
	mov.b32 	%r149, -1;
	// begin inline asm
	shfl.sync.down.b32 %r130, %r131, %r147, %r148, %r149;
	// end inline asm
	// begin inline asm
	shfl.sync.down.b32 %r135, %r136, %r147, %r148, %r149;
	// end inline asm
	mov.b64 	%rd237, {%r130, %r135};
	mov.b64 	%fd234, %rd237;
	mov.b64 	{%r141, %r146}, %rd332;
	// begin inline asm
	shfl.sync.down.b32 %r140, %r141, %r147, %r148, %r149;
	// end inline asm
	// begin inline asm
	shfl.sync.down.b32 %r145, %r146, %r147, %r148, %r149;
	// end inline asm
	mov.b64 	%rd167, {%r140, %r145};
	setp.gt.s32 	%p69, %r49, 15;
	mov.f64 	%fd351, %fd343;
	mov.u64 	%rd340, %rd332;
	@%p69 bra 	$L__BB6_180;
	abs.f64 	%fd235, %fd343;
	abs.f64 	%fd236, %fd234;
	setp.lt.f64 	%p70, %fd235, %fd236;
	mov.f64 	%fd351, %fd234;
	mov.u64 	%rd340, %rd167;
	@%p70 bra 	$L__BB6_180;
	setp.lt.f64 	%p71, %fd236, %fd235;
	mov.f64 	%fd351, %fd343;
	mov.u64 	%rd340, %rd332;
	@%p71 bra 	$L__BB6_180;
	setp.lt.s64 	%p72, %rd332, %rd167;
	selp.f64 	%fd351, %fd343, %fd234, %p72;
	min.s64 	%rd340, %rd332, %rd167;
$L__BB6_180:
	setp.ne.s32 	%p73, %r49, 0;
	@%p73 bra 	$L__BB6_182;
	shr.u32 	%r150, %r18, 1;
	and.b32  	%r151, %r150, 496;
	mov.u32 	%r152, _ZN6thrust24THRUST_300001_SM_1000_NS8cuda_cub4core6detail5shmemE;
	add.s32 	%r153, %r152, %r151;
	st.shared.f64 	[%r153+8], %fd351;
	st.shared.u64 	[%r153+16], %rd340;
$L__BB6_182:
	bar.sync 	0;
	setp.ne.s32 	%p74, %r18, 0;
	@%p74 bra 	$L__BB6_204;
	ld.shared.f64 	%fd239, [_ZN6thrust24THRUST_300001_SM_1000_NS8cuda_cub4core6detail5shmemE+24];
	ld.shared.u64 	%rd170, [_ZN6thrust24THRUST_300001_SM_1000_NS8cuda_cub4core6detail5shmemE+32];
	abs.f64 	%fd240, %fd351;
	abs.f64 	%fd241, %fd239;
	setp.lt.f64 	%p75, %fd240, %fd241;
	mov.f64 	%fd345, %fd239;
	mov.u64 	%rd334, %rd170;
	@%p75 bra 	$L__BB6_186;
	setp.lt.f64 	%p76, %fd241, %fd240;
	mov.f64 	%fd345, %fd351;
	mov.u64 	%rd334, %rd340;
	@%p76 bra 	$L__BB6_186;
	setp.lt.s64 	%p77, %rd340, %rd170;
	selp.f64 	%fd345, %fd351, %fd239, %p77;
	min.s64 	%rd334, %rd340, %rd170;
$L__BB6_186:
	ld.shared.f64 	%fd244, [_ZN6thrust24THRUST_300001_SM_1000_NS8cuda_cub4core6detail5shmemE+40];
	ld.shared.u64 	%rd173, [_ZN6thrust24THRUST_300001_SM_1000_NS8cuda_cub4core6detail5shmemE+48];
	abs.f64 	%fd245, %fd345;
	abs.f64 	%fd246, %fd244;
	setp.lt.f64 	%p78, %fd245, %fd246;
	mov.f64 	%fd346, %fd244;
	mov.u64 	%rd335, %rd173;
	@%p78 bra 	$L__BB6_189;
	setp.lt.f64 	%p79, %fd246, %fd245;
	mov.f64 	%fd346, %fd345;
	mov.u64 	%rd335, %rd334;
	@%p79 bra 	$L__BB6_189;
	setp.lt.s64 	%p80, %rd334, %rd173;
	selp.f64 	%fd346, %fd345, %fd244, %p80;
	min.s64 	%rd335, %rd334, %rd173;
$L__BB6_189:
	ld.shared.f64 	%fd249, [_ZN6thrust24THRUST_300001_SM_1000_NS8cuda_cub4core6detail5shmemE+56];
	ld.shared.u64 	%rd176, [_ZN6thrust24THRUST_300001_SM_1000_NS8cuda_cub4core6detail5shmemE+64];
	abs.f64 	%fd250, %fd346;
	abs.f64 	%fd251, %fd249;
	setp.lt.f64 	%p81, %fd250, %fd251;
	mov.f64 	%fd347, %fd249;
	mov.u64 	%rd336, %rd176;
	@%p81 bra 	$L__BB6_192;
	setp.lt.f64 	%p82, %fd251, %fd250;
	mov.f64 	%fd347, %fd346;
	mov.u64 	%rd336, %rd335;
	@%p82 bra 	$L__BB6_192;
	setp.lt.s64 	%p83, %rd335, %rd176;
	selp.f64 	%fd347, %fd346, %fd249, %p83;
	min.s64 	%rd336, %rd335, %rd176;
$L__BB6_192:
	ld.shared.f64 	%fd254, [_ZN6thrust24THRUST_300001_SM_1000_NS8cuda_cub4core6detail5shmemE+72];
	ld.shared.u64 	%rd179, [_ZN6thrust24THRUST_300001_SM_1000_NS8cuda_cub4core6detail5shmemE+80];
	abs.f64 	%fd255, %fd347;
	abs.f64 	%fd256, %fd254;
	setp.lt.f64 	%p84, %fd255, %fd256;
	mov.f64 	%fd348, %fd254;
	mov.u64 	%rd337, %rd179;
	@%p84 bra 	$L__BB6_195;
	setp.lt.f64 	%p85, %fd256, %fd255;
	mov.f64 	%fd348, %fd347;
	mov.u64 	%rd337, %rd336;
	@%p85 bra 	$L__BB6_195;
	setp.lt.s64 	%p86, %rd336, %rd179;
	selp.f64 	%fd348, %fd347, %fd254, %p86;
	min.s64 	%rd337, %rd336, %rd179;
$L__BB6_195:
	ld.shared.f64 	%fd259, [_ZN6thrust24THRUST_300001_SM_1000_NS8cuda_cub4core6detail5shmemE+88];
	ld.shared.u64 	%rd182, [_ZN6thrust24THRUST_300001_SM_1000_NS8cuda_cub4core6detail5shmemE+96];
	abs.f64 	%fd260, %fd348;
	abs.f64 	%fd261, %fd259;
	setp.lt.f64 	%p87, %fd260, %fd261;
	mov.f64 	%fd349, %fd259;
	mov.u64 	%rd338, %rd182;
	@%p87 bra 	$L__BB6_198;
	setp.lt.f64 	%p88, %fd261, %fd260;
	mov.f64 	%fd349, %fd348;
	mov.u64 	%rd338, %rd337;
	@%p88 bra 	$L__BB6_198;
	setp.lt.s64 	%p89, %rd337, %rd182;
	selp.f64 	%fd349, %fd348, %fd259, %p89;
	min.s64 	%rd338, %rd337, %rd182;
$L__BB6_198:
	ld.shared.f64 	%fd264, [_ZN6thrust24THRUST_300001_SM_1000_NS8cuda_cub4core6detail5shmemE+104];
	ld.shared.u64 	%rd185, [_ZN6thrust24THRUST_300001_SM_1000_NS8cuda_cub4core6detail5shmemE+112];
	abs.f64 	%fd265, %fd349;
	abs.f64 	%fd266, %fd264;
	setp.lt.f64 	%p90, %fd265, %fd266;
	mov.f64 	%fd350, %fd264;
	mov.u64 	%rd339, %rd185;
	@%p90 bra 	$L__BB6_201;
	setp.lt.f64 	%p91, %fd266, %fd265;
	mov.f64 	%fd350, %fd349;
	mov.u64 	%rd339, %rd338;
	@%p91 bra 	$L__BB6_201;
	setp.lt.s64 	%p92, %rd338, %rd185;
	selp.f64 	%fd350, %fd349, %fd264, %p92;
	min.s64 	%rd339, %rd338, %rd185;
$L__BB6_201:
	ld.shared.f64 	%fd269, [_ZN6thrust24THRUST_300001_SM_1000_NS8cuda_cub4core6detail5shmemE+120];
	ld.shared.u64 	%rd188, [_ZN6thrust24THRUST_300001_SM_1000_NS8cuda_cub4core6detail5shmemE+128];
	abs.f64 	%fd270, %fd350;
	abs.f64 	%fd271, %fd269;
	setp.lt.f64 	%p93, %fd270, %fd271;
	mov.u64 	%rd340, %rd188;
	mov.f64 	%fd351, %fd269;
	@%p93 bra 	$L__BB6_204;
	setp.lt.f64 	%p94, %fd271, %fd270;
	mov.u64 	%rd340, %rd339;
	mov.f64 	%fd351, %fd350;
	@%p94 bra 	$L__BB6_204;
	setp.lt.s64 	%p95, %rd339, %rd188;
	selp.f64 	%fd351, %fd350, %fd269, %p95;
	min.s64 	%rd340, %rd339, %rd188;
$L__BB6_204:
	mov.u32 	%r381, %tid.x;
	setp.ne.s32 	%p212, %r381, 0;
	@%p212 bra 	$L__BB6_206;
	ld.param.u64 	%rd271, [_ZN6thrust24THRUST_300001_SM_1000_NS8cuda_cub4core6detail13_kernel_agentINS1_8__reduce11ReduceAgentINS0_12zip_iteratorIN4cuda3std3__45tupleIJNS0_10device_ptrIdEENS0_17counting_iteratorIlNS0_11use_defaultESF_SF_EEEEEEEPNSB_IJdlEEESJ_lNS1_9__extrema9arg_max_fIdl13cmpAbsDoublesEEEEJSI_SK_lSO_EEEvDpT0__param_1];
	cvta.to.global.u64 	%rd270, %rd271;
	st.global.f64 	[%rd270], %fd351;
	st.global.u64 	[%rd270+8], %rd340;
$L__BB6_206:
	ret;

}
	// .globl	_ZN6thrust24THRUST_300001_SM_1000_NS8cuda_cub4core6detail13_kernel_agentINS1_8__reduce11ReduceAgentINS0_12zip_iteratorIN4cuda3std3__45tupleIJNS0_10device_ptrIdEENS0_17counting_iteratorIlNS0_11use_defaultESF_SF_EEEEEEEPNSB_IJdlEEESJ_lNS1_9__extrema9arg_max_fIdl13cmpAbsDoublesEEEEJSI_SK_lN3cub18CUB_300001_SM_100013GridEvenShareIlEENSR_9GridQueueIyEESO_EEEvDpT0_
.visible .entry _ZN6thrust24THRUST_300001_SM_1000_NS8cuda_cub4core6detail13_kernel_agentINS1_8__reduce11ReduceAgentINS0_12zip_iteratorIN4cuda3std3__45tupleIJNS0_10device_ptrIdEENS0_17counting_iteratorIlNS0_11use_defaultESF_SF_EEEEEEEPNSB_IJdlEEESJ_lNS1_9__extrema9arg_max_fIdl13cmpAbsDoublesEEEEJSI_SK_lN3cub18CUB_300001_SM_100013GridEvenShareIlEENSR_9GridQueueIyEESO_EEEvDpT0_(
	.param .align 8 .b8 _ZN6thrust24THRUST_300001_SM_1000_NS8cuda_cub4core6detail13_kernel_agentINS1_8__reduce11ReduceAgentINS0_12zip_iteratorIN4cuda3std3__45tupleIJNS0_10device_ptrIdEENS0_17counting_iteratorIlNS0_11use_defaultESF_SF_EEEEEEEPNSB_IJdlEEESJ_lNS1_9__extrema9arg_max_fIdl13cmpAbsDoublesEEEEJSI_SK_lN3cub18CUB_300001_SM_100013GridEvenShareIlEENSR_9GridQueueIyEESO_EEEvDpT0__param_0[16],
	.param .u64 .ptr .align 1 _ZN6thrust24THRUST_300001_SM_1000_NS8cuda_cub4core6detail13_kernel_agentINS1_8__reduce11ReduceAgentINS0_12zip_iteratorIN4cuda3std3__45tupleIJNS0_10device_ptrIdEENS0_17counting_iteratorIlNS0_11use_defaultESF_SF_EEEEEEEPNSB_IJdlEEESJ_lNS1_9__extrema9arg_max_fIdl13cmpAbsDoublesEEEEJSI_SK_lN3cub18CUB_300001_SM_100013GridEvenShareIlEENSR_9GridQueueIyEESO_EEEvDpT0__param_1,
	.param .u64 _ZN6thrust24THRUST_300001_SM_1000_NS8cuda_cub4core6detail13_kernel_agentINS1_8__reduce11ReduceAgentINS0_12zip_iteratorIN4cuda3std3__45tupleIJNS0_10device_ptrIdEENS0_17counting_iteratorIlNS0_11use_defaultESF_SF_EEEEEEEPNSB_IJdlEEESJ_lNS1_9__extrema9arg_max_fIdl13cmpAbsDoublesEEEEJSI_SK_lN3cub18CUB_300001_SM_100013GridEvenShareIlEENSR_9GridQueueIyEESO_EEEvDpT0__param_2,
	.param .align 8 .b8 _ZN6thrust24THRUST_300001_SM_1000_NS8cuda_cub4core6detail13_kernel_agentINS1_8__reduce11ReduceAgentINS0_12zip_iteratorIN4cuda3std3__45tupleIJNS0_10device_ptrIdEENS0_17counting_iteratorIlNS0_11use_defaultESF_SF_EEEEEEEPNSB_IJdlEEESJ_lNS1_9__extrema9arg_max_fIdl13cmpAbsDoublesEEEEJSI_SK_lN3cub18CUB_300001_SM_100013GridEvenShareIlEENSR_9GridQueueIyEESO_EEEvDpT0__param_3[72],
	.param .align 8 .b8 _ZN6thrust24THRUST_300001_SM_1000_NS8cuda_cub4core6detail13_kernel_agentINS1_8__reduce11ReduceAgentINS0_12zip_iteratorIN4cuda3std3__45tupleIJNS0_10device_ptrIdEENS0_17counting_iteratorIlNS0_11use_defaultESF_SF_EEEEEEEPNSB_IJdlEEESJ_lNS1_9__extrema9arg_max_fIdl13cmpAbsDoublesEEEEJSI_SK_lN3cub18CUB_300001_SM_100013GridEvenShareIlEENSR_9GridQueueIyEESO_EEEvDpT0__param_4[8],
	.param .align 1 .b8 _ZN6thrust24THRUST_300001_SM_1000_NS8cuda_cub4core6detail13_kernel_agentINS1_8__reduce11ReduceAgentINS0_12zip_iteratorIN4cuda3std3__45tupleIJNS0_10device_ptrIdEENS0_17counting_iteratorIlNS0_11use_defaultESF_SF_EEEEEEEPNSB_IJdlEEESJ_lNS1_9__extrema9arg_max_fIdl13cmpAbsDoublesEEEEJSI_SK_lN3cub18CUB_300001_SM_100013GridEvenShareIlEENSR_9GridQueueIyEESO_EEEvDpT0__param_5[1]
)
.maxntid 256
{
	.reg .pred 	%p<215>;
	.reg .b32 	%r<399>;
	.reg .b64 	%rd<356>;
	.reg .b64 	%fd<352>;

	ld.param.u64 	%rd196, [_ZN6thrust24THRUST_300001_SM_1000_NS8cuda_cub4core6detail13_kernel_agentINS1_8__reduce11ReduceAgentINS0_12zip_iteratorIN4cuda3std3__45tupleIJNS0_10device_ptrIdEENS0_17counting_iteratorIlNS0_11use_defaultESF_SF_EEEEEEEPNSB_IJdlEEESJ_lNS1_9__extrema9arg_max_fIdl13cmpAbsDoublesEEEEJSI_SK_lN3cub18CUB_300001_SM_100013GridEvenShareIlEENSR_9GridQueueIyEESO_EEEvDpT0__param_0+8];
	ld.param.u64 	%rd195, [_ZN6thrust24THRUST_300001_SM_1000_NS8cuda_cub4core6detail13_kernel_agentINS1_8__reduce11ReduceAgentINS0_12zip_iteratorIN4cuda3std3__45tupleIJNS0_10device_ptrIdEENS0_17counting_iteratorIlNS0_11use_defaultESF_SF_EEEEEEEPNSB_IJdlEEESJ_lNS1_9__extrema9arg_max_fIdl13cmpAbsDoublesEEEEJSI_SK_lN3cub18CUB_300001_SM_100013GridEvenShareIlEENSR_9GridQueueIyEESO_EEEvDpT0__param_0];
	ld.param.u64 	%rd199, [_ZN6thrust24THRUST_300001_SM_1000_NS8cuda_cub4core6detail13_kernel_agentINS1_8__reduce11ReduceAgentINS0_12zip_iteratorIN4cuda3std3__45tupleIJNS0_10device_ptrIdEENS0_17counting_iteratorIlNS0_11use_defaultESF_SF_EEEEEEEPNSB_IJdlEEESJ_lNS1_9__extrema9arg_max_fIdl13cmpAbsDoublesEEEEJSI_SK_lN3cub18CUB_300001_SM_100013GridEvenShareIlEENSR_9GridQueueIyEESO_EEEvDpT0__param_4];
	ld.param.u64 	%rd198, [_ZN6thrust24THRUST_300001_SM_1000_NS8cuda_cub4core6detail13_kernel_agentINS1_8__reduce11ReduceAgentINS0_12zip_iteratorIN4cuda3std3__45tupleIJNS0_10device_ptrIdEENS0_17counting_iteratorIlNS0_11use_defaultESF_SF_EEEEEEEPNSB_IJdlEEESJ_lNS1_9__extrema9arg_max_fIdl13cmpAbsDoublesEEEEJSI_SK_lN3cub18CUB_300001_SM_100013GridEvenShareIlEENSR_9GridQueueIyEESO_EEEvDpT0__param_2];
	cvta.to.global.u64 	%rd1, %rd199;
	cvta.to.global.u64 	%rd2, %rd195;
	mov.u32 	%r1, %ctaid.x;
	mul.lo.s32 	%r33, %r1, 1280;
	cvt.u64.u32 	%rd4, %r33;
	mov.u32 	%r34, %nctaid.x;
	mul.lo.s32 	%r35, %r34, 1280;
	cvt.u64.u32 	%rd5, %r35;
	add.s64 	%rd200, %rd4, 1280;
	setp.le.s64 	%p1, %rd200, %rd198;
	@%p1 bra 	$L__BB7_121;
	cvt.u32.u64 	%r159, %rd4;
	cvt.u32.u64 	%r2, %rd198;
	sub.s32 	%r3, %r2, %r159;
	mov.u32 	%r4, %tid.x;
	setp.ge.s32 	%p98, %r4, %r3;
	mov.f64 	%fd298, 0d0000000000000000;
	mov.b64 	%rd298, 0;
	mov.u32 	%r393, %r4;
	@%p98 bra 	$L__BB7_3;
	cvt.u64.u32 	%rd246, %r4;
	add.s64 	%rd247, %rd4, %rd246;
	shl.b64 	%rd248, %rd247, 3;
	add.s64 	%rd249, %rd2, %rd248;
	add.s64 	%rd298, %rd196, %rd247;
	ld.global.f64 	%fd298, [%rd249];
	add.s32 	%r393, %r4, 256;
$L__BB7_3:
	setp.ge.s32 	%p99, %r393, %r3;
	@%p99 bra 	$L__BB7_25;
	not.b32 	%r161, %r393;
	add.s32 	%r162, %r161, %r2;
	sub.s32 	%r7, %r162, %r159;
	and.b32  	%r163, %r7, 768;
	setp.eq.s32 	%p100, %r163, 768;
	@%p100 bra 	$L__BB7_10;
	cvt.u64.u32 	%rd251, %r393;
	add.s64 	%rd252, %rd251, %rd4;
	add.s64 	%rd289, %rd252, %rd196;
	shl.b64 	%rd253, %rd252, 3;
	add.s64 	%rd288, %rd2, %rd253;
	shr.u32 	%r164, %r7, 8;
	add.s32 	%r165, %r164, 1;
	and.b32  	%r166, %r165, 3;
	neg.s32 	%r391, %r166;
$L__BB7_6:
	.pragma "nounroll";
	mov.u64 	%rd12, %rd298;
	mov.f64 	%fd3, %fd298;
	ld.global.f64 	%fd4, [%rd288];
	abs.f64 	%fd5, %fd3;
	abs.f64 	%fd6, %fd4;
	setp.lt.f64 	%p101, %fd5, %fd6;
	mov.u64 	%rd298, %rd289;
	mov.f64 	%fd298, %fd4;
	@%p101 bra 	$L__BB7_9;
	setp.lt.f64 	%p102, %fd6, %fd5;
	mov.u64 	%rd298, %rd12;
	mov.f64 	%fd298, %fd3;
	@%p102 bra 	$L__BB7_9;
	setp.lt.s64 	%p103, %rd12, %rd289;
	min.s64 	%rd298, %rd12, %rd289;
	selp.f64 	%fd298, %fd3, %fd4, %p103;
$L__BB7_9:
	add.s32 	%r393, %r393, 256;
	add.s64 	%rd289, %rd289, 256;
	add.s64 	%rd288, %rd288, 2048;
	add.s32 	%r391, %r391, 1;
	setp.ne.s32 	%p104, %r391, 0;
	@%p104 bra 	$L__BB7_6;
$L__BB7_10:
	setp.lt.u32 	%p105, %r7, 768;
	@%p105 bra 	$L__BB7_25;
	add.s32 	%r394, %r393, 512;
$L__BB7_12:
	mov.u32 	%r15, %r394;
	add.s32 	%r167, %r15, -512;
	cvt.s64.s32 	%rd254, %r167;
	add.s64 	%rd255, %rd254, %rd4;
	shl.b64 	%rd256, %rd255, 3;
	add.s64 	%rd20, %rd2, %rd256;
	add.s64 	%rd21, %rd255, %rd196;
	ld.global.f64 	%fd12, [%rd20];
	abs.f64 	%fd13, %fd298;
	abs.f64 	%fd14, %fd12;
	setp.lt.f64 	%p106, %fd13, %fd14;
	mov.u64 	%rd295, %rd21;
	mov.f64 	%fd295, %fd12;
	@%p106 bra 	$L__BB7_15;
	setp.lt.f64 	%p107, %fd14, %fd13;
	mov.u64 	%rd295, %rd298;
	mov.f64 	%fd295, %fd298;
	@%p107 bra 	$L__BB7_15;
	setp.lt.s64 	%p108, %rd298, %rd21;
	min.s64 	%rd295, %rd298, %rd21;
	selp.f64 	%fd295, %fd298, %fd12, %p108;
$L__BB7_15:
	add.s32 	%r168, %r15, -256;
	cvt.s64.s32 	%rd257, %r168;
	add.s64 	%rd258, %rd257, %rd4;
	add.s64 	%rd24, %rd258, %rd196;
	ld.global.f64 	%fd17, [%rd20+2048];
	abs.f64 	%fd18, %fd295;
	abs.f64 	%fd19, %fd17;
	setp.lt.f64 	%p109, %fd18, %fd19;
	mov.u64 	%rd296, %rd24;
	mov.f64 	%fd296, %fd17;
	@%p109 bra 	$L__BB7_18;
	setp.lt.f64 	%p110, %fd19, %fd18;
	mov.u64 	%rd296, %rd295;
	mov.f64 	%fd296, %fd295;
	@%p110 bra 	$L__BB7_18;
	setp.lt.s64 	%p111, %rd295, %rd24;
	min.s64 	%rd296, %rd295, %rd24;
	selp.f64 	%fd296, %fd295, %fd17, %p111;
$L__BB7_18:
	cvt.s64.s32 	%rd259, %r15;
	add.s64 	%rd260, %rd259, %rd4;
	add.s64 	%rd27, %rd260, %rd196;
	ld.global.f64 	%fd22, [%rd20+4096];
	abs.f64 	%fd23, %fd296;
	abs.f64 	%fd24, %fd22;
	setp.lt.f64 	%p112, %fd23, %fd24;
	mov.u64 	%rd297, %rd27;
	mov.f64 	%fd297, %fd22;
	@%p112 bra 	$L__BB7_21;
	setp.lt.f64 	%p113, %fd24, %fd23;
	mov.u64 	%rd297, %rd296;
	mov.f64 	%fd297, %fd296;
	@%p113 bra 	$L__BB7_21;
	setp.lt.s64 	%p114, %rd296, %rd27;
	min.s64 	%rd297, %rd296, %rd27;
	selp.f64 	%fd297, %fd296, %fd22, %p114;
$L__BB7_21:
	add.s32 	%r169, %r15, 256;
	cvt.s64.s32 	%rd261, %r169;
	add.s64 	%rd262, %rd261, %rd4;
	add.s64 	%rd30, %rd262, %rd196;
	ld.global.f64 	%fd27, [%rd20+6144];
	abs.f64 	%fd28, %fd297;
	abs.f64 	%fd29, %fd27;
	setp.lt.f64 	%p115, %fd28, %fd29;
	mov.u64 	%rd298, %rd30;
	mov.f64 	%fd298, %fd27;
	@%p115 bra 	$L__BB7_24;
	setp.lt.f64 	%p116, %fd29, %fd28;
	mov.u64 	%rd298, %rd297;
	mov.f64 	%fd298, %fd297;
	@%p116 bra 	$L__BB7_24;
	setp.lt.s64 	%p117, %rd297, %rd30;
	min.s64 	%rd298, %rd297, %rd30;
	selp.f64 	%fd298, %fd297, %fd27, %p117;
$L__BB7_24:
	add.s32 	%r394, %r15, 1024;
	add.s32 	%r170, %r15, 512;
	setp.lt.s32 	%p118, %r170, %r3;
	@%p118 bra 	$L__BB7_12;
$L__BB7_25:
	setp.lt.s32 	%p119, %r3, 256;
	@%p119 bra 	$L__BB7_70;
	// begin inline asm
	mov.u32 %r284, %laneid;
	// end inline asm
	mov.b64 	%rd273, %fd298;
	mov.b64 	{%r286, %r291}, %rd273;
	mov.b32 	%r302, 1;
	mov.b32 	%r303, 31;
	mov.b32 	%r304, -1;
	// begin inline asm
	shfl.sync.down.b32 %r285, %r286, %r302, %r303, %r304;
	// end inline asm
	// begin inline asm
	shfl.sync.down.b32 %r290, %r291, %r302, %r303, %r304;
	// end inline asm
	mov.b64 	%rd274, {%r285, %r290};
	mov.b64 	%fd33, %rd274;
	mov.b64 	{%r296, %r301}, %rd298;
	// begin inline asm
	shfl.sync.down.b32 %r295, %r296, %r302, %r303, %r304;
	// end inline asm
	// begin inline asm
	shfl.sync.down.b32 %r300, %r301, %r302, %r303, %r304;
	// end inline asm
	mov.b64 	%rd34, {%r295, %r300};
	setp.gt.s32 	%p171, %r284, 30;
	mov.u64 	%rd300, %rd298;
	mov.f64 	%fd300, %fd298;
	@%p171 bra 	$L__BB7_30;
	abs.f64 	%fd34, %fd298;
	abs.f64 	%fd35, %fd33;
	setp.lt.f64 	%p172, %fd34, %fd35;
	mov.u64 	%rd300, %rd34;
	mov.f64 	%fd300, %fd33;
	@%p172 bra 	$L__BB7_30;
	setp.lt.f64 	%p173, %fd35, %fd34;
	mov.u64 	%rd300, %rd298;
	mov.f64 	%fd300, %fd298;
	@%p173 bra 	$L__BB7_30;
	setp.lt.s64 	%p174, %rd298, %rd34;
	min.s64 	%rd300, %rd298, %rd34;
	selp.f64 	%fd300, %fd298, %fd33, %p174;
$L__BB7_30:
	mov.b64 	%rd275, %fd300;
	mov.b64 	{%r306, %r311}, %rd275;
	mov.b32 	%r322, 2;
	mov.b32 	%r323, 31;
	mov.b32 	%r324, -1;
	// begin inline asm
	shfl.sync.down.b32 %r305, %r306, %r322, %r323, %r324;
	// end inline asm
	// begin inline asm
	shfl.sync.down.b32 %r310, %r311, %r322, %r323, %r324;
	// end inline asm
	mov.b64 	%rd276, {%r305, %r310};
	mov.b64 	%fd38, %rd276;
	mov.b64 	{%r316, %r321}, %rd300;
	// begin inline asm
	shfl.sync.down.b32 %r315, %r316, %r322, %r323, %r324;
	// end inline asm
	// begin inline asm
	shfl.sync.down.b32 %r320, %r321, %r322, %r323, %r324;
	// end inline asm
	mov.b64 	%rd37, {%r315, %r320};
	setp.gt.s32 	%p175, %r284, 29;
	mov.u64 	%rd301, %rd300;
	mov.f64 	%fd301, %fd300;
	@%p175 bra 	$L__BB7_34;
	abs.f64 	%fd39, %fd300;
	abs.f64 	%fd40, %fd38;
	setp.lt.f64 	%p176, %fd39, %fd40;
	mov.u64 	%rd301, %rd37;
	mov.f64 	%fd301, %fd38;
	@%p176 bra 	$L__BB7_34;
	setp.lt.f64 	%p177, %fd40, %fd39;
	mov.u64 	%rd301, %rd300;
	mov.f64 	%fd301, %fd300;
	@%p177 bra 	$L__BB7_34;
	setp.lt.s64 	%p178, %rd300, %rd37;
	min.s64 	%rd301, %rd300, %rd37;
	selp.f64 	%fd301, %fd300, %fd38, %p178;
$L__BB7_34:
	mov.b64 	%rd277, %fd301;
	mov.b64 	{%r326, %r331}, %rd277;
	mov.b32 	%r342, 4;
	mov.b32 	%r343, 31;
	mov.b32 	%r344, -1;
	// begin inline asm
	shfl.sync.down.b32 %r325, %r326, %r342, %r343, %r344;
	// end inline asm
	// begin inline asm
	shfl.sync.down.b32 %r330, %r331, %r342, %r343, %r344;
	// end inline asm
	mov.b64 	%rd278, {%r325, %r330};
	mov.b64 	%fd43, %rd278;
	mov.b64 	{%r336, %r341}, %rd301;
	// begin inline asm
	shfl.sync.down.b32 %r335, %r336, %r342, %r343, %r344;
	// end inline asm
	// begin inline asm
	shfl.sync.down.b32 %r340, %r341, %r342, %r343, %r344;
	// end inline asm
	mov.b64 	%rd40, {%r335, %r340};
	setp.gt.s32 	%p179, %r284, 27;
	mov.u64 	%rd302, %rd301;
	mov.f64 	%fd302, %fd301;
	@%p179 bra 	$L__BB7_38;
	abs.f64 	%fd44, %fd301;
	abs.f64 	%fd45, %fd43;
	setp.lt.f64 	%p180, %fd44, %fd45;
	mov.u64 	%rd302, %rd40;
	mov.f64 	%fd302, %fd43;
	@%p180 bra 	$L__BB7_38;
	setp.lt.f64 	%p181, %fd45, %fd44;
	mov.u64 	%rd302, %rd301;
	mov.f64 	%fd302, %fd301;
	@%p181 bra 	$L__BB7_38;
	setp.lt.s64 	%p182, %rd301, %rd40;
	min.s64 	%rd302, %rd301, %rd40;
	selp.f64 	%fd302, %fd301, %fd43, %p182;
$L__BB7_38:
	mov.b64 	%rd279, %fd302;
	mov.b64 	{%r346, %r351}, %rd279;
	mov.b32 	%r362, 8;
	mov.b32 	%r363, 31;
	mov.b32 	%r364, -1;
	// begin inline asm
	shfl.sync.down.b32 %r345, %r346, %r362, %r363, %r364;
	// end inline asm
	// begin inline asm
	shfl.sync.down.b32 %r350, %r351, %r362, %r363, %r364;
	// end inline asm
	mov.b64 	%rd280, {%r345, %r350};
	mov.b64 	%fd48, %rd280;
	mov.b64 	{%r356, %r361}, %rd302;
	// begin inline asm
	shfl.sync.down.b32 %r355, %r356, %r362, %r363, %r364;
	// end inline asm
	// begin inline asm
	shfl.sync.down.b32 %r360, %r361, %r362, %r363, %r364;
	// end inline asm
	mov.b64 	%rd43, {%r355, %r360};
	setp.gt.s32 	%p183, %r284, 23;
	mov.u64 	%rd303, %rd302;
	mov.f64 	%fd303, %fd302;
	@%p183 bra 	$L__BB7_42;
	abs.f64 	%fd49, %fd302;
	abs.f64 	%fd50, %fd48;
	setp.lt.f64 	%p184, %fd49, %fd50;
	mov.u64 	%rd303, %rd43;
	mov.f64 	%fd303, %fd48;
	@%p184 bra 	$L__BB7_42;
	setp.lt.f64 	%p185, %fd50, %fd49;
	mov.u64 	%rd303, %rd302;
	mov.f64 	%fd303, %fd302;
	@%p185 bra 	$L__BB7_42;
	setp.lt.s64 	%p186, %rd302, %rd43;
	min.s64 	%rd303, %rd302, %rd43;
	selp.f64 	%fd303, %fd302, %fd48, %p186;
$L__BB7_42:
	mov.b64 	%rd281, %fd303;
	mov.b64 	{%r366, %r371}, %rd281;
	mov.b32 	%r382, 16;
	mov.b32 	%r383, 31;
	mov.b32 	%r384, -1;
	// begin inline asm
	shfl.sync.down.b32 %r365, %r366, %r382, %r383, %r384;
	// end inline asm
	// begin inline asm
	shfl.sync.down.b32 %r370, %r371, %r382, %r383, %r384;
	// end inline asm
	mov.b64 	%rd282, {%r365, %r370};
	mov.b64 	%fd53, %rd282;
	mov.b64 	{%r376, %r381}, %rd303;
	// begin inline asm
	shfl.sync.down.b32 %r375, %r376, %r382, %r383, %r384;
	// end inline asm
	// begin inline asm
	shfl.sync.down.b32 %r380, %r381, %r382, %r383, %r384;
	// end inline asm
	mov.b64 	%rd46, {%r375, %r380};
	setp.gt.s32 	%p187, %r284, 15;
	mov.u64 	%rd355, %rd303;
	mov.f64 	%fd351, %fd303;
	@%p187 bra 	$L__BB7_46;
	abs.f64 	%fd54, %fd303;
	abs.f64 	%fd55, %fd53;
	setp.lt.f64 	%p188, %fd54, %fd55;
	mov.u64 	%rd355, %rd46;
	mov.f64 	%fd351, %fd53;
	@%p188 bra 	$L__BB7_46;
	setp.lt.f64 	%p189, %fd55, %fd54;
	mov.u64 	%rd355, %rd303;
	mov.f64 	%fd351, %fd303;
	@%p189 bra 	$L__BB7_46;
	setp.lt.s64 	%p190, %rd303, %rd46;
	min.s64 	%rd355, %rd303, %rd46;
	selp.f64 	%fd351, %fd303, %fd53, %p190;
$L__BB7_46:
	setp.ne.s32 	%p191, %r284, 0;
	@%p191 bra 	$L__BB7_48;
	shr.u32 	%r385, %r4, 1;
	and.b32  	%r386, %r385, 496;
	mov.u32 	%r387, _ZN6thrust24THRUST_300001_SM_1000_NS8cuda_cub4core6detail5shmemE;
	add.s32 	%r388, %r387, %r386;
	st.shared.f64 	[%r388+8], %fd351;
	st.shared.u64 	[%r388+16], %rd355;
$L__BB7_48:
	bar.sync 	0;
	setp.ne.s32 	%p192, %r4, 0;
	@%p192 bra 	$L__BB7_208;
	ld.shared.f64 	%fd58, [_ZN6thrust24THRUST_300001_SM_1000_NS8cuda_cub4core6detail5shmemE+24];
	ld.shared.u64 	%rd49, [_ZN6thrust24THRUST_300001_SM_1000_NS8cuda_cub4core6detail5shmemE+32];
	abs.f64 	%fd59, %fd351;
	abs.f64 	%fd60, %fd58;
	setp.lt.f64 	%p193, %fd59, %fd60;
	mov.u64 	%rd305, %rd49;
	mov.f64 	%fd305, %fd58;
	@%p193 bra 	$L__BB7_52;
	setp.lt.f64 	%p194, %fd60, %fd59;
	mov.u64 	%rd305, %rd355;
	mov.f64 	%fd305, %fd351;
	@%p194 bra 	$L__BB7_52;
	setp.lt.s64 	%p195, %rd355, %rd49;
	min.s64 	%rd305, %rd355, %rd49;
	selp.f64 	%fd305, %fd351, %fd58, %p195;
$L__BB7_52:
	ld.shared.f64 	%fd63, [_ZN6thrust24THRUST_300001_SM_1000_NS8cuda_cub4core6detail5shmemE+40];
	ld.shared.u64 	%rd52, [_ZN6thrust24THRUST_300001_SM_1000_NS8cuda_cub4core6detail5shmemE+48];
	abs.f64 	%fd64, %fd305;
	abs.f64 	%fd65, %fd63;
	setp.lt.f64 	%p196, %fd64, %fd65;
	mov.u64 	%rd306, %rd52;
	mov.f64 	%fd306, %fd63;
	@%p196 bra 	$L__BB7_55;
	setp.lt.f64 	%p197, %fd65, %fd64;
	mov.u64 	%rd306, %rd305;
	mov.f64 	%fd306, %fd305;
	@%p197 bra 	$L__BB7_55;
	setp.lt.s64 	%p198, %rd305, %rd52;
	min.s64 	%rd306, %rd305, %rd52;
	selp.f64 	%fd306, %fd305, %fd63, %p198;
$L__BB7_55:
	ld.shared.f64 	%fd68, [_ZN6thrust24THRUST_300001_SM_1000_NS8cuda_cub4core6detail5shmemE+56];
	ld.shared.u64 	%rd55, [_ZN6thrust24THRUST_300001_SM_1000_NS8cuda_cub4core6detail5shmemE+64];
	abs.f64 	%fd69, %fd306;
	abs.f64 	%fd70, %fd68;
	setp.lt.f64 	%p199, %fd69, %fd70;
	mov.u64 	%rd307, %rd55;
	mov.f64 	%fd307, %fd68;
	@%p199 bra 	$L__BB7_58;
	setp.lt.f64 	%p200, %fd70, %fd69;
	mov.u64 	%rd307, %rd306;
	mov.f64 	%fd307, %fd306;
	@%p200 bra 	$L__BB7_58;
	setp.lt.s64 	%p201, %rd306, %rd55;
	min.s64 	%rd307, %rd306, %rd55;
	selp.f64 	%fd307, %fd306, %fd68, %p201;
$L__BB7_58:
	ld.shared.f64 	%fd73, [_ZN6thrust24THRUST_300001_SM_1000_NS8cuda_cub4core6detail5shmemE+72];
	ld.shared.u64 	%rd58, [_ZN6thrust24THRUST_300001_SM_1000_NS8cuda_cub4core6detail5shmemE+80];
	abs.f64 	%fd74, %fd307;
	abs.f64 	%fd75, %fd73;
	setp.lt.f64 	%p202, %fd74, %fd75;
	mov.u64 	%rd308, %rd58;
	mov.f64 	%fd308, %fd73;
	@%p202 bra 	$L__BB7_61;
	setp.lt.f64 	%p203, %fd75, %fd74;
	mov.u64 	%rd308, %rd307;
	mov.f64 	%fd308, %fd307;
	@%p203 bra 	$L__BB7_61;
	setp.lt.s64 	%p204, %rd307, %rd58;
	min.s64 	%rd308, %rd307, %rd58;
	selp.f64 	%fd308, %fd307, %fd73, %p204;
$L__BB7_61:
	ld.shared.f64 	%fd78, [_ZN6thrust24THRUST_300001_SM_1000_NS8cuda_cub4core6detail5shmemE+88];
	ld.shared.u64 	%rd61, [_ZN6thrust24THRUST_300001_SM_1000_NS8cuda_cub4core6detail5shmemE+96];
	abs.f64 	%fd79, %fd308;
	abs.f64 	%fd80, %fd78;
	setp.lt.f64 	%p205, %fd79, %fd80;
	mov.u64 	%rd309, %rd61;
	mov.f64 	%fd309, %fd78;
	@%p205 bra 	$L__BB7_64;
	setp.lt.f64 	%p206, %fd80, %fd79;
	mov.u64 	%rd309, %rd308;
	mov.f64 	%fd309, %fd308;
	@%p206 bra 	$L__BB7_64;
	setp.lt.s64 	%p207, %rd308, %rd61;
	min.s64 	%rd309, %rd308, %rd61;
	selp.f64 	%fd309, %fd308, %fd78, %p207;
$L__BB7_64:
	ld.shared.f64 	%fd83, [_ZN6thrust24THRUST_300001_SM_1000_NS8cuda_cub4core6detail5shmemE+104];
	ld.shared.u64 	%rd64, [_ZN6thrust24THRUST_300001_SM_1000_NS8cuda_cub4core6detail5shmemE+112];
	abs.f64 	%fd84, %fd309;
	abs.f64 	%fd85, %fd83;
	setp.lt.f64 	%p208, %fd84, %fd85;
	mov.u64 	%rd310, %rd64;
	mov.f64 	%fd310, %fd83;
	@%p208 bra 	$L__BB7_67;
	setp.lt.f64 	%p209, %fd85, %fd84;
	mov.u64 	%rd310, %rd309;
	mov.f64 	%fd310, %fd309;
	@%p209 bra 	$L__BB7_67;
	setp.lt.s64 	%p210, %rd309, %rd64;
	min.s64 	%rd310, %rd309, %rd64;
	selp.f64 	%fd310, %fd309, %fd83, %p210;
$L__BB7_67:
	ld.shared.f64 	%fd88, [_ZN6thrust24THRUST_300001_SM_1000_NS8cuda_cub4core6detail5shmemE+120];
	ld.shared.u64 	%rd67, [_ZN6thrust24THRUST_300001_SM_1000_NS8cuda_cub4core6detail5shmemE+128];
	abs.f64 	%fd89, %fd310;
	abs.f64 	%fd90, %fd88;
	setp.lt.f64 	%p211, %fd89, %fd90;
	mov.u64 	%rd355, %rd67;
	mov.f64 	%fd351, %fd88;
	@%p211 bra 	$L__BB7_208;
	setp.lt.f64 	%p212, %fd90, %fd89;
	mov.u64 	%rd355, %rd310;
	mov.f64 	%fd351, %fd310;
	@%p212 bra 	$L__BB7_208;
	setp.lt.s64 	%p213, %rd310, %rd67;
	min.s64 	%rd355, %rd310, %rd67;
	selp.f64 	%fd351, %fd310, %fd88, %p213;
	bra.uni 	$L__BB7_208;
$L__BB7_70:
	// begin inline asm
	mov.u32 %r171, %laneid;
	// end inline asm
	and.b32  	%r192, %r4, 992;
	add.s32 	%r193, %r192, 32;
	setp.gt.s32 	%p120, %r193, %r3;
	not.b32 	%r194, %r192;
	add.s32 	%r195, %r3, %r194;
	selp.b32 	%r190, %r195, 31, %p120;
	mov.b64 	%rd263, %fd298;
	mov.b64 	{%r173, %r178}, %rd263;
	mov.b32 	%r189, 1;
	mov.b32 	%r191, -1;
	// begin inline asm
	shfl.sync.down.b32 %r172, %r173, %r189, %r190, %r191;
	// end inline asm
	// begin inline asm
	shfl.sync.down.b32 %r177, %r178, %r189, %r190, %r191;
	// end inline asm
	mov.b64 	%rd264, {%r172, %r177};
	mov.b64 	%fd92, %rd264;
	mov.b64 	{%r183, %r188}, %rd298;
	// begin inline asm
	shfl.sync.down.b32 %r182, %r183, %r189, %r190, %r191;
	// end inline asm
	// begin inline asm
	shfl.sync.down.b32 %r187, %r188, %r189, %r190, %r191;
	// end inline asm
	mov.b64 	%rd69, {%r182, %r187};
	setp.ge.s32 	%p121, %r171, %r190;
	mov.u64 	%rd311, %rd298;
	mov.f64 	%fd311, %fd298;
	@%p121 bra 	$L__BB7_74;
	abs.f64 	%fd93, %fd298;
	abs.f64 	%fd94, %fd92;
	setp.lt.f64 	%p122, %fd93, %fd94;
	mov.u64 	%rd311, %rd69;
	mov.f64 	%fd311, %fd92;
	@%p122 bra 	$L__BB7_74;
	setp.lt.f64 	%p123, %fd94, %fd93;
	mov.u64 	%rd311, %rd298;
	mov.f64 	%fd311, %fd298;
	@%p123 bra 	$L__BB7_74;
	setp.lt.s64 	%p124, %rd298, %rd69;
	min.s64 	%rd311, %rd298, %rd69;
	selp.f64 	%fd311, %fd298, %fd92, %p124;
$L__BB7_74:
	mov.b64 	%rd265, %fd311;
	mov.b64 	{%r197, %r202}, %rd265;
	mov.b32 	%r213, 2;
	mov.b32 	%r215, -1;
	// begin inline asm
	shfl.sync.down.b32 %r196, %r197, %r213, %r190, %r215;
	// end inline asm
	// begin inline asm
	shfl.sync.down.b32 %r201, %r202, %r213, %r190, %r215;
	// end inline asm
	mov.b64 	%rd266, {%r196, %r201};
	mov.b64 	%fd97, %rd266;
	mov.b64 	{%r207, %r212}, %rd311;
	// begin inline asm
	shfl.sync.down.b32 %r206, %r207, %r213, %r190, %r215;
	// end inline asm
	// begin inline asm
	shfl.sync.down.b32 %r211, %r212, %r213, %r190, %r215;
	// end inline asm
	mov.b64 	%rd72, {%r206, %r211};
	add.s32 	%r216, %r171, 2;
	setp.gt.s32 	%p125, %r216, %r190;
	mov.u64 	%rd312, %rd311;
	mov.f64 	%fd312, %fd311;
	@%p125 bra 	$L__BB7_78;
	abs.f64 	%fd98, %fd311;
	abs.f64 	%fd99, %fd97;
	setp.lt.f64 	%p126, %fd98, %fd99;
	mov.u64 	%rd312, %rd72;
	mov.f64 	%fd312, %fd97;
	@%p126 bra 	$L__BB7_78;
	setp.lt.f64 	%p127, %fd99, %fd98;
	mov.u64 	%rd312, %rd311;
	mov.f64 	%fd312, %fd311;
	@%p127 bra 	$L__BB7_78;
	setp.lt.s64 	%p128, %rd311, %rd72;
	min.s64 	%rd312, %rd311, %rd72;
	selp.f64 	%fd312, %fd311, %fd97, %p128;
$L__BB7_78:
	mov.b64 	%rd267, %fd312;
	mov.b64 	{%r218, %r223}, %rd267;
	mov.b32 	%r234, 4;
	mov.b32 	%r236, -1;
	// begin inline asm
	shfl.sync.down.b32 %r217, %r218, %r234, %r190, %r236;
	// end inline asm
	// begin inline asm
	shfl.sync.down.b32 %r222, %r223, %r234, %r190, %r236;
	// end inline asm
	mov.b64 	%rd268, {%r217, %r222};
	mov.b64 	%fd102, %rd268;
	mov.b64 	{%r228, %r233}, %rd312;
	// begin inline asm
	shfl.sync.down.b32 %r227, %r228, %r234, %r190, %r236;
	// end inline asm
	// begin inline asm
	shfl.sync.down.b32 %r232, %r233, %r234, %r190, %r236;
	// end inline asm
	mov.b64 	%rd75, {%r227, %r232};
	add.s32 	%r237, %r171, 4;
	setp.gt.s32 	%p129, %r237, %r190;
	mov.u64 	%rd313, %rd312;
	mov.f64 	%fd313, %fd312;
	@%p129 bra 	$L__BB7_82;
	abs.f64 	%fd103, %fd312;
	abs.f64 	%fd104, %fd102;
	setp.lt.f64 	%p130, %fd103, %fd104;
	mov.u64 	%rd313, %rd75;
	mov.f64 	%fd313, %fd102;
	@%p130 bra 	$L__BB7_82;
	setp.lt.f64 	%p131, %fd104, %fd103;
	mov.u64 	%rd313, %rd312;
	mov.f64 	%fd313, %fd312;
	@%p131 bra 	$L__BB7_82;
	setp.lt.s64 	%p132, %rd312, %rd75;
	min.s64 	%rd313, %rd312, %rd75;
	selp.f64 	%fd313, %fd312, %fd102, %p132;
$L__BB7_82:
	mov.b64 	%rd269, %fd313;
	mov.b64 	{%r239, %r244}, %rd269;
	mov.b32 	%r255, 8;
	mov.b32 	%r257, -1;
	// begin inline asm
	shfl.sync.down.b32 %r238, %r239, %r255, %r190, %r257;
	// end inline asm
	// begin inline asm
	shfl.sync.down.b32 %r243, %r244, %r255, %r190, %r257;
	// end inline asm
	mov.b64 	%rd270, {%r238, %r243};
	mov.b64 	%fd107, %rd270;
	mov.b64 	{%r249, %r254}, %rd313;
	// begin inline asm
	shfl.sync.down.b32 %r248, %r249, %r255, %r190, %r257;
	// end inline asm
	// begin inline asm
	shfl.sync.down.b32 %r253, %r254, %r255, %r190, %r257;
	// end inline asm
	mov.b64 	%rd78, {%r248, %r253};
	add.s32 	%r258, %r171, 8;
	setp.gt.s32 	%p133, %r258, %r190;
	mov.u64 	%rd314, %rd313;
	mov.f64 	%fd314, %fd313;
	@%p133 bra 	$L__BB7_86;
	abs.f64 	%fd108, %fd313;
	abs.f64 	%fd109, %fd107;
	setp.lt.f64 	%p134, %fd108, %fd109;
	mov.u64 	%rd314, %rd78;
	mov.f64 	%fd314, %fd107;
	@%p134 bra 	$L__BB7_86;
	setp.lt.f64 	%p135, %fd109, %fd108;
	mov.u64 	%rd314, %rd313;
	mov.f64 	%fd314, %fd313;
	@%p135 bra 	$L__BB7_86;
	setp.lt.s64 	%p136, %rd313, %rd78;
	min.s64 	%rd314, %rd313, %rd78;
	selp.f64 	%fd314, %fd313, %fd107, %p136;
$L__BB7_86:
	mov.b64 	%rd271, %fd314;
	mov.b64 	{%r260, %r265}, %rd271;
	mov.b32 	%r276, 16;
	mov.b32 	%r278, -1;
	// begin inline asm
	shfl.sync.down.b32 %r259, %r260, %r276, %r190, %r278;
	// end inline asm
	// begin inline asm
	shfl.sync.down.b32 %r264, %r265, %r276, %r190, %r278;
	// end inline asm
	mov.b64 	%rd272, {%r259, %r264};
	mov.b64 	%fd112, %rd272;
	mov.b64 	{%r270, %r275}, %rd314;
	// begin inline asm
	shfl.sync.down.b32 %r269, %r270, %r276, %r190, %r278;
	// end inline asm
	// begin inline asm
	shfl.sync.down.b32 %r274, %r275, %r276, %r190, %r278;
	// end inline asm
	mov.b64 	%rd81, {%r269, %r274};
	add.s32 	%r279, %r171, 16;
	setp.gt.s32 	%p137, %r279, %r190;
	mov.u64 	%rd355, %rd314;
	mov.f64 	%fd351, %fd314;
	@%p137 bra 	$L__BB7_90;
	abs.f64 	%fd113, %fd314;
	abs.f64 	%fd114, %fd112;
	setp.lt.f64 	%p138, %fd113, %fd114;
	mov.u64 	%rd355, %rd81;
	mov.f64 	%fd351, %fd112;
	@%p138 bra 	$L__BB7_90;
	setp.lt.f64 	%p139, %fd114, %fd113;
	mov.u64 	%rd355, %rd314;
	mov.f64 	%fd351, %fd314;
	@%p139 bra 	$L__BB7_90;
	setp.lt.s64 	%p140, %rd314, %rd81;
	min.s64 	%rd355, %rd314, %rd81;
	selp.f64 	%fd351, %fd314, %fd112, %p140;
$L__BB7_90:
	setp.ne.s32 	%p141, %r171, 0;
	@%p141 bra 	$L__BB7_92;
	shr.u32 	%r280, %r4, 1;
	and.b32  	%r281, %r280, 496;
	mov.u32 	%r282, _ZN6thrust24THRUST_300001_SM_1000_NS8cuda_cub4core6detail5shmemE;
	add.s32 	%r283, %r282, %r281;
	st.shared.f64 	[%r283+8], %fd351;
	st.shared.u64 	[%r283+16], %rd355;
$L__BB7_92:
	bar.sync 	0;
	setp.ne.s32 	%p142, %r4, 0;
	@%p142 bra 	$L__BB7_208;
	setp.lt.s32 	%p143, %r3, 33;
	mov.f64 	%fd316, %fd351;
	mov.u64 	%rd316, %rd355;
	@%p143 bra 	$L__BB7_97;
	ld.shared.f64 	%fd117, [_ZN6thrust24THRUST_300001_SM_1000_NS8cuda_cub4core6detail5shmemE+24];
	ld.shared.u64 	%rd84, [_ZN6thrust24THRUST_300001_SM_1000_NS8cuda_cub4core6detail5shmemE+32];
	abs.f64 	%fd118, %fd351;
	abs.f64 	%fd119, %fd117;
	setp.lt.f64 	%p144, %fd118, %fd119;
	mov.f64 	%fd316, %fd117;
	mov.u64 	%rd316, %rd84;
	@%p144 bra 	$L__BB7_97;
	setp.lt.f64 	%p145, %fd119, %fd118;
	mov.f64 	%fd316, %fd351;
	mov.u64 	%rd316, %rd355;
	@%p145 bra 	$L__BB7_97;
	setp.lt.s64 	%p146, %rd355, %rd84;
	selp.f64 	%fd316, %fd351, %fd117, %p146;
	min.s64 	%rd316, %rd355, %rd84;
$L__BB7_97:
	setp.lt.s32 	%p147, %r3, 65;
	mov.f64 	%fd317, %fd316;
	mov.u64 	%rd317, %rd316;
	@%p147 bra 	$L__BB7_101;
	ld.shared.f64 	%fd122, [_ZN6thrust24THRUST_300001_SM_1000_NS8cuda_cub4core6detail5shmemE+40];
	ld.shared.u64 	%rd87, [_ZN6thrust24THRUST_300001_SM_1000_NS8cuda_cub4core6detail5shmemE+48];
	abs.f64 	%fd123, %fd316;
	abs.f64 	%fd124, %fd122;
	setp.lt.f64 	%p148, %fd123, %fd124;
	mov.f64 	%fd317, %fd122;
	mov.u64 	%rd317, %rd87;
	@%p148 bra 	$L__BB7_101;
	setp.lt.f64 	%p149, %fd124, %fd123;
	mov.f64 	%fd317, %fd316;
	mov.u64 	%rd317, %rd316;
	@%p149 bra 	$L__BB7_101;
	setp.lt.s64 	%p150, %rd316, %rd87;
	selp.f64 	%fd317, %fd316, %fd122, %p150;
	min.s64 	%rd317, %rd316, %rd87;
$L__BB7_101:
	setp.lt.s32 	%p151, %r3, 97;
	mov.f64 	%fd318, %fd317;
	mov.u64 	%rd318, %rd317;
	@%p151 bra 	$L__BB7_105;
	ld.shared.f64 	%fd127, [_ZN6thrust24THRUST_300001_SM_1000_NS8cuda_cub4core6detail5shmemE+56];
	ld.shared.u64 	%rd90, [_ZN6thrust24THRUST_300001_SM_1000_NS8cuda_cub4core6detail5shmemE+64];
	abs.f64 	%fd128, %fd317;
	abs.f64 	%fd129, %fd127;
	setp.lt.f64 	%p152, %fd128, %fd129;
	mov.f64 	%fd318, %fd127;
	mov.u64 	%rd318, %rd90;
	@%p152 bra 	$L__BB7_105;
	setp.lt.f64 	%p153, %fd129, %fd128;
	mov.f64 	%fd318, %fd317;
	mov.u64 	%rd318, %rd317;
	@%p153 bra 	$L__BB7_105;
	setp.lt.s64 	%p154, %rd317, %rd90;
	selp.f64 	%fd318, %fd317, %fd127, %p154;
	min.s64 	%rd318, %rd317, %rd90;
$L__BB7_105:
	setp.lt.s32 	%p155, %r3, 129;
	mov.f64 	%fd319, %fd318;
	mov.u64 	%rd319, %rd318;
	@%p155 bra 	$L__BB7_109;
	ld.shared.f64 	%fd132, [_ZN6thrust24THRUST_300001_SM_1000_NS8cuda_cub4core6detail5shmemE+72];
	ld.shared.u64 	%rd93, [_ZN6thrust24THRUST_300001_SM_1000_NS8cuda_cub4core6detail5shmemE+80];
	abs.f64 	%fd133, %fd318;
	abs.f64 	%fd134, %fd132;
	setp.lt.f64 	%p156, %fd133, %fd134;
	mov.f64 	%fd319, %fd132;
	mov.u64 	%rd319, %rd93;
	@%p156 bra 	$L__BB7_109;
	setp.lt.f64 	%p157, %fd134, %fd133;
	mov.f64 	%fd319, %fd318;
	mov.u64 	%rd319, %rd318;
	@%p157 bra 	$L__BB7_109;
	setp.lt.s64 	%p158, %rd318, %rd93;
	selp.f64 	%fd319, %fd318, %fd132, %p158;
	min.s64 	%rd319, %rd318, %rd93;
$L__BB7_109:
	setp.lt.s32 	%p159, %r3, 161;
	mov.f64 	%fd320, %fd319;
	mov.u64 	%rd320, %rd319;
	@%p159 bra 	$L__BB7_113;
	ld.shared.f64 	%fd137, [_ZN6thrust24THRUST_300001_SM_1000_NS8cuda_cub4core6detail5shmemE+88];
	ld.shared.u64 	%rd96, [_ZN6thrust24THRUST_300001_SM_1000_NS8cuda_cub4core6detail5shmemE+96];
	abs.f64 	%fd138, %fd319;
	abs.f64 	%fd139, %fd137;
	setp.lt.f64 	%p160, %fd138, %fd139;
	mov.f64 	%fd320, %fd137;
	mov.u64 	%rd320, %rd96;
	@%p160 bra 	$L__BB7_113;
	setp.lt.f64 	%p161, %fd139, %fd138;
	mov.f64 	%fd320, %fd319;
	mov.u64 	%rd320, %rd319;
	@%p161 bra 	$L__BB7_113;
	setp.lt.s64 	%p162, %rd319, %rd96;
	selp.f64 	%fd320, %fd319, %fd137, %p162;
	min.s64 	%rd320, %rd319, %rd96;
$L__BB7_113:
	setp.lt.s32 	%p163, %r3, 193;
	mov.f64 	%fd321, %fd320;
	mov.u64 	%rd321, %rd320;
	@%p163 bra 	$L__BB7_117;
	ld.shared.f64 	%fd142, [_ZN6thrust24THRUST_300001_SM_1000_NS8cuda_cub4core6detail5shmemE+104];
	ld.shared.u64 	%rd99, [_ZN6thrust24THRUST_300001_SM_1000_NS8cuda_cub4core6detail5shmemE+112];
	abs.f64 	%fd143, %fd320;
	abs.f64 	%fd144, %fd142;
	setp.lt.f64 	%p164, %fd143, %fd144;
	mov.f64 	%fd321, %fd142;
	mov.u64 	%rd321, %rd99;
	@%p164 bra 	$L__BB7_117;
	setp.lt.f64 	%p165, %fd144, %fd143;
	mov.f64 	%fd321, %fd320;
	mov.u64 	%rd321, %rd320;
	@%p165 bra 	$L__BB7_117;
	setp.lt.s64 	%p166, %rd320, %rd99;
	selp.f64 	%fd321, %fd320, %fd142, %p166;
	min.s64 	%rd321, %rd320, %rd99;
$L__BB7_117:
	setp.lt.s32 	%p167, %r3, 225;
	mov.u64 	%rd355, %rd321;
	mov.f64 	%fd351, %fd321;
	@%p167 bra 	$L__BB7_208;
	ld.shared.f64 	%fd147, [_ZN6thrust24THRUST_300001_SM_1000_NS8cuda_cub4core6detail5shmemE+120];
	ld.shared.u64 	%rd102, [_ZN6thrust24THRUST_300001_SM_1000_NS8cuda_cub4core6detail5shmemE+128];
	abs.f64 	%fd148, %fd321;
	abs.f64 	%fd149, %fd147;
	setp.lt.f64 	%p168, %fd148, %fd149;
	mov.u64 	%rd355, %rd102;
	mov.f64 	%fd351, %fd147;
	@%p168 bra 	$L__BB7_208;
	setp.lt.f64 	%p169, %fd149, %fd148;
	mov.u64 	%rd355, %rd321;
	mov.f64 	%fd351, %fd321;
	@%p169 bra 	$L__BB7_208;
	setp.lt.s64 	%p170, %rd321, %rd102;
	selp.f64 	%fd351, %fd321, %fd147, %p170;
	min.s64 	%rd355, %rd321, %rd102;
	bra.uni 	$L__BB7_208;
$L__BB7_121:
	mov.u32 	%r20, %tid.x;
	add.s64 	%rd104, %rd196, %rd4;
	cvt.u64.u32 	%rd105, %r20;
	add.s64 	%rd201, %rd105, %rd4;
	cvta.to.global.u64 	%rd202, %rd195;
	shl.b64 	%rd203, %rd201, 3;
	add.s64 	%rd204, %rd202, %rd203;
	ld.global.f64 	%fd274, [%rd204];
	add.s32 	%r36, %r20, 256;
	cvt.u64.u32 	%rd205, %r36;
	ld.global.f64 	%fd275, [%rd204+2048];
	add.s32 	%r37, %r20, 512;
	cvt.u64.u32 	%rd206, %r37;
	ld.global.f64 	%fd276, [%rd204+4096];
	add.s32 	%r38, %r20, 768;
	cvt.u64.u32 	%rd207, %r38;
	ld.global.f64 	%fd277, [%rd204+6144];
	or.b32  	%r39, %r20, 1024;
	cvt.u64.u32 	%rd106, %r39;
	add.s64 	%rd343, %rd104, %rd106;
	ld.global.f64 	%fd339, [%rd204+8192];
	abs.f64 	%fd278, %fd274;
	abs.f64 	%fd279, %fd275;
	setp.geu.f64 	%p2, %fd278, %fd279;
	selp.f64 	%fd280, %fd274, %fd275, %p2;
	selp.b64 	%rd208, %rd105, %rd205, %p2;
	abs.f64 	%fd281, %fd280;
	abs.f64 	%fd282, %fd276;
	setp.geu.f64 	%p3, %fd281, %fd282;
	selp.f64 	%fd283, %fd280, %fd276, %p3;
	selp.b64 	%rd209, %rd208, %rd206, %p3;
	abs.f64 	%fd284, %fd283;
	abs.f64 	%fd285, %fd277;
	setp.geu.f64 	%p4, %fd284, %fd285;
	selp.f64 	%fd152, %fd283, %fd277, %p4;
	selp.b64 	%rd108, %rd209, %rd207, %p4;
	abs.f64 	%fd153, %fd152;
	abs.f64 	%fd154, %fd339;
	setp.lt.f64 	%p5, %fd153, %fd154;
	@%p5 bra 	$L__BB7_123;
	setp.lt.f64 	%p6, %fd154, %fd153;
	setp.lt.u64 	%p7, %rd108, %rd106;
	or.pred  	%p8, %p6, %p7;
	selp.f64 	%fd339, %fd152, %fd339, %p8;
	add.s64 	%rd212, %rd104, %rd108;
	selp.b64 	%rd343, %rd212, %rd343, %p8;
$L__BB7_123:
	setp.le.u64 	%p9, %rd198, %rd5;
	@%p9 bra 	$L__BB7_164;
	setp.ne.s32 	%p10, %r20, 0;
	@%p10 bra 	$L__BB7_126;
	atom.global.add.u64 	%rd213, [%rd1+8], 1280;
	add.s64 	%rd214, %rd213, %rd5;
	st.shared.u64 	[_ZN6thrust24THRUST_300001_SM_1000_NS8cuda_cub4core6detail5shmemE+152], %rd214;
$L__BB7_126:
	bar.sync 	0;
	ld.shared.u64 	%rd331, [_ZN6thrust24THRUST_300001_SM_1000_NS8cuda_cub4core6detail5shmemE+152];
	add.s64 	%rd215, %rd331, 1280;
	setp.gt.s64 	%p11, %rd215, %rd198;
	@%p11 bra 	$L__BB7_141;
	mov.f64 	%fd323, %fd339;
	mov.u64 	%rd324, %rd343;
$L__BB7_128:
	add.s64 	%rd216, %rd331, %rd105;
	cvta.to.global.u64 	%rd217, %rd195;
	shl.b64 	%rd218, %rd216, 3;
	add.s64 	%rd219, %rd217, %rd218;
	add.s64 	%rd325, %rd216, %rd196;
	ld.global.f64 	%fd324, [%rd219];
	add.s64 	%rd326, %rd325, 256;
	ld.global.f64 	%fd325, [%rd219+2048];
	add.s64 	%rd327, %rd325, 512;
	ld.global.f64 	%fd326, [%rd219+4096];
	add.s64 	%rd328, %rd325, 768;
	ld.global.f64 	%fd327, [%rd219+6144];
	add.s64 	%rd343, %rd325, 1024;
	ld.global.f64 	%fd339, [%rd219+8192];
	abs.f64 	%fd163, %fd323;
	abs.f64 	%fd164, %fd324;
	setp.lt.f64 	%p12, %fd163, %fd164;
	@%p12 bra 	$L__BB7_130;
	setp.lt.f64 	%p13, %fd164, %fd163;
	setp.lt.s64 	%p14, %rd324, %rd325;
	or.pred  	%p15, %p13, %p14;
	selp.f64 	%fd324, %fd323, %fd324, %p15;
	selp.b64 	%rd325, %rd324, %rd325, %p15;
$L__BB7_130:
	abs.f64 	%fd167, %fd324;
	abs.f64 	%fd168, %fd325;
	setp.lt.f64 	%p16, %fd167, %fd168;
	@%p16 bra 	$L__BB7_132;
	setp.lt.f64 	%p17, %fd168, %fd167;
	setp.lt.s64 	%p18, %rd325, %rd326;
	or.pred  	%p19, %p17, %p18;
	selp.f64 	%fd325, %fd324, %fd325, %p19;
	selp.b64 	%rd326, %rd325, %rd326, %p19;
$L__BB7_132:
	abs.f64 	%fd171, %fd325;
	abs.f64 	%fd172, %fd326;
	setp.lt.f64 	%p20, %fd171, %fd172;
	@%p20 bra 	$L__BB7_134;
	setp.lt.f64 	%p21, %fd172, %fd171;
	setp.lt.s64 	%p22, %rd326, %rd327;
	or.pred  	%p23, %p21, %p22;
	selp.f64 	%fd326, %fd325, %fd326, %p23;
	selp.b64 	%rd327, %rd326, %rd327, %p23;
$L__BB7_134:
	abs.f64 	%fd175, %fd326;
	abs.f64 	%fd176, %fd327;
	setp.lt.f64 	%p24, %fd175, %fd176;
	@%p24 bra 	$L__BB7_136;
	setp.lt.f64 	%p25, %fd176, %fd175;
	setp.lt.s64 	%p26, %rd327, %rd328;
	or.pred  	%p27, %p25, %p26;
	selp.f64 	%fd327, %fd326, %fd327, %p27;
	selp.b64 	%rd328, %rd327, %rd328, %p27;
$L__BB7_136:
	abs.f64 	%fd179, %fd327;
	abs.f64 	%fd180, %fd339;
	setp.lt.f64 	%p28, %fd179, %fd180;
	@%p28 bra 	$L__BB7_138;
	setp.lt.f64 	%p29, %fd180, %fd179;
	setp.lt.s64 	%p30, %rd328, %rd343;
	or.pred  	%p31, %p29, %p30;
	selp.f64 	%fd339, %fd327, %fd339, %p31;
	selp.b64 	%rd343, %rd328, %rd343, %p31;
$L__BB7_138:
	setp.ne.s32 	%p32, %r20, 0;
	bar.sync 	0;
	@%p32 bra 	$L__BB7_140;
	atom.global.add.u64 	%rd220, [%rd1+8], 1280;
	add.s64 	%rd221, %rd220, %rd5;
	st.shared.u64 	[_ZN6thrust24THRUST_300001_SM_1000_NS8cuda_cub4core6detail5shmemE+152], %rd221;
$L__BB7_140:
	bar.sync 	0;
	ld.shared.u64 	%rd331, [_ZN6thrust24THRUST_300001_SM_1000_NS8cuda_cub4core6detail5shmemE+152];
	add.s64 	%rd222, %rd331, 1280;
	setp.le.s64 	%p33, %rd222, %rd198;
	mov.f64 	%fd323, %fd339;
	mov.u64 	%rd324, %rd343;
	@%p33 bra 	$L__BB7_128;
$L__BB7_141:
	setp.le.s64 	%p34, %rd198, %rd331;
	@%p34 bra 	$L__BB7_164;
	cvt.u32.u64 	%r40, %rd331;
	cvt.u32.u64 	%r41, %rd198;
	sub.s32 	%r21, %r41, %r40;
	setp.ge.s32 	%p35, %r20, %r21;
	@%p35 bra 	$L__BB7_164;
	cvta.to.global.u64 	%rd132, %rd195;
	not.b32 	%r43, %r20;
	add.s32 	%r44, %r43, %r41;
	sub.s32 	%r22, %r44, %r40;
	and.b32  	%r46, %r22, 768;
	setp.eq.s32 	%p36, %r46, 768;
	mov.u32 	%r397, %r20;
	@%p36 bra 	$L__BB7_149;
	add.s64 	%rd224, %rd331, %rd105;
	add.s64 	%rd333, %rd224, %rd196;
	shl.b64 	%rd225, %rd224, 3;
	add.s64 	%rd332, %rd132, %rd225;
	shr.u32 	%r47, %r22, 8;
	add.s32 	%r48, %r47, 1;
	and.b32  	%r49, %r48, 3;
	neg.s32 	%r395, %r49;
	mov.u32 	%r397, %r20;
$L__BB7_145:
	.pragma "nounroll";
	mov.u64 	%rd137, %rd343;
	mov.f64 	%fd184, %fd339;
	ld.global.f64 	%fd185, [%rd332];
	abs.f64 	%fd186, %fd184;
	abs.f64 	%fd187, %fd185;
	setp.lt.f64 	%p37, %fd186, %fd187;
	mov.f64 	%fd339, %fd185;
	mov.u64 	%rd343, %rd333;
	@%p37 bra 	$L__BB7_148;
	setp.lt.f64 	%p38, %fd187, %fd186;
	mov.f64 	%fd339, %fd184;
	mov.u64 	%rd343, %rd137;
	@%p38 bra 	$L__BB7_148;
	setp.lt.s64 	%p39, %rd137, %rd333;
	selp.f64 	%fd339, %fd184, %fd185, %p39;
	min.s64 	%rd343, %rd137, %rd333;
$L__BB7_148:
	add.s32 	%r397, %r397, 256;
	add.s64 	%rd333, %rd333, 256;
	add.s64 	%rd332, %rd332, 2048;
	add.s32 	%r395, %r395, 1;
	setp.ne.s32 	%p40, %r395, 0;
	@%p40 bra 	$L__BB7_145;
$L__BB7_149:
	setp.lt.u32 	%p41, %r22, 768;
	@%p41 bra 	$L__BB7_164;
	add.s32 	%r398, %r397, 512;
$L__BB7_151:
	mov.u32 	%r30, %r398;
	add.s32 	%r50, %r30, -512;
	cvt.u64.u32 	%rd226, %r50;
	add.s64 	%rd227, %rd331, %rd226;
	shl.b64 	%rd228, %rd227, 3;
	add.s64 	%rd145, %rd132, %rd228;
	add.s64 	%rd146, %rd227, %rd196;
	ld.global.f64 	%fd193, [%rd145];
	abs.f64 	%fd194, %fd339;
	abs.f64 	%fd195, %fd193;
	setp.lt.f64 	%p42, %fd194, %fd195;
	mov.f64 	%fd335, %fd193;
	mov.u64 	%rd339, %rd146;
	@%p42 bra 	$L__BB7_154;
	setp.lt.f64 	%p43, %fd195, %fd194;
	mov.f64 	%fd335, %fd339;
	mov.u64 	%rd339, %rd343;
	@%p43 bra 	$L__BB7_154;
	setp.lt.s64 	%p44, %rd343, %rd146;
	selp.f64 	%fd335, %fd339, %fd193, %p44;
	min.s64 	%rd339, %rd343, %rd146;
$L__BB7_154:
	add.s32 	%r51, %r30, -256;
	cvt.u64.u32 	%rd229, %r51;
	add.s64 	%rd230, %rd331, %rd229;
	add.s64 	%rd149, %rd230, %rd196;
	ld.global.f64 	%fd198, [%rd145+2048];
	abs.f64 	%fd199, %fd335;
	abs.f64 	%fd200, %fd198;
	setp.lt.f64 	%p45, %fd199, %fd200;
	mov.f64 	%fd336, %fd198;
	mov.u64 	%rd340, %rd149;
	@%p45 bra 	$L__BB7_157;
	setp.lt.f64 	%p46, %fd200, %fd199;
	mov.f64 	%fd336, %fd335;
	mov.u64 	%rd340, %rd339;
	@%p46 bra 	$L__BB7_157;
	setp.lt.s64 	%p47, %rd339, %rd149;
	selp.f64 	%fd336, %fd335, %fd198, %p47;
	min.s64 	%rd340, %rd339, %rd149;
$L__BB7_157:
	cvt.u64.u32 	%rd231, %r30;
	add.s64 	%rd232, %rd331, %rd231;
	add.s64 	%rd152, %rd232, %rd196;
	ld.global.f64 	%fd203, [%rd145+4096];
	abs.f64 	%fd204, %fd336;
	abs.f64 	%fd205, %fd203;
	setp.lt.f64 	%p48, %fd204, %fd205;
	mov.f64 	%fd337, %fd203;
	mov.u64 	%rd341, %rd152;
	@%p48 bra 	$L__BB7_160;
	setp.lt.f64 	%p49, %fd205, %fd204;
	mov.f64 	%fd337, %fd336;
	mov.u64 	%rd341, %rd340;
	@%p49 bra 	$L__BB7_160;
	setp.lt.s64 	%p50, %rd340, %rd152;
	selp.f64 	%fd337, %fd336, %fd203, %p50;
	min.s64 	%rd341, %rd340, %rd152;
$L__BB7_160:
	add.s32 	%r52, %r30, 256;
	cvt.u64.u32 	%rd233, %r52;
	add.s64 	%rd234, %rd331, %rd233;
	add.s64 	%rd155, %rd234, %rd196;
	ld.global.f64 	%fd208, [%rd145+6144];
	abs.f64 	%fd209, %fd337;
	abs.f64 	%fd210, %fd208;
	setp.lt.f64 	%p51, %fd209, %fd210;
	mov.f64 	%fd339, %fd208;
	mov.u64 	%rd343, %rd155;
	@%p51 bra 	$L__BB7_163;
	setp.lt.f64 	%p52, %fd210, %fd209;
	mov.f64 	%fd339, %fd337;
	mov.u64 	%rd343, %rd341;
	@%p52 bra 	$L__BB7_163;
	setp.lt.s64 	%p53, %rd341, %rd155;
	selp.f64 	%fd339, %fd337, %fd208, %p53;
	min.s64 	%rd343, %rd341, %rd155;
$L__BB7_163:
	add.s32 	%r398, %r30, 1024;
	add.s32 	%r53, %r30, 512;
	setp.lt.s32 	%p54, %r53, %r21;
	@%p54 bra 	$L__BB7_151;
$L__BB7_164:
	// begin inline asm
	mov.u32 %r54, %laneid;
	// end inline asm
	mov.b64 	%rd235, %fd339;
	mov.b64 	{%r56, %r61}, %rd235;
	mov.b32 	%r72, 1;
	mov.b32 	%r73, 31;
	mov.b32 	%r74, -1;
	// begin inline asm
	shfl.sync.down.b32 %r55, %r56, %r72, %r73, %r74;
	// end inline asm
	// begin inline asm
	shfl.sync.down.b32 %r60, %r61, %r72, %r73, %r74;
	// end inline asm
	mov.b64 	%rd236, {%r55, %r60};
	mov.b64 	%fd214, %rd236;
	mov.b64 	{%r66, %r71}, %rd343;
	// begin inline asm
	shfl.sync.down.b32 %r65, %r66, %r72, %r73, %r74;
	// end inline asm
	// begin inline asm
	shfl.sync.down.b32 %r70, %r71, %r72, %r73, %r74;
	// end inline asm
	mov.b64 	%rd159, {%r65, %r70};
	setp.gt.s32 	%p55, %r54, 30;
	mov.f64 	%fd340, %fd339;
	mov.u64 	%rd344, %rd343;
	@%p55 bra 	$L__BB7_168;
	abs.f64 	%fd215, %fd339;
	abs.f64 	%fd216, %fd214;
	setp.lt.f64 	%p56, %fd215, %fd216;
	mov.f64 	%fd340, %fd214;
	mov.u64 	%rd344, %rd159;
	@%p56 bra 	$L__BB7_168;
	setp.lt.f64 	%p57, %fd216, %fd215;
	mov.f64 	%fd340, %fd339;
	mov.u64 	%rd344, %rd343;
	@%p57 bra 	$L__BB7_168;
	setp.lt.s64 	%p58, %rd343, %rd159;
	selp.f64 	%fd340, %fd339, %fd214, %p58;
	min.s64 	%rd344, %rd343, %rd159;
$L__BB7_168:
	mov.b64 	%rd237, %fd340;
	mov.b64 	{%r76, %r81}, %rd237;
	mov.b32 	%r92, 2;
	mov.b32 	%r93, 31;
	mov.b32 	%r94, -1;
	// begin inline asm
	shfl.sync.down.b32 %r75, %r76, %r92, %r93, %r94;
	// end inline asm
	// begin inline asm
	shfl.sync.down.b32 %r80, %r81, %r92, %r93, %r94;
	// end inline asm
	mov.b64 	%rd238, {%r75, %r80};
	mov.b64 	%fd219, %rd238;
	mov.b64 	{%r86, %r91}, %rd344;
	// begin inline asm
	shfl.sync.down.b32 %r85, %r86, %r92, %r93, %r94;
	// end inline asm
	// begin inline asm
	shfl.sync.down.b32 %r90, %r91, %r92, %r93, %r94;
	// end inline asm
	mov.b64 	%rd162, {%r85, %r90};
	setp.gt.s32 	%p59, %r54, 29;
	mov.f64 	%fd341, %fd340;
	mov.u64 	%rd345, %rd344;
	@%p59 bra 	$L__BB7_172;
	abs.f64 	%fd220, %fd340;
	abs.f64 	%fd221, %fd219;
	setp.lt.f64 	%p60, %fd220, %fd221;
	mov.f64 	%fd341, %fd219;
	mov.u64 	%rd345, %rd162;
	@%p60 bra 	$L__BB7_172;
	setp.lt.f64 	%p61, %fd221, %fd220;
	mov.f64 	%fd341, %fd340;
	mov.u64 	%rd345, %rd344;
	@%p61 bra 	$L__BB7_172;
	setp.lt.s64 	%p62, %rd344, %rd162;
	selp.f64 	%fd341, %fd340, %fd219, %p62;
	min.s64 	%rd345, %rd344, %rd162;
$L__BB7_172:
	mov.b64 	%rd239, %fd341;
	mov.b64 	{%r96, %r101}, %rd239;
	mov.b32 	%r112, 4;
	mov.b32 	%r113, 31;
	mov.b32 	%r114, -1;
	// begin inline asm
	shfl.sync.down.b32 %r95, %r96, %r112, %r113, %r114;
	// end inline asm
	// begin inline asm
	shfl.sync.down.b32 %r100, %r101, %r112, %r113, %r114;
	// end inline asm
	mov.b64 	%rd240, {%r95, %r100};
	mov.b64 	%fd224, %rd240;
	mov.b64 	{%r106, %r111}, %rd345;
	// begin inline asm
	shfl.sync.down.b32 %r105, %r106, %r112, %r113, %r114;
	// end inline asm
	// begin inline asm
	shfl.sync.down.b32 %r110, %r111, %r112, %r113, %r114;
	// end inline asm
	mov.b64 	%rd165, {%r105, %r110};
	setp.gt.s32 	%p63, %r54, 27;
	mov.f64 	%fd342, %fd341;
	mov.u64 	%rd346, %rd345;
	@%p63 bra 	$L__BB7_176;
	abs.f64 	%fd225, %fd341;
	abs.f64 	%fd226, %fd224;
	setp.lt.f64 	%p64, %fd225, %fd226;
	mov.f64 	%fd342, %fd224;
	mov.u64 	%rd346, %rd165;
	@%p64 bra 	$L__BB7_176;
	setp.lt.f64 	%p65, %fd226, %fd225;
	mov.f64 	%fd342, %fd341;
	mov.u64 	%rd346, %rd345;
	@%p65 bra 	$L__BB7_176;
	setp.lt.s64 	%p66, %rd345, %rd165;
	selp.f64 	%fd342, %fd341, %fd224, %p66;
	min.s64 	%rd346, %rd345, %rd165;
$L__BB7_176:
	mov.b64 	%rd241, %fd342;
	mov.b64 	{%r116, %r121}, %rd241;
	mov.b32 	%r132, 8;
	mov.b32 	%r133, 31;
	mov.b32 	%r134, -1;
	// begin inline asm
	shfl.sync.down.b32 %r115, %r116, %r132, %r133, %r134;
	// end inline asm
	// begin inline asm
	shfl.sync.down.b32 %r120, %r121, %r132, %r133, %r134;
	// end inline asm
	mov.b64 	%rd242, {%r115, %r120};
	mov.b64 	%fd229, %rd242;
	mov.b64 	{%r126, %r131}, %rd346;
	// begin inline asm
	shfl.sync.down.b32 %r125, %r126, %r132, %r133, %r134;
	// end inline asm
	// begin inline asm
	shfl.sync.down.b32 %r130, %r131, %r132, %r133, %r134;
	// end inline asm
	mov.b64 	%rd168, {%r125, %r130};
	setp.gt.s32 	%p67, %r54, 23;
	mov.f64 	%fd343, %fd342;
	mov.u64 	%rd347, %rd346;
	@%p67 bra 	$L__BB7_180;
	abs.f64 	%fd230, %fd342;
	abs.f64 	%fd231, %fd229;
	setp.lt.f64 	%p68, %fd230, %fd231;
	mov.f64 	%fd343, %fd229;
	mov.u64 	%rd347, %rd168;
	@%p68 bra 	$L__BB7_180;
	setp.lt.f64 	%p69, %fd231, %fd230;
	mov.f64 	%fd343, %fd342;
	mov.u64 	%rd347, %rd346;
	@%p69 bra 	$L__BB7_180;
	setp.lt.s64 	%p70, %rd346, %rd168;
	selp.f64 	%fd343, %fd342, %fd229, %p70;
	min.s64 	%rd347, %rd346, %rd168;
$L__BB7_180:
	mov.b64 	%rd243, %fd343;
	mov.b64 	{%r136, %r141}, %rd243;
	mov.b32 	%r152, 16;
	mov.b32 	%r153, 31;
	mov.b32 	%r154, -1;
	// begin inline asm
	shfl.sync.down.b32 %r135, %r136, %r152, %r153, %r154;
	// end inline asm
	// begin inline asm
	shfl.sync.down.b32 %r140, %r141, %r152, %r153, %r154;
	// end inline asm
	mov.b64 	%rd244, {%r135, %r140};
	mov.b64 	%fd234, %rd244;
	mov.b64 	{%r146, %r151}, %rd347;
	// begin inline asm
	shfl.sync.down.b32 %r145, %r146, %r152, %r153, %r154;
	// end inline asm
	// begin inline asm
	shfl.sync.down.b32 %r150, %r151, %r152, %r153, %r154;
	// end inline asm
	mov.b64 	%rd171, {%r145, %r150};
	setp.gt.s32 	%p71, %r54, 15;
	mov.f64 	%fd351, %fd343;
	mov.u64 	%rd355, %rd347;
	@%p71 bra 	$L__BB7_184;
	abs.f64 	%fd235, %fd343;
	abs.f64 	%fd236, %fd234;
	setp.lt.f64 	%p72, %fd235, %fd236;
	mov.f64 	%fd351, %fd234;
	mov.u64 	%rd355, %rd171;
	@%p72 bra 	$L__BB7_184;
	setp.lt.f64 	%p73, %fd236, %fd235;
	mov.f64 	%fd351, %fd343;
	mov.u64 	%rd355, %rd347;
	@%p73 bra 	$L__BB7_184;
	setp.lt.s64 	%p74, %rd347, %rd171;
	selp.f64 	%fd351, %fd343, %fd234, %p74;
	min.s64 	%rd355, %rd347, %rd171;
$L__BB7_184:
	setp.ne.s32 	%p75, %r54, 0;
	@%p75 bra 	$L__BB7_186;
	shr.u32 	%r155, %r20, 1;
	and.b32  	%r156, %r155, 496;
	mov.u32 	%r157, _ZN6thrust24THRUST_300001_SM_1000_NS8cuda_cub4core6detail5shmemE;
	add.s32 	%r158, %r157, %r156;
	st.shared.f64 	[%r158+8], %fd351;
	st.shared.u64 	[%r158+16], %rd355;
$L__BB7_186:
	bar.sync 	0;
	setp.ne.s32 	%p76, %r20, 0;
	@%p76 bra 	$L__BB7_208;
	ld.shared.f64 	%fd239, [_ZN6thrust24THRUST_300001_SM_1000_NS8cuda_cub4core6detail5shmemE+24];
	ld.shared.u64 	%rd174, [_ZN6thrust24THRUST_300001_SM_1000_NS8cuda_cub4core6detail5shmemE+32];
	abs.f64 	%fd240, %fd351;
	abs.f64 	%fd241, %fd239;
	setp.lt.f64 	%p77, %fd240, %fd241;
	mov.f64 	%fd345, %fd239;
	mov.u64 	%rd349, %rd174;
	@%p77 bra 	$L__BB7_190;
	setp.lt.f64 	%p78, %fd241, %fd240;
	mov.f64 	%fd345, %fd351;
	mov.u64 	%rd349, %rd355;
	@%p78 bra 	$L__BB7_190;
	setp.lt.s64 	%p79, %rd355, %rd174;
	selp.f64 	%fd345, %fd351, %fd239, %p79;
	min.s64 	%rd349, %rd355, %rd174;
$L__BB7_190:
	ld.shared.f64 	%fd244, [_ZN6thrust24THRUST_300001_SM_1000_NS8cuda_cub4core6detail5shmemE+40];
	ld.shared.u64 	%rd177, [_ZN6thrust24THRUST_300001_SM_1000_NS8cuda_cub4core6detail5shmemE+48];
	abs.f64 	%fd245, %fd345;
	abs.f64 	%fd246, %fd244;
	setp.lt.f64 	%p80, %fd245, %fd246;
	mov.f64 	%fd346, %fd244;
	mov.u64 	%rd350, %rd177;
	@%p80 bra 	$L__BB7_193;
	setp.lt.f64 	%p81, %fd246, %fd245;
	mov.f64 	%fd346, %fd345;
	mov.u64 	%rd350, %rd349;
	@%p81 bra 	$L__BB7_193;
	setp.lt.s64 	%p82, %rd349, %rd177;
	selp.f64 	%fd346, %fd345, %fd244, %p82;
	min.s64 	%rd350, %rd349, %rd177;
$L__BB7_193:
	ld.shared.f64 	%fd249, [_ZN6thrust24THRUST_300001_SM_1000_NS8cuda_cub4core6detail5shmemE+56];
	ld.shared.u64 	%rd180, [_ZN6thrust24THRUST_300001_SM_1000_NS8cuda_cub4core6detail5shmemE+64];
	abs.f64 	%fd250, %fd346;
	abs.f64 	%fd251, %fd249;
	setp.lt.f64 	%p83, %fd250, %fd251;
	mov.f64 	%fd347, %fd249;
	mov.u64 	%rd351, %rd180;
	@%p83 bra 	$L__BB7_196;
	setp.lt.f64 	%p84, %fd251, %fd250;
	mov.f64 	%fd347, %fd346;
	mov.u64 	%rd351, %rd350;
	@%p84 bra 	$L__BB7_196;
	setp.lt.s64 	%p85, %rd350, %rd180;
	selp.f64 	%fd347, %fd346, %fd249, %p85;
	min.s64 	%rd351, %rd350, %rd180;
$L__BB7_196:
	ld.shared.f64 	%fd254, [_ZN6thrust24THRUST_300001_SM_1000_NS8cuda_cub4core6detail5shmemE+72];
	ld.shared.u64 	%rd183, [_ZN6thrust24THRUST_300001_SM_1000_NS8cuda_cub4core6detail5shmemE+80];
	abs.f64 	%fd255, %fd347;
	abs.f64 	%fd256, %fd254;
	setp.lt.f64 	%p86, %fd255, %fd256;
	mov.f64 	%fd348, %fd254;
	mov.u64 	%rd352, %rd183;
	@%p86 bra 	$L__BB7_199;
	setp.lt.f64 	%p87, %fd256, %fd255;
	mov.f64 	%fd348, %fd347;
	mov.u64 	%rd352, %rd351;
	@%p87 bra 	$L__BB7_199;
	setp.lt.s64 	%p88, %rd351, %rd183;
	selp.f64 	%fd348, %fd347, %fd254, %p88;
	min.s64 	%rd352, %rd351, %rd183;
$L__BB7_199:
	ld.shared.f64 	%fd259, [_ZN6thrust24THRUST_300001_SM_1000_NS8cuda_cub4core6detail5shmemE+88];
	ld.shared.u64 	%rd186, [_ZN6thrust24THRUST_300001_SM_1000_NS8cuda_cub4core6detail5shmemE+96];
	abs.f64 	%fd260, %fd348;
	abs.f64 	%fd261, %fd259;
	setp.lt.f64 	%p89, %fd260, %fd261;
	mov.f64 	%fd349, %fd259;
	mov.u64 	%rd353, %rd186;
	@%p89 bra 	$L__BB7_202;
	setp.lt.f64 	%p90, %fd261, %fd260;
	mov.f64 	%fd349, %fd348;
	mov.u64 	%rd353, %rd352;
	@%p90 bra 	$L__BB7_202;
	setp.lt.s64 	%p91, %rd352, %rd186;
	selp.f64 	%fd349, %fd348, %fd259, %p91;
	min.s64 	%rd353, %rd352, %rd186;
$L__BB7_202:
	ld.shared.f64 	%fd264, [_ZN6thrust24THRUST_300001_SM_1000_NS8cuda_cub4core6detail5shmemE+104];
	ld.shared.u64 	%rd189, [_ZN6thrust24THRUST_300001_SM_1000_NS8cuda_cub4core6detail5shmemE+112];
	abs.f64 	%fd265, %fd349;
	abs.f64 	%fd266, %fd264;
	setp.lt.f64 	%p92, %fd265, %fd266;
	mov.f64 	%fd350, %fd264;
	mov.u64 	%rd354, %rd189;
	@%p92 bra 	$L__BB7_205;
	setp.lt.f64 	%p93, %fd266, %fd265;
	mov.f64 	%fd350, %fd349;
	mov.u64 	%rd354, %rd353;
	@%p93 bra 	$L__BB7_205;
	setp.lt.s64 	%p94, %rd353, %rd189;
	selp.f64 	%fd350, %fd349, %fd264, %p94;
	min.s64 	%rd354, %rd353, %rd189;
$L__BB7_205:
	ld.shared.f64 	%fd269, [_ZN6thrust24THRUST_300001_SM_1000_NS8cuda_cub4core6detail5shmemE+120];
	ld.shared.u64 	%rd192, [_ZN6thrust24THRUST_300001_SM_1000_NS8cuda_cub4core6detail5shmemE+128];
	abs.f64 	%fd270, %fd350;
	abs.f64 	%fd271, %fd269;
	setp.lt.f64 	%p95, %fd270, %fd271;
	mov.u64 	%rd355, %rd192;
	mov.f64 	%fd351, %fd269;
	@%p95 bra 	$L__BB7_208;
	setp.lt.f64 	%p96, %fd271, %fd270;
	mov.u64 	%rd355, %rd354;
	mov.f64 	%fd351, %fd350;
	@%p96 bra 	$L__BB7_208;
	setp.lt.s64 	%p97, %rd354, %rd192;
	selp.f64 	%fd351, %fd350, %fd269, %p97;
	min.s64 	%rd355, %rd354, %rd192;
$L__BB7_208:
	mov.u32 	%r389, %tid.x;
	setp.ne.s32 	%p214, %r389, 0;
	@%p214 bra 	$L__BB7_210;
	ld.param.u64 	%rd286, [_ZN6thrust24THRUST_300001_SM_1000_NS8cuda_cub4core6detail13_kernel_agentINS1_8__reduce11ReduceAgentINS0_12zip_iteratorIN4cuda3std3__45tupleIJNS0_10device_ptrIdEENS0_17counting_iteratorIlNS0_11use_defaultESF_SF_EEEEEEEPNSB_IJdlEEESJ_lNS1_9__extrema9arg_max_fIdl13cmpAbsDoublesEEEEJSI_SK_lN3cub18CUB_300001_SM_100013GridEvenShareIlEENSR_9GridQueueIyEESO_EEEvDpT0__param_1];
	cvta.to.global.u64 	%rd283, %rd286;
	mul.wide.u32 	%rd284, %r1, 16;
	add.s64 	%rd285, %rd283, %rd284;
	st.global.f64 	[%rd285], %fd351;
	st.global.u64 	[%rd285+8], %rd355;
$L__BB7_210:
	ret;

}
	// .globl	_ZN6thrust24THRUST_300001_SM_1000_NS8cuda_cub4core6detail13_kernel_agentINS1_8__reduce10DrainAgentIlEEJN3cub18CUB_300001_SM_10009GridQueueIyEElEEEvDpT0_
.visible .entry _ZN6thrust24THRUST_300001_SM_1000_NS8cuda_cub4core6detail13_kernel_agentINS1_8__reduce10DrainAgentIlEEJN3cub18CUB_300001_SM_10009GridQueueIyEElEEEvDpT0_(
	.param .align 8 .b8 _ZN6thrust24THRUST_300001_SM_1000_NS8cuda_cub4core6detail13_kernel_agentINS1_8__reduce10DrainAgentIlEEJN3cub18CUB_300001_SM_10009GridQueueIyEElEEEvDpT0__param_0[8],
	.param .u64 _ZN6thrust24THRUST_300001_SM_1000_NS8cuda_cub4core6detail13_kernel_agentINS1_8__reduce10DrainAgentIlEEJN3cub18CUB_300001_SM_10009GridQueueIyEElEEEvDpT0__param_1
)
.maxntid 1
{
	.reg .b64 	%rd<5>;

	ld.param.u64 	%rd1, [_ZN6thrust24THRUST_300001_SM_1000_NS8cuda_cub4core6detail13_kernel_agentINS1_8__reduce10DrainAgentIlEEJN3cub18CUB_300001_SM_10009GridQueueIyEElEEEvDpT0__param_0];
	ld.param.u64 	%rd2, [_ZN6thrust24THRUST_300001_SM_1000_NS8cuda_cub4core6detail13_kernel_agentINS1_8__reduce10DrainAgentIlEEJN3cub18CUB_300001_SM_10009GridQueueIyEElEEEvDpT0__param_1];
	cvta.to.global.u64 	%rd3, %rd1;
	st.global.u64 	[%rd3], %rd2;
	mov.b64 	%rd4, 0;
	st.global.u64 	[%rd3+8], %rd4;
	ret;

}
	// .globl	_ZN6thrust24THRUST_300001_SM_1000_NS8cuda_cub4core6detail13_kernel_agentINS1_8__reduce11ReduceAgentIPN4cuda3std3__45tupleIJdlEEESC_SB_lNS1_9__extrema9arg_max_fIdl13cmpAbsDoublesEEEEJSC_SC_iSG_EEEvDpT0_
.visible .entry _ZN6thrust24THRUST_300001_SM_1000_NS8cuda_cub4core6detail13_kernel_agentINS1_8__reduce11ReduceAgentIPN4cuda3std3__45tupleIJdlEEESC_SB_lNS1_9__extrema9arg_max_fIdl13cmpAbsDoublesEEEEJSC_SC_iSG_EEEvDpT0_(
	.param .u64 .ptr .align 1 _ZN6thrust24THRUST_300001_SM_1000_NS8cuda_cub4core6detail13_kernel_agentINS1_8__reduce11ReduceAgentIPN4cuda3std3__45tupleIJdlEEESC_SB_lNS1_9__extrema9arg_max_fIdl13cmpAbsDoublesEEEEJSC_SC_iSG_EEEvDpT0__param_0,
	.param .u64 .ptr .align 1 _ZN6thrust24THRUST_300001_SM_1000_NS8cuda_cub4core6detail13_kernel_agentINS1_8__reduce11ReduceAgentIPN4cuda3std3__45tupleIJdlEEESC_SB_lNS1_9__extrema9arg_max_fIdl13cmpAbsDoublesEEEEJSC_SC_iSG_EEEvDpT0__param_1,
	.param .u32 _ZN6thrust24THRUST_300001_SM_1000_NS8cuda_cub4core6detail13_kernel_agentINS1_8__reduce11ReduceAgentIPN4cuda3std3__45tupleIJdlEEESC_SB_lNS1_9__extrema9arg_max_fIdl13cmpAbsDoublesEEEEJSC_SC_iSG_EEEvDpT0__param_2,
	.param .align 1 .b8 _ZN6thrust24THRUST_300001_SM_1000_NS8cuda_cub4core6detail13_kernel_agentINS1_8__reduce11ReduceAgentIPN4cuda3std3__45tupleIJdlEEESC_SB_lNS1_9__extrema9arg_max_fIdl13cmpAbsDoublesEEEEJSC_SC_iSG_EEEvDpT0__param_3[1]
)
.maxntid 256
{
	.reg .pred 	%p<264>;
	.reg .b32 	%r<374>;
	.reg .b64 	%rd<509>;
	.reg .b64 	%fd<423>;

	ld.param.u64 	%rd236, [_ZN6thrust24THRUST_300001_SM_1000_NS8cuda_cub4core6detail13_kernel_agentINS1_8__reduce11ReduceAgentIPN4cuda3std3__45tupleIJdlEEESC_SB_lNS1_9__extrema9arg_max_fIdl13cmpAbsDoublesEEEEJSC_SC_iSG_EEEvDpT0__param_0];
	ld.param.u32 	%r29, [_ZN6thrust24THRUST_300001_SM_1000_NS8cuda_cub4core6detail13_kernel_agentINS1_8__reduce11ReduceAgentIPN4cuda3std3__45tupleIJdlEEESC_SB_lNS1_9__extrema9arg_max_fIdl13cmpAbsDoublesEEEEJSC_SC_iSG_EEEvDpT0__param_2];
	cvt.s64.s32 	%rd1, %r29;
	setp.eq.s32 	%p1, %r29, 0;
	@%p1 bra 	$L__BB9_234;
	setp.gt.s32 	%p2, %r29, 1279;
	@%p2 bra 	$L__BB9_121;
	mov.u32 	%r1, %tid.x;
	setp.ge.s32 	%p147, %r1, %r29;
	mov.f64 	%fd354, 0d0000000000000000;
	mov.b64 	%rd432, 0;
	mov.u32 	%r368, %r1;
	@%p147 bra 	$L__BB9_4;
	mul.wide.u32 	%rd376, %r1, 16;
	add.s64 	%rd373, %rd236, %rd376;
	// begin inline asm
	ld.global.nc.u64 %rd372, [%rd373];
	// end inline asm
	add.s64 	%rd375, %rd373, 8;
	// begin inline asm
	ld.global.nc.u64 %rd432, [%rd375];
	// end inline asm
	mov.b64 	%fd354, %rd372;
	add.s32 	%r368, %r1, 256;
$L__BB9_4:
	setp.ge.s32 	%p148, %r368, %r29;
	@%p148 bra 	$L__BB9_25;
	not.b32 	%r141, %r368;
	add.s32 	%r4, %r29, %r141;
	and.b32  	%r142, %r4, 768;
	setp.eq.s32 	%p149, %r142, 768;
	@%p149 bra 	$L__BB9_11;
	mul.wide.u32 	%rd378, %r368, 16;
	add.s64 	%rd423, %rd236, %rd378;
	shr.u32 	%r143, %r4, 8;
	add.s32 	%r144, %r143, 1;
	and.b32  	%r145, %r144, 3;
	neg.s32 	%r366, %r145;
$L__BB9_7:
	.pragma "nounroll";
	mov.u64 	%rd6, %rd432;
	mov.f64 	%fd3, %fd354;
	// begin inline asm
	ld.global.nc.u64 %rd379, [%rd423];
	// end inline asm
	add.s64 	%rd382, %rd423, 8;
	// begin inline asm
	ld.global.nc.u64 %rd381, [%rd382];
	// end inline asm
	mov.b64 	%fd4, %rd379;
	abs.f64 	%fd5, %fd3;
	abs.f64 	%fd6, %fd4;
	setp.lt.f64 	%p150, %fd5, %fd6;
	mov.u64 	%rd432, %rd381;
	mov.f64 	%fd354, %fd4;
	@%p150 bra 	$L__BB9_10;
	setp.lt.f64 	%p151, %fd6, %fd5;
	mov.u64 	%rd432, %rd6;
	mov.f64 	%fd354, %fd3;
	@%p151 bra 	$L__BB9_10;
	setp.lt.s64 	%p152, %rd6, %rd381;
	min.s64 	%rd432, %rd6, %rd381;
	selp.f64 	%fd354, %fd3, %fd4, %p152;
$L__BB9_10:
	add.s32 	%r368, %r368, 256;
	add.s64 	%rd423, %rd423, 4096;
	add.s32 	%r366, %r366, 1;
	setp.ne.s32 	%p153, %r366, 0;
	@%p153 bra 	$L__BB9_7;
$L__BB9_11:
	setp.lt.u32 	%p154, %r4, 768;
	@%p154 bra 	$L__BB9_25;
$L__BB9_12:
	mul.wide.s32 	%rd387, %r368, 16;
	add.s64 	%rd384, %rd236, %rd387;
	// begin inline asm
	ld.global.nc.u64 %rd383, [%rd384];
	// end inline asm
	add.s64 	%rd386, %rd384, 8;
	// begin inline asm
	ld.global.nc.u64 %rd385, [%rd386];
	// end inline asm
	mov.b64 	%fd12, %rd383;
	abs.f64 	%fd13, %fd354;
	abs.f64 	%fd14, %fd12;
	setp.lt.f64 	%p155, %fd13, %fd14;
	mov.u64 	%rd429, %rd385;
	mov.f64 	%fd351, %fd12;
	@%p155 bra 	$L__BB9_15;
	setp.lt.f64 	%p156, %fd14, %fd13;
	mov.u64 	%rd429, %rd432;
	mov.f64 	%fd351, %fd354;
	@%p156 bra 	$L__BB9_15;
	setp.lt.s64 	%p157, %rd432, %rd385;
	min.s64 	%rd429, %rd432, %rd385;
	selp.f64 	%fd351, %fd354, %fd12, %p157;
$L__BB9_15:
	add.s64 	%rd389, %rd384, 4096;
	// begin inline asm
	ld.global.nc.u64 %rd388, [%rd389];
	// end inline asm
	add.s64 	%rd391, %rd384, 4104;
	// begin inline asm
	ld.global.nc.u64 %rd390, [%rd391];
	// end inline asm
	mov.b64 	%fd17, %rd388;
	abs.f64 	%fd18, %fd351;
	abs.f64 	%fd19, %fd17;
	setp.lt.f64 	%p158, %fd18, %fd19;
	mov.u64 	%rd430, %rd390;
	mov.f64 	%fd352, %fd17;
	@%p158 bra 	$L__BB9_18;
	setp.lt.f64 	%p159, %fd19, %fd18;
	mov.u64 	%rd430, %rd429;
	mov.f64 	%fd352, %fd351;
	@%p159 bra 	$L__BB9_18;
	setp.lt.s64 	%p160, %rd429, %rd390;
	min.s64 	%rd430, %rd429, %rd390;
	selp.f64 	%fd352, %fd351, %fd17, %p160;
$L__BB9_18:
	add.s64 	%rd393, %rd384, 8192;
	// begin inline asm
	ld.global.nc.u64 %rd392, [%rd393];
	// end inline asm
	add.s64 	%rd395, %rd384, 8200;
	// begin inline asm
	ld.global.nc.u64 %rd394, [%rd395];
	// end inline asm
	mov.b64 	%fd22, %rd392;
	abs.f64 	%fd23, %fd352;
	abs.f64 	%fd24, %fd22;
	setp.lt.f64 	%p161, %fd23, %fd24;
	mov.u64 	%rd431, %rd394;
	mov.f64 	%fd353, %fd22;
	@%p161 bra 	$L__BB9_21;
	setp.lt.f64 	%p162, %fd24, %fd23;
	mov.u64 	%rd431, %rd430;
	mov.f64 	%fd353, %fd352;
	@%p162 bra 	$L__BB9_21;
	setp.lt.s64 	%p163, %rd430, %rd394;
	min.s64 	%rd431, %rd430, %rd394;
	selp.f64 	%fd353, %fd352, %fd22, %p163;
$L__BB9_21:
	add.s64 	%rd397, %rd384, 12288;
	// begin inline asm
	ld.global.nc.u64 %rd396, [%rd397];
	// end inline asm
	add.s64 	%rd399, %rd384, 12296;
	// begin inline asm
	ld.global.nc.u64 %rd398, [%rd399];
	// end inline asm
	mov.b64 	%fd27, %rd396;
	abs.f64 	%fd28, %fd353;
	abs.f64 	%fd29, %fd27;
	setp.lt.f64 	%p164, %fd28, %fd29;
	mov.u64 	%rd432, %rd398;
	mov.f64 	%fd354, %fd27;
	@%p164 bra 	$L__BB9_24;
	setp.lt.f64 	%p165, %fd29, %fd28;
	mov.u64 	%rd432, %rd431;
	mov.f64 	%fd354, %fd353;
	@%p165 bra 	$L__BB9_24;
	setp.lt.s64 	%p166, %rd431, %rd398;
	min.s64 	%rd432, %rd431, %rd398;
	selp.f64 	%fd354, %fd353, %fd27, %p166;
$L__BB9_24:
	add.s32 	%r368, %r368, 1024;
	setp.lt.s32 	%p167, %r368, %r29;
	@%p167 bra 	$L__BB9_12;
$L__BB9_25:
	setp.lt.s32 	%p168, %r29, 256;
	@%p168 bra 	$L__BB9_70;
	// begin inline asm
	mov.u32 %r259, %laneid;
	// end inline asm
	mov.b64 	%rd410, %fd354;
	mov.b64 	{%r261, %r266}, %rd410;
	mov.b32 	%r277, 1;
	mov.b32 	%r278, 31;
	mov.b32 	%r279, -1;
	// begin inline asm
	shfl.sync.down.b32 %r260, %r261, %r277, %r278, %r279;
	// end inline asm
	// begin inline asm
	shfl.sync.down.b32 %r265, %r266, %r277, %r278, %r279;
	// end inline asm
	mov.b64 	%rd411, {%r260, %r265};
	mov.b64 	%fd33, %rd411;
	mov.b64 	{%r271, %r276}, %rd432;
	// begin inline asm
	shfl.sync.down.b32 %r270, %r271, %r277, %r278, %r279;
	// end inline asm
	// begin inline asm
	shfl.sync.down.b32 %r275, %r276, %r277, %r278, %r279;
	// end inline asm
	mov.b64 	%rd28, {%r270, %r275};
	setp.gt.s32 	%p220, %r259, 30;
	mov.u64 	%rd434, %rd432;
	mov.f64 	%fd356, %fd354;
	@%p220 bra 	$L__BB9_30;
	abs.f64 	%fd34, %fd354;
	abs.f64 	%fd35, %fd33;
	setp.lt.f64 	%p221, %fd34, %fd35;
	mov.u64 	%rd434, %rd28;
	mov.f64 	%fd356, %fd33;
	@%p221 bra 	$L__BB9_30;
	setp.lt.f64 	%p222, %fd35, %fd34;
	mov.u64 	%rd434, %rd432;
	mov.f64 	%fd356, %fd354;
	@%p222 bra 	$L__BB9_30;
	setp.lt.s64 	%p223, %rd432, %rd28;
	min.s64 	%rd434, %rd432, %rd28;
	selp.f64 	%fd356, %fd354, %fd33, %p223;
$L__BB9_30:
	mov.b64 	%rd412, %fd356;
	mov.b64 	{%r281, %r286}, %rd412;
	mov.b32 	%r297, 2;
	mov.b32 	%r298, 31;
	mov.b32 	%r299, -1;
	// begin inline asm
	shfl.sync.down.b32 %r280, %r281, %r297, %r298, %r299;
	// end inline asm
	// begin inline asm
	shfl.sync.down.b32 %r285, %r286, %r297, %r298, %r299;
	// end inline asm
	mov.b64 	%rd413, {%r280, %r285};
	mov.b64 	%fd38, %rd413;
	mov.b64 	{%r291, %r296}, %rd434;
	// begin inline asm
	shfl.sync.down.b32 %r290, %r291, %r297, %r298, %r299;
	// end inline asm
	// begin inline asm
	shfl.sync.down.b32 %r295, %r296, %r297, %r298, %r299;
	// end inline asm
	mov.b64 	%rd31, {%r290, %r295};
	setp.gt.s32 	%p224, %r259, 29;
	mov.u64 	%rd435, %rd434;
	mov.f64 	%fd357, %fd356;
	@%p224 bra 	$L__BB9_34;
	abs.f64 	%fd39, %fd356;
	abs.f64 	%fd40, %fd38;
	setp.lt.f64 	%p225, %fd39, %fd40;
	mov.u64 	%rd435, %rd31;
	mov.f64 	%fd357, %fd38;
	@%p225 bra 	$L__BB9_34;
	setp.lt.f64 	%p226, %fd40, %fd39;
	mov.u64 	%rd435, %rd434;
	mov.f64 	%fd357, %fd356;
	@%p226 bra 	$L__BB9_34;
	setp.lt.s64 	%p227, %rd434, %rd31;
	min.s64 	%rd435, %rd434, %rd31;
	selp.f64 	%fd357, %fd356, %fd38, %p227;
$L__BB9_34:
	mov.b64 	%rd414, %fd357;
	mov.b64 	{%r301, %r306}, %rd414;
	mov.b32 	%r317, 4;
	mov.b32 	%r318, 31;
	mov.b32 	%r319, -1;
	// begin inline asm
	shfl.sync.down.b32 %r300, %r301, %r317, %r318, %r319;
	// end inline asm
	// begin inline asm
	shfl.sync.down.b32 %r305, %r306, %r317, %r318, %r319;
	// end inline asm
	mov.b64 	%rd415, {%r300, %r305};
	mov.b64 	%fd43, %rd415;
	mov.b64 	{%r311, %r316}, %rd435;
	// begin inline asm
	shfl.sync.down.b32 %r310, %r311, %r317, %r318, %r319;
	// end inline asm
	// begin inline asm
	shfl.sync.down.b32 %r315, %r316, %r317, %r318, %r319;
	// end inline asm
	mov.b64 	%rd34, {%r310, %r315};
	setp.gt.s32 	%p228, %r259, 27;
	mov.u64 	%rd436, %rd435;
	mov.f64 	%fd358, %fd357;
	@%p228 bra 	$L__BB9_38;
	abs.f64 	%fd44, %fd357;
	abs.f64 	%fd45, %fd43;
	setp.lt.f64 	%p229, %fd44, %fd45;
	mov.u64 	%rd436, %rd34;
	mov.f64 	%fd358, %fd43;
	@%p229 bra 	$L__BB9_38;
	setp.lt.f64 	%p230, %fd45, %fd44;
	mov.u64 	%rd436, %rd435;
	mov.f64 	%fd358, %fd357;
	@%p230 bra 	$L__BB9_38;
	setp.lt.s64 	%p231, %rd435, %rd34;
	min.s64 	%rd436, %rd435, %rd34;
	selp.f64 	%fd358, %fd357, %fd43, %p231;
$L__BB9_38:
	mov.b64 	%rd416, %fd358;
	mov.b64 	{%r321, %r326}, %rd416;
	mov.b32 	%r337, 8;
	mov.b32 	%r338, 31;
	mov.b32 	%r339, -1;
	// begin inline asm
	shfl.sync.down.b32 %r320, %r321, %r337, %r338, %r339;
	// end inline asm
	// begin inline asm
	shfl.sync.down.b32 %r325, %r326, %r337, %r338, %r339;
	// end inline asm
	mov.b64 	%rd417, {%r320, %r325};
	mov.b64 	%fd48, %rd417;
	mov.b64 	{%r331, %r336}, %rd436;
	// begin inline asm
	shfl.sync.down.b32 %r330, %r331, %r337, %r338, %r339;
	// end inline asm
	// begin inline asm
	shfl.sync.down.b32 %r335, %r336, %r337, %r338, %r339;
	// end inline asm
	mov.b64 	%rd37, {%r330, %r335};
	setp.gt.s32 	%p232, %r259, 23;
	mov.u64 	%rd437, %rd436;
	mov.f64 	%fd359, %fd358;
	@%p232 bra 	$L__BB9_42;
	abs.f64 	%fd49, %fd358;
	abs.f64 	%fd50, %fd48;
	setp.lt.f64 	%p233, %fd49, %fd50;
	mov.u64 	%rd437, %rd37;
	mov.f64 	%fd359, %fd48;
	@%p233 bra 	$L__BB9_42;
	setp.lt.f64 	%p234, %fd50, %fd49;
	mov.u64 	%rd437, %rd436;
	mov.f64 	%fd359, %fd358;
	@%p234 bra 	$L__BB9_42;
	setp.lt.s64 	%p235, %rd436, %rd37;
	min.s64 	%rd437, %rd436, %rd37;
	selp.f64 	%fd359, %fd358, %fd48, %p235;
$L__BB9_42:
	mov.b64 	%rd418, %fd359;
	mov.b64 	{%r341, %r346}, %rd418;
	mov.b32 	%r357, 16;
	mov.b32 	%r358, 31;
	mov.b32 	%r359, -1;
	// begin inline asm
	shfl.sync.down.b32 %r340, %r341, %r357, %r358, %r359;
	// end inline asm
	// begin inline asm
	shfl.sync.down.b32 %r345, %r346, %r357, %r358, %r359;
	// end inline asm
	mov.b64 	%rd419, {%r340, %r345};
	mov.b64 	%fd53, %rd419;
	mov.b64 	{%r351, %r356}, %rd437;
	// begin inline asm
	shfl.sync.down.b32 %r350, %r351, %r357, %r358, %r359;
	// end inline asm
	// begin inline asm
	shfl.sync.down.b32 %r355, %r356, %r357, %r358, %r359;
	// end inline asm
	mov.b64 	%rd40, {%r350, %r355};
	setp.gt.s32 	%p236, %r259, 15;
	mov.u64 	%rd508, %rd437;
	mov.f64 	%fd422, %fd359;
	@%p236 bra 	$L__BB9_46;
	abs.f64 	%fd54, %fd359;
	abs.f64 	%fd55, %fd53;
	setp.lt.f64 	%p237, %fd54, %fd55;
	mov.u64 	%rd508, %rd40;
	mov.f64 	%fd422, %fd53;
	@%p237 bra 	$L__BB9_46;
	setp.lt.f64 	%p238, %fd55, %fd54;
	mov.u64 	%rd508, %rd437;
	mov.f64 	%fd422, %fd359;
	@%p238 bra 	$L__BB9_46;
	setp.lt.s64 	%p239, %rd437, %rd40;
	min.s64 	%rd508, %rd437, %rd40;
	selp.f64 	%fd422, %fd359, %fd53, %p239;
$L__BB9_46:
	setp.ne.s32 	%p240, %r259, 0;
	@%p240 bra 	$L__BB9_48;
	shr.u32 	%r360, %r1, 1;
	and.b32  	%r361, %r360, 496;
	mov.u32 	%r362, _ZN6thrust24THRUST_300001_SM_1000_NS8cuda_cub4core6detail5shmemE;
	add.s32 	%r363, %r362, %r361;
	st.shared.f64 	[%r363+8], %fd422;
	st.shared.u64 	[%r363+16], %rd508;
$L__BB9_48:
	bar.sync 	0;
	setp.ne.s32 	%p241, %r1, 0;
	@%p241 bra 	$L__BB9_232;
	ld.shared.f64 	%fd58, [_ZN6thrust24THRUST_300001_SM_1000_NS8cuda_cub4core6detail5shmemE+24];
	ld.shared.u64 	%rd43, [_ZN6thrust24THRUST_300001_SM_1000_NS8cuda_cub4core6detail5shmemE+32];
	abs.f64 	%fd59, %fd422;
	abs.f64 	%fd60, %fd58;
	setp.lt.f64 	%p242, %fd59, %fd60;
	mov.u64 	%rd439, %rd43;
	mov.f64 	%fd361, %fd58;
	@%p242 bra 	$L__BB9_52;
	setp.lt.f64 	%p243, %fd60, %fd59;
	mov.u64 	%rd439, %rd508;
	mov.f64 	%fd361, %fd422;
	@%p243 bra 	$L__BB9_52;
	setp.lt.s64 	%p244, %rd508, %rd43;
	min.s64 	%rd439, %rd508, %rd43;
	selp.f64 	%fd361, %fd422, %fd58, %p244;
$L__BB9_52:
	ld.shared.f64 	%fd63, [_ZN6thrust24THRUST_300001_SM_1000_NS8cuda_cub4core6detail5shmemE+40];
	ld.shared.u64 	%rd46, [_ZN6thrust24THRUST_300001_SM_1000_NS8cuda_cub4core6detail5shmemE+48];
	abs.f64 	%fd64, %fd361;
	abs.f64 	%fd65, %fd63;
	setp.lt.f64 	%p245, %fd64, %fd65;
	mov.u64 	%rd440, %rd46;
	mov.f64 	%fd362, %fd63;
	@%p245 bra 	$L__BB9_55;
	setp.lt.f64 	%p246, %fd65, %fd64;
	mov.u64 	%rd440, %rd439;
	mov.f64 	%fd362, %fd361;
	@%p246 bra 	$L__BB9_55;
	setp.lt.s64 	%p247, %rd439, %rd46;
	min.s64 	%rd440, %rd439, %rd46;
	selp.f64 	%fd362, %fd361, %fd63, %p247;
$L__BB9_55:
	ld.shared.f64 	%fd68, [_ZN6thrust24THRUST_300001_SM_1000_NS8cuda_cub4core6detail5shmemE+56];
	ld.shared.u64 	%rd49, [_ZN6thrust24THRUST_300001_SM_1000_NS8cuda_cub4core6detail5shmemE+64];
	abs.f64 	%fd69, %fd362;
	abs.f64 	%fd70, %fd68;
	setp.lt.f64 	%p248, %fd69, %fd70;
	mov.u64 	%rd441, %rd49;
	mov.f64 	%fd363, %fd68;
	@%p248 bra 	$L__BB9_58;
	setp.lt.f64 	%p249, %fd70, %fd69;
	mov.u64 	%rd441, %rd440;
	mov.f64 	%fd363, %fd362;
	@%p249 bra 	$L__BB9_58;
	setp.lt.s64 	%p250, %rd440, %rd49;
	min.s64 	%rd441, %rd440, %rd49;
	selp.f64 	%fd363, %fd362, %fd68, %p250;
$L__BB9_58:
	ld.shared.f64 	%fd73, [_ZN6thrust24THRUST_300001_SM_1000_NS8cuda_cub4core6detail5shmemE+72];
	ld.shared.u64 	%rd52, [_ZN6thrust24THRUST_300001_SM_1000_NS8cuda_cub4core6detail5shmemE+80];
	abs.f64 	%fd74, %fd363;
	abs.f64 	%fd75, %fd73;
	setp.lt.f64 	%p251, %fd74, %fd75;
	mov.u64 	%rd442, %rd52;
	mov.f64 	%fd364, %fd73;
	@%p251 bra 	$L__BB9_61;
	setp.lt.f64 	%p252, %fd75, %fd74;
	mov.u64 	%rd442, %rd441;
	mov.f64 	%fd364, %fd363;
	@%p252 bra 	$L__BB9_61;
	setp.lt.s64 	%p253, %rd441, %rd52;
	min.s64 	%rd442, %rd441, %rd52;
	selp.f64 	%fd364, %fd363, %fd73, %p253;
$L__BB9_61:
	ld.shared.f64 	%fd78, [_ZN6thrust24THRUST_300001_SM_1000_NS8cuda_cub4core6detail5shmemE+88];
	ld.shared.u64 	%rd55, [_ZN6thrust24THRUST_300001_SM_1000_NS8cuda_cub4core6detail5shmemE+96];
	abs.f64 	%fd79, %fd364;
	abs.f64 	%fd80, %fd78;
	setp.lt.f64 	%p254, %fd79, %fd80;
	mov.u64 	%rd443, %rd55;
	mov.f64 	%fd365, %fd78;
	@%p254 bra 	$L__BB9_64;
	setp.lt.f64 	%p255, %fd80, %fd79;
	mov.u64 	%rd443, %rd442;
	mov.f64 	%fd365, %fd364;
	@%p255 bra 	$L__BB9_64;
	setp.lt.s64 	%p256, %rd442, %rd55;
	min.s64 	%rd443, %rd442, %rd55;
	selp.f64 	%fd365, %fd364, %fd78, %p256;
$L__BB9_64:
	ld.shared.f64 	%fd83, [_ZN6thrust24THRUST_300001_SM_1000_NS8cuda_cub4core6detail5shmemE+104];
	ld.shared.u64 	%rd58, [_ZN6thrust24THRUST_300001_SM_1000_NS8cuda_cub4core6detail5shmemE+112];
	abs.f64 	%fd84, %fd365;
	abs.f64 	%fd85, %fd83;
	setp.lt.f64 	%p257, %fd84, %fd85;
	mov.u64 	%rd444, %rd58;
	mov.f64 	%fd366, %fd83;
	@%p257 bra 	$L__BB9_67;
	setp.lt.f64 	%p258, %fd85, %fd84;
	mov.u64 	%rd444, %rd443;
	mov.f64 	%fd366, %fd365;
	@%p258 bra 	$L__BB9_67;
	setp.lt.s64 	%p259, %rd443, %rd58;
	min.s64 	%rd444, %rd443, %rd58;
	selp.f64 	%fd366, %fd365, %fd83, %p259;
$L__BB9_67:
	ld.shared.f64 	%fd88, [_ZN6thrust24THRUST_300001_SM_1000_NS8cuda_cub4core6detail5shmemE+120];
	ld.shared.u64 	%rd61, [_ZN6thrust24THRUST_300001_SM_1000_NS8cuda_cub4core6detail5shmemE+128];
	abs.f64 	%fd89, %fd366;
	abs.f64 	%fd90, %fd88;
	setp.lt.f64 	%p260, %fd89, %fd90;
	mov.u64 	%rd508, %rd61;
	mov.f64 	%fd422, %fd88;
	@%p260 bra 	$L__BB9_232;
	setp.lt.f64 	%p261, %fd90, %fd89;
	mov.u64 	%rd508, %rd444;
	mov.f64 	%fd422, %fd366;
	@%p261 bra 	$L__BB9_232;
	setp.lt.s64 	%p262, %rd444, %rd61;
	min.s64 	%rd508, %rd444, %rd61;
	selp.f64 	%fd422, %fd366, %fd88, %p262;
	bra.uni 	$L__BB9_232;
$L__BB9_70:
	// begin inline asm
	mov.u32 %r146, %laneid;
	// end inline asm
	and.b32  	%r167, %r1, 992;
	add.s32 	%r168, %r167, 32;
	setp.gt.s32 	%p169, %r168, %r29;
	not.b32 	%r169, %r167;
	add.s32 	%r170, %r29, %r169;
	selp.b32 	%r165, %r170, 31, %p169;
	mov.b64 	%rd400, %fd354;
	mov.b64 	{%r148, %r153}, %rd400;
	mov.b32 	%r164, 1;
	mov.b32 	%r166, -1;
	// begin inline asm
	shfl.sync.down.b32 %r147, %r148, %r164, %r165, %r166;
	// end inline asm
	// begin inline asm
	shfl.sync.down.b32 %r152, %r153, %r164, %r165, %r166;
	// end inline asm
	mov.b64 	%rd401, {%r147, %r152};
	mov.b64 	%fd92, %rd401;
	mov.b64 	{%r158, %r163}, %rd432;
	// begin inline asm
	shfl.sync.down.b32 %r157, %r158, %r164, %r165, %r166;
	// end inline asm
	// begin inline asm
	shfl.sync.down.b32 %r162, %r163, %r164, %r165, %r166;
	// end inline asm
	mov.b64 	%rd63, {%r157, %r162};
	setp.ge.s32 	%p170, %r146, %r165;
	mov.u64 	%rd445, %rd432;
	mov.f64 	%fd367, %fd354;
	@%p170 bra 	$L__BB9_74;
	abs.f64 	%fd93, %fd354;
	abs.f64 	%fd94, %fd92;
	setp.lt.f64 	%p171, %fd93, %fd94;
	mov.u64 	%rd445, %rd63;
	mov.f64 	%fd367, %fd92;
	@%p171 bra 	$L__BB9_74;
	setp.lt.f64 	%p172, %fd94, %fd93;
	mov.u64 	%rd445, %rd432;
	mov.f64 	%fd367, %fd354;
	@%p172 bra 	$L__BB9_74;
	setp.lt.s64 	%p173, %rd432, %rd63;
	min.s64 	%rd445, %rd432, %rd63;
	selp.f64 	%fd367, %fd354, %fd92, %p173;
$L__BB9_74:
	mov.b64 	%rd402, %fd367;
	mov.b64 	{%r172, %r177}, %rd402;
	mov.b32 	%r188, 2;
	mov.b32 	%r190, -1;
	// begin inline asm
	shfl.sync.down.b32 %r171, %r172, %r188, %r165, %r190;
	// end inline asm
	// begin inline asm
	shfl.sync.down.b32 %r176, %r177, %r188, %r165, %r190;
	// end inline asm
	mov.b64 	%rd403, {%r171, %r176};
	mov.b64 	%fd97, %rd403;
	mov.b64 	{%r182, %r187}, %rd445;
	// begin inline asm
	shfl.sync.down.b32 %r181, %r182, %r188, %r165, %r190;
	// end inline asm
	// begin inline asm
	shfl.sync.down.b32 %r186, %r187, %r188, %r165, %r190;
	// end inline asm
	mov.b64 	%rd66, {%r181, %r186};
	add.s32 	%r191, %r146, 2;
	setp.gt.s32 	%p174, %r191, %r165;
	mov.u64 	%rd446, %rd445;
	mov.f64 	%fd368, %fd367;
	@%p174 bra 	$L__BB9_78;
	abs.f64 	%fd98, %fd367;
	abs.f64 	%fd99, %fd97;
	setp.lt.f64 	%p175, %fd98, %fd99;
	mov.u64 	%rd446, %rd66;
	mov.f64 	%fd368, %fd97;
	@%p175 bra 	$L__BB9_78;
	setp.lt.f64 	%p176, %fd99, %fd98;
	mov.u64 	%rd446, %rd445;
	mov.f64 	%fd368, %fd367;
	@%p176 bra 	$L__BB9_78;
	setp.lt.s64 	%p177, %rd445, %rd66;
	min.s64 	%rd446, %rd445, %rd66;
	selp.f64 	%fd368, %fd367, %fd97, %p177;
$L__BB9_78:
	mov.b64 	%rd404, %fd368;
	mov.b64 	{%r193, %r198}, %rd404;
	mov.b32 	%r209, 4;
	mov.b32 	%r211, -1;
	// begin inline asm
	shfl.sync.down.b32 %r192, %r193, %r209, %r165, %r211;
	// end inline asm
	// begin inline asm
	shfl.sync.down.b32 %r197, %r198, %r209, %r165, %r211;
	// end inline asm
	mov.b64 	%rd405, {%r192, %r197};
	mov.b64 	%fd102, %rd405;
	mov.b64 	{%r203, %r208}, %rd446;
	// begin inline asm
	shfl.sync.down.b32 %r202, %r203, %r209, %r165, %r211;
	// end inline asm
	// begin inline asm
	shfl.sync.down.b32 %r207, %r208, %r209, %r165, %r211;
	// end inline asm
	mov.b64 	%rd69, {%r202, %r207};
	add.s32 	%r212, %r146, 4;
	setp.gt.s32 	%p178, %r212, %r165;
	mov.u64 	%rd447, %rd446;
	mov.f64 	%fd369, %fd368;
	@%p178 bra 	$L__BB9_82;
	abs.f64 	%fd103, %fd368;
	abs.f64 	%fd104, %fd102;
	setp.lt.f64 	%p179, %fd103, %fd104;
	mov.u64 	%rd447, %rd69;
	mov.f64 	%fd369, %fd102;
	@%p179 bra 	$L__BB9_82;
	setp.lt.f64 	%p180, %fd104, %fd103;
	mov.u64 	%rd447, %rd446;
	mov.f64 	%fd369, %fd368;
	@%p180 bra 	$L__BB9_82;
	setp.lt.s64 	%p181, %rd446, %rd69;
	min.s64 	%rd447, %rd446, %rd69;
	selp.f64 	%fd369, %fd368, %fd102, %p181;
$L__BB9_82:
	mov.b64 	%rd406, %fd369;
	mov.b64 	{%r214, %r219}, %rd406;
	mov.b32 	%r230, 8;
	mov.b32 	%r232, -1;
	// begin inline asm
	shfl.sync.down.b32 %r213, %r214, %r230, %r165, %r232;
	// end inline asm
	// begin inline asm
	shfl.sync.down.b32 %r218, %r219, %r230, %r165, %r232;
	// end inline asm
	mov.b64 	%rd407, {%r213, %r218};
	mov.b64 	%fd107, %rd407;
	mov.b64 	{%r224, %r229}, %rd447;
	// begin inline asm
	shfl.sync.down.b32 %r223, %r224, %r230, %r165, %r232;
	// end inline asm
	// begin inline asm
	shfl.sync.down.b32 %r228, %r229, %r230, %r165, %r232;
	// end inline asm
	mov.b64 	%rd72, {%r223, %r228};
	add.s32 	%r233, %r146, 8;
	setp.gt.s32 	%p182, %r233, %r165;
	mov.u64 	%rd448, %rd447;
	mov.f64 	%fd370, %fd369;
	@%p182 bra 	$L__BB9_86;
	abs.f64 	%fd108, %fd369;
	abs.f64 	%fd109, %fd107;
	setp.lt.f64 	%p183, %fd108, %fd109;
	mov.u64 	%rd448, %rd72;
	mov.f64 	%fd370, %fd107;
	@%p183 bra 	$L__BB9_86;
	setp.lt.f64 	%p184, %fd109, %fd108;
	mov.u64 	%rd448, %rd447;
	mov.f64 	%fd370, %fd369;
	@%p184 bra 	$L__BB9_86;
	setp.lt.s64 	%p185, %rd447, %rd72;
	min.s64 	%rd448, %rd447, %rd72;
	selp.f64 	%fd370, %fd369, %fd107, %p185;
$L__BB9_86:
	mov.b64 	%rd408, %fd370;
	mov.b64 	{%r235, %r240}, %rd408;
	mov.b32 	%r251, 16;
	mov.b32 	%r253, -1;
	// begin inline asm
	shfl.sync.down.b32 %r234, %r235, %r251, %r165, %r253;
	// end inline asm
	// begin inline asm
	shfl.sync.down.b32 %r239, %r240, %r251, %r165, %r253;
	// end inline asm
	mov.b64 	%rd409, {%r234, %r239};
	mov.b64 	%fd112, %rd409;
	mov.b64 	{%r245, %r250}, %rd448;
	// begin inline asm
	shfl.sync.down.b32 %r244, %r245, %r251, %r165, %r253;
	// end inline asm
	// begin inline asm
	shfl.sync.down.b32 %r249, %r250, %r251, %r165, %r253;
	// end inline asm
	mov.b64 	%rd75, {%r244, %r249};
	add.s32 	%r254, %r146, 16;
	setp.gt.s32 	%p186, %r254, %r165;
	mov.u64 	%rd508, %rd448;
	mov.f64 	%fd422, %fd370;
	@%p186 bra 	$L__BB9_90;
	abs.f64 	%fd113, %fd370;
	abs.f64 	%fd114, %fd112;
	setp.lt.f64 	%p187, %fd113, %fd114;
	mov.u64 	%rd508, %rd75;
	mov.f64 	%fd422, %fd112;
	@%p187 bra 	$L__BB9_90;
	setp.lt.f64 	%p188, %fd114, %fd113;
	mov.u64 	%rd508, %rd448;
	mov.f64 	%fd422, %fd370;
	@%p188 bra 	$L__BB9_90;
	setp.lt.s64 	%p189, %rd448, %rd75;
	min.s64 	%rd508, %rd448, %rd75;
	selp.f64 	%fd422, %fd370, %fd112, %p189;
$L__BB9_90:
	setp.ne.s32 	%p190, %r146, 0;
	@%p190 bra 	$L__BB9_92;
	shr.u32 	%r255, %r1, 1;
	and.b32  	%r256, %r255, 496;
	mov.u32 	%r257, _ZN6thrust24THRUST_300001_SM_1000_NS8cuda_cub4core6detail5shmemE;
	add.s32 	%r258, %r257, %r256;
	st.shared.f64 	[%r258+8], %fd422;
	st.shared.u64 	[%r258+16], %rd508;
$L__BB9_92:
	bar.sync 	0;
	setp.ne.s32 	%p191, %r1, 0;
	@%p191 bra 	$L__BB9_232;
	setp.lt.s32 	%p192, %r29, 33;
	mov.f64 	%fd372, %fd422;
	mov.u64 	%rd450, %rd508;
	@%p192 bra 	$L__BB9_97;
	ld.shared.f64 	%fd117, [_ZN6thrust24THRUST_300001_SM_1000_NS8cuda_cub4core6detail5shmemE+24];
	ld.shared.u64 	%rd78, [_ZN6thrust24THRUST_300001_SM_1000_NS8cuda_cub4core6detail5shmemE+32];
	abs.f64 	%fd118, %fd422;
	abs.f64 	%fd119, %fd117;
	setp.lt.f64 	%p193, %fd118, %fd119;
	mov.f64 	%fd372, %fd117;
	mov.u64 	%rd450, %rd78;
	@%p193 bra 	$L__BB9_97;
	setp.lt.f64 	%p194, %fd119, %fd118;
	mov.f64 	%fd372, %fd422;
	mov.u64 	%rd450, %rd508;
	@%p194 bra 	$L__BB9_97;
	setp.lt.s64 	%p195, %rd508, %rd78;
	min.s64 	%rd450, %rd508, %rd78;
	selp.f64 	%fd372, %fd422, %fd117, %p195;
$L__BB9_97:
	setp.lt.s32 	%p196, %r29, 65;
	mov.f64 	%fd373, %fd372;
	mov.u64 	%rd451, %rd450;
	@%p196 bra 	$L__BB9_101;
	ld.shared.f64 	%fd122, [_ZN6thrust24THRUST_300001_SM_1000_NS8cuda_cub4core6detail5shmemE+40];
	ld.shared.u64 	%rd81, [_ZN6thrust24THRUST_300001_SM_1000_NS8cuda_cub4core6detail5shmemE+48];
	abs.f64 	%fd123, %fd372;
	abs.f64 	%fd124, %fd122;
	setp.lt.f64 	%p197, %fd123, %fd124;
	mov.f64 	%fd373, %fd122;
	mov.u64 	%rd451, %rd81;
	@%p197 bra 	$L__BB9_101;
	setp.lt.f64 	%p198, %fd124, %fd123;
	mov.f64 	%fd373, %fd372;
	mov.u64 	%rd451, %rd450;
	@%p198 bra 	$L__BB9_101;
	setp.lt.s64 	%p199, %rd450, %rd81;
	min.s64 	%rd451, %rd450, %rd81;
	selp.f64 	%fd373, %fd372, %fd122, %p199;
$L__BB9_101:
	setp.lt.s32 	%p200, %r29, 97;
	mov.f64 	%fd374, %fd373;
	mov.u64 	%rd452, %rd451;
	@%p200 bra 	$L__BB9_105;
	ld.shared.f64 	%fd127, [_ZN6thrust24THRUST_300001_SM_1000_NS8cuda_cub4core6detail5shmemE+56];
	ld.shared.u64 	%rd84, [_ZN6thrust24THRUST_300001_SM_1000_NS8cuda_cub4core6detail5shmemE+64];
	abs.f64 	%fd128, %fd373;
	abs.f64 	%fd129, %fd127;
	setp.lt.f64 	%p201, %fd128, %fd129;
	mov.f64 	%fd374, %fd127;
	mov.u64 	%rd452, %rd84;
	@%p201 bra 	$L__BB9_105;
	setp.lt.f64 	%p202, %fd129, %fd128;
	mov.f64 	%fd374, %fd373;
	mov.u64 	%rd452, %rd451;
	@%p202 bra 	$L__BB9_105;
	setp.lt.s64 	%p203, %rd451, %rd84;
	min.s64 	%rd452, %rd451, %rd84;
	selp.f64 	%fd374, %fd373, %fd127, %p203;
$L__BB9_105:
	setp.lt.s32 	%p204, %r29, 129;
	mov.f64 	%fd375, %fd374;
	mov.u64 	%rd453, %rd452;
	@%p204 bra 	$L__BB9_109;
	ld.shared.f64 	%fd132, [_ZN6thrust24THRUST_300001_SM_1000_NS8cuda_cub4core6detail5shmemE+72];
	ld.shared.u64 	%rd87, [_ZN6thrust24THRUST_300001_SM_1000_NS8cuda_cub4core6detail5shmemE+80];
	abs.f64 	%fd133, %fd374;
	abs.f64 	%fd134, %fd132;
	setp.lt.f64 	%p205, %fd133, %fd134;
	mov.f64 	%fd375, %fd132;
	mov.u64 	%rd453, %rd87;
	@%p205 bra 	$L__BB9_109;
	setp.lt.f64 	%p206, %fd134, %fd133;
	mov.f64 	%fd375, %fd374;
	mov.u64 	%rd453, %rd452;
	@%p206 bra 	$L__BB9_109;
	setp.lt.s64 	%p207, %rd452, %rd87;
	min.s64 	%rd453, %rd452, %rd87;
	selp.f64 	%fd375, %fd374, %fd132, %p207;
$L__BB9_109:
	setp.lt.s32 	%p208, %r29, 161;
	mov.f64 	%fd376, %fd375;
	mov.u64 	%rd454, %rd453;
	@%p208 bra 	$L__BB9_113;
	ld.shared.f64 	%fd137, [_ZN6thrust24THRUST_300001_SM_1000_NS8cuda_cub4core6detail5shmemE+88];
	ld.shared.u64 	%rd90, [_ZN6thrust24THRUST_300001_SM_1000_NS8cuda_cub4core6detail5shmemE+96];
	abs.f64 	%fd138, %fd375;
	abs.f64 	%fd139, %fd137;
	setp.lt.f64 	%p209, %fd138, %fd139;
	mov.f64 	%fd376, %fd137;
	mov.u64 	%rd454, %rd90;
	@%p209 bra 	$L__BB9_113;
	setp.lt.f64 	%p210, %fd139, %fd138;
	mov.f64 	%fd376, %fd375;
	mov.u64 	%rd454, %rd453;
	@%p210 bra 	$L__BB9_113;
	setp.lt.s64 	%p211, %rd453, %rd90;
	min.s64 	%rd454, %rd453, %rd90;
	selp.f64 	%fd376, %fd375, %fd137, %p211;
$L__BB9_113:
	setp.lt.s32 	%p212, %r29, 193;
	mov.f64 	%fd377, %fd376;
	mov.u64 	%rd455, %rd454;
	@%p212 bra 	$L__BB9_117;
	ld.shared.f64 	%fd142, [_ZN6thrust24THRUST_300001_SM_1000_NS8cuda_cub4core6detail5shmemE+104];
	ld.shared.u64 	%rd93, [_ZN6thrust24THRUST_300001_SM_1000_NS8cuda_cub4core6detail5shmemE+112];
	abs.f64 	%fd143, %fd376;
	abs.f64 	%fd144, %fd142;
	setp.lt.f64 	%p213, %fd143, %fd144;
	mov.f64 	%fd377, %fd142;
	mov.u64 	%rd455, %rd93;
	@%p213 bra 	$L__BB9_117;
	setp.lt.f64 	%p214, %fd144, %fd143;
	mov.f64 	%fd377, %fd376;
	mov.u64 	%rd455, %rd454;
	@%p214 bra 	$L__BB9_117;
	setp.lt.s64 	%p215, %rd454, %rd93;
	min.s64 	%rd455, %rd454, %rd93;
	selp.f64 	%fd377, %fd376, %fd142, %p215;
$L__BB9_117:
	setp.lt.s32 	%p216, %r29, 225;
	mov.u64 	%rd508, %rd455;
	mov.f64 	%fd422, %fd377;
	@%p216 bra 	$L__BB9_232;
	ld.shared.f64 	%fd147, [_ZN6thrust24THRUST_300001_SM_1000_NS8cuda_cub4core6detail5shmemE+120];
	ld.shared.u64 	%rd96, [_ZN6thrust24THRUST_300001_SM_1000_NS8cuda_cub4core6detail5shmemE+128];
	abs.f64 	%fd148, %fd377;
	abs.f64 	%fd149, %fd147;
	setp.lt.f64 	%p217, %fd148, %fd149;
	mov.u64 	%rd508, %rd96;
	mov.f64 	%fd422, %fd147;
	@%p217 bra 	$L__BB9_232;
	setp.lt.f64 	%p218, %fd149, %fd148;
	mov.u64 	%rd508, %rd455;
	mov.f64 	%fd422, %fd377;
	@%p218 bra 	$L__BB9_232;
	setp.lt.s64 	%p219, %rd455, %rd96;
	min.s64 	%rd508, %rd455, %rd96;
	selp.f64 	%fd422, %fd377, %fd147, %p219;
	bra.uni 	$L__BB9_232;
$L__BB9_121:
	mov.u32 	%r16, %tid.x;
	cvt.u64.u32 	%rd98, %r16;
	mul.wide.u32 	%rd258, %r16, 16;
	add.s64 	%rd239, %rd236, %rd258;
	// begin inline asm
	ld.global.nc.u64 %rd238, [%rd239];
	// end inline asm
	add.s64 	%rd241, %rd239, 8;
	// begin inline asm
	ld.global.nc.u64 %rd240, [%rd241];
	// end inline asm
	mov.b64 	%fd151, %rd238;
	add.s64 	%rd243, %rd239, 4096;
	// begin inline asm
	ld.global.nc.u64 %rd242, [%rd243];
	// end inline asm
	add.s64 	%rd245, %rd239, 4104;
	// begin inline asm
	ld.global.nc.u64 %rd456, [%rd245];
	// end inline asm
	mov.b64 	%fd378, %rd242;
	add.s64 	%rd247, %rd239, 8192;
	// begin inline asm
	ld.global.nc.u64 %rd246, [%rd247];
	// end inline asm
	add.s64 	%rd249, %rd239, 8200;
	// begin inline asm
	ld.global.nc.u64 %rd457, [%rd249];
	// end inline asm
	mov.b64 	%fd379, %rd246;
	add.s64 	%rd251, %rd239, 12288;
	// begin inline asm
	ld.global.nc.u64 %rd250, [%rd251];
	// end inline asm
	add.s64 	%rd253, %rd239, 12296;
	// begin inline asm
	ld.global.nc.u64 %rd458, [%rd253];
	// end inline asm
	mov.b64 	%fd380, %rd250;
	add.s64 	%rd255, %rd239, 16384;
	// begin inline asm
	ld.global.nc.u64 %rd254, [%rd255];
	// end inline asm
	add.s64 	%rd257, %rd239, 16392;
	// begin inline asm
	ld.global.nc.u64 %rd495, [%rd257];
	// end inline asm
	mov.b64 	%fd409, %rd254;
	abs.f64 	%fd156, %fd151;
	abs.f64 	%fd157, %fd378;
	setp.lt.f64 	%p3, %fd156, %fd157;
	@%p3 bra 	$L__BB9_123;
	setp.lt.f64 	%p4, %fd157, %fd156;
	setp.lt.s64 	%p5, %rd240, %rd456;
	or.pred  	%p6, %p4, %p5;
	selp.b64 	%rd456, %rd240, %rd456, %p6;
	selp.f64 	%fd378, %fd151, %fd378, %p6;
$L__BB9_123:
	abs.f64 	%fd160, %fd378;
	abs.f64 	%fd161, %fd379;
	setp.lt.f64 	%p7, %fd160, %fd161;
	@%p7 bra 	$L__BB9_125;
	setp.lt.f64 	%p8, %fd161, %fd160;
	setp.lt.s64 	%p9, %rd456, %rd457;
	or.pred  	%p10, %p8, %p9;
	selp.b64 	%rd457, %rd456, %rd457, %p10;
	selp.f64 	%fd379, %fd378, %fd379, %p10;
$L__BB9_125:
	abs.f64 	%fd164, %fd379;
	abs.f64 	%fd165, %fd380;
	setp.lt.f64 	%p11, %fd164, %fd165;
	@%p11 bra 	$L__BB9_127;
	setp.lt.f64 	%p12, %fd165, %fd164;
	setp.lt.s64 	%p13, %rd457, %rd458;
	or.pred  	%p14, %p12, %p13;
	selp.b64 	%rd458, %rd457, %rd458, %p14;
	selp.f64 	%fd380, %fd379, %fd380, %p14;
$L__BB9_127:
	abs.f64 	%fd168, %fd380;
	abs.f64 	%fd169, %fd409;
	setp.lt.f64 	%p15, %fd168, %fd169;
	@%p15 bra 	$L__BB9_129;
	setp.lt.f64 	%p16, %fd169, %fd168;
	setp.lt.s64 	%p17, %rd458, %rd495;
	or.pred  	%p18, %p16, %p17;
	selp.b64 	%rd495, %rd458, %rd495, %p18;
	selp.f64 	%fd409, %fd380, %fd409, %p18;
$L__BB9_129:
	setp.lt.u32 	%p19, %r29, 2560;
	mov.b64 	%rd474, 1280;
	@%p19 bra 	$L__BB9_165;
	add.s64 	%rd262, %rd1, -2560;
	mul.hi.u64 	%rd263, %rd262, -3689348814741910323;
	shr.u64 	%rd112, %rd263, 10;
	setp.lt.u64 	%p20, %rd262, 1280;
	mov.b64 	%rd474, 1280;
	@%p20 bra 	$L__BB9_153;
	add.s64 	%rd265, %rd112, 1;
	and.b64  	%rd460, %rd265, 36028797018963966;
	shl.b64 	%rd266, %rd98, 4;
	add.s64 	%rd267, %rd266, %rd236;
	add.s64 	%rd461, %rd267, 57352;
	mov.b64 	%rd474, 1280;
$L__BB9_132:
	add.s64 	%rd269, %rd461, -36872;
	// begin inline asm
	ld.global.nc.u64 %rd268, [%rd269];
	// end inline asm
	add.s64 	%rd271, %rd461, -36864;
	// begin inline asm
	ld.global.nc.u64 %rd464, [%rd271];
	// end inline asm
	mov.b64 	%fd383, %rd268;
	add.s64 	%rd273, %rd461, -32776;
	// begin inline asm
	ld.global.nc.u64 %rd272, [%rd273];
	// end inline asm
	add.s64 	%rd275, %rd461, -32768;
	// begin inline asm
	ld.global.nc.u64 %rd465, [%rd275];
	// end inline asm
	mov.b64 	%fd384, %rd272;
	add.s64 	%rd277, %rd461, -28680;
	// begin inline asm
	ld.global.nc.u64 %rd276, [%rd277];
	// end inline asm
	add.s64 	%rd279, %rd461, -28672;
	// begin inline asm
	ld.global.nc.u64 %rd466, [%rd279];
	// end inline asm
	mov.b64 	%fd385, %rd276;
	add.s64 	%rd281, %rd461, -24584;
	// begin inline asm
	ld.global.nc.u64 %rd280, [%rd281];
	// end inline asm
	add.s64 	%rd283, %rd461, -24576;
	// begin inline asm
	ld.global.nc.u64 %rd467, [%rd283];
	// end inline asm
	mov.b64 	%fd386, %rd280;
	add.s64 	%rd285, %rd461, -20488;
	// begin inline asm
	ld.global.nc.u64 %rd284, [%rd285];
	// end inline asm
	add.s64 	%rd287, %rd461, -20480;
	// begin inline asm
	ld.global.nc.u64 %rd468, [%rd287];
	// end inline asm
	mov.b64 	%fd387, %rd284;
	abs.f64 	%fd178, %fd409;
	abs.f64 	%fd179, %fd383;
	setp.lt.f64 	%p21, %fd178, %fd179;
	@%p21 bra 	$L__BB9_134;
	setp.lt.f64 	%p22, %fd179, %fd178;
	setp.lt.s64 	%p23, %rd495, %rd464;
	or.pred  	%p24, %p22, %p23;
	selp.b64 	%rd464, %rd495, %rd464, %p24;
	selp.f64 	%fd383, %fd409, %fd383, %p24;
$L__BB9_134:
	abs.f64 	%fd182, %fd383;
	abs.f64 	%fd183, %fd384;
	setp.lt.f64 	%p25, %fd182, %fd183;
	@%p25 bra 	$L__BB9_136;
	setp.lt.f64 	%p26, %fd183, %fd182;
	setp.lt.s64 	%p27, %rd464, %rd465;
	or.pred  	%p28, %p26, %p27;
	selp.b64 	%rd465, %rd464, %rd465, %p28;
	selp.f64 	%fd384, %fd383, %fd384, %p28;
$L__BB9_136:
	abs.f64 	%fd186, %fd384;
	abs.f64 	%fd187, %fd385;
	setp.lt.f64 	%p29, %fd186, %fd187;
	@%p29 bra 	$L__BB9_138;
	setp.lt.f64 	%p30, %fd187, %fd186;
	setp.lt.s64 	%p31, %rd465, %rd466;
	or.pred  	%p32, %p30, %p31;
	selp.b64 	%rd466, %rd465, %rd466, %p32;
	selp.f64 	%fd385, %fd384, %fd385, %p32;
$L__BB9_138:
	abs.f64 	%fd190, %fd385;
	abs.f64 	%fd191, %fd386;
	setp.lt.f64 	%p33, %fd190, %fd191;
	@%p33 bra 	$L__BB9_140;
	setp.lt.f64 	%p34, %fd191, %fd190;
	setp.lt.s64 	%p35, %rd466, %rd467;
	or.pred  	%p36, %p34, %p35;
	selp.b64 	%rd467, %rd466, %rd467, %p36;
	selp.f64 	%fd386, %fd385, %fd386, %p36;
$L__BB9_140:
	abs.f64 	%fd194, %fd386;
	abs.f64 	%fd195, %fd387;
	setp.lt.f64 	%p37, %fd194, %fd195;
	@%p37 bra 	$L__BB9_142;
	setp.lt.f64 	%p38, %fd195, %fd194;
	setp.lt.s64 	%p39, %rd467, %rd468;
	or.pred  	%p40, %p38, %p39;
	selp.b64 	%rd468, %rd467, %rd468, %p40;
	selp.f64 	%fd387, %fd386, %fd387, %p40;
$L__BB9_142:
	add.s64 	%rd289, %rd461, -16392;
	// begin inline asm
	ld.global.nc.u64 %rd288, [%rd289];
	// end inline asm
	add.s64 	%rd291, %rd461, -16384;
	// begin inline asm
	ld.global.nc.u64 %rd469, [%rd291];
	// end inline asm
	mov.b64 	%fd388, %rd288;
	add.s64 	%rd293, %rd461, -12296;
	// begin inline asm
	ld.global.nc.u64 %rd292, [%rd293];
	// end inline asm
	add.s64 	%rd295, %rd461, -12288;
	// begin inline asm
	ld.global.nc.u64 %rd470, [%rd295];
	// end inline asm
	mov.b64 	%fd389, %rd292;
	add.s64 	%rd297, %rd461, -8200;
	// begin inline asm
	ld.global.nc.u64 %rd296, [%rd297];
	// end inline asm
	add.s64 	%rd299, %rd461, -8192;
	// begin inline asm
	ld.global.nc.u64 %rd471, [%rd299];
	// end inline asm
	mov.b64 	%fd390, %rd296;
	add.s64 	%rd301, %rd461, -4104;
	// begin inline asm
	ld.global.nc.u64 %rd300, [%rd301];
	// end inline asm
	add.s64 	%rd303, %rd461, -4096;
	// begin inline asm
	ld.global.nc.u64 %rd472, [%rd303];
	// end inline asm
	mov.b64 	%fd391, %rd300;
	add.s64 	%rd305, %rd461, -8;
	// begin inline asm
	ld.global.nc.u64 %rd304, [%rd305];
	// end inline asm
	// begin inline asm
	ld.global.nc.u64 %rd495, [%rd461];
	// end inline asm
	mov.b64 	%fd409, %rd304;
	abs.f64 	%fd203, %fd387;
	abs.f64 	%fd204, %fd388;
	setp.lt.f64 	%p41, %fd203, %fd204;
	@%p41 bra 	$L__BB9_144;
	setp.lt.f64 	%p42, %fd204, %fd203;
	setp.lt.s64 	%p43, %rd468, %rd469;
	or.pred  	%p44, %p42, %p43;
	selp.b64 	%rd469, %rd468, %rd469, %p44;
	selp.f64 	%fd388, %fd387, %fd388, %p44;
$L__BB9_144:
	abs.f64 	%fd207, %fd388;
	abs.f64 	%fd208, %fd389;
	setp.lt.f64 	%p45, %fd207, %fd208;
	@%p45 bra 	$L__BB9_146;
	setp.lt.f64 	%p46, %fd208, %fd207;
	setp.lt.s64 	%p47, %rd469, %rd470;
	or.pred  	%p48, %p46, %p47;
	selp.b64 	%rd470, %rd469, %rd470, %p48;
	selp.f64 	%fd389, %fd388, %fd389, %p48;
$L__BB9_146:
	abs.f64 	%fd211, %fd389;
	abs.f64 	%fd212, %fd390;
	setp.lt.f64 	%p49, %fd211, %fd212;
	@%p49 bra 	$L__BB9_148;
	setp.lt.f64 	%p50, %fd212, %fd211;
	setp.lt.s64 	%p51, %rd470, %rd471;
	or.pred  	%p52, %p50, %p51;
	selp.b64 	%rd471, %rd470, %rd471, %p52;
	selp.f64 	%fd390, %fd389, %fd390, %p52;
$L__BB9_148:
	abs.f64 	%fd215, %fd390;
	abs.f64 	%fd216, %fd391;
	setp.lt.f64 	%p53, %fd215, %fd216;
	@%p53 bra 	$L__BB9_150;
	setp.lt.f64 	%p54, %fd216, %fd215;
	setp.lt.s64 	%p55, %rd471, %rd472;
	or.pred  	%p56, %p54, %p55;
	selp.b64 	%rd472, %rd471, %rd472, %p56;
	selp.f64 	%fd391, %fd390, %fd391, %p56;
$L__BB9_150:
	abs.f64 	%fd219, %fd391;
	abs.f64 	%fd220, %fd409;
	setp.lt.f64 	%p57, %fd219, %fd220;
	@%p57 bra 	$L__BB9_152;
	setp.lt.f64 	%p58, %fd220, %fd219;
	setp.lt.s64 	%p59, %rd472, %rd495;
	or.pred  	%p60, %p58, %p59;
	selp.b64 	%rd495, %rd472, %rd495, %p60;
	selp.f64 	%fd409, %fd391, %fd409, %p60;
$L__BB9_152:
	add.s64 	%rd474, %rd474, 2560;
	add.s64 	%rd461, %rd461, 40960;
	add.s64 	%rd460, %rd460, -2;
	setp.ne.s64 	%p61, %rd460, 0;
	@%p61 bra 	$L__BB9_132;
$L__BB9_153:
	and.b64  	%rd308, %rd112, 1;
	setp.eq.b64 	%p62, %rd308, 1;
	@%p62 bra 	$L__BB9_165;
	shl.b64 	%rd329, %rd474, 4;
	mul.wide.u32 	%rd330, %r16, 16;
	add.s64 	%rd331, %rd236, %rd330;
	add.s64 	%rd310, %rd331, %rd329;
	// begin inline asm
	ld.global.nc.u64 %rd309, [%rd310];
	// end inline asm
	add.s64 	%rd312, %rd310, 8;
	// begin inline asm
	ld.global.nc.u64 %rd478, [%rd312];
	// end inline asm
	mov.b64 	%fd395, %rd309;
	add.s64 	%rd314, %rd310, 4096;
	// begin inline asm
	ld.global.nc.u64 %rd313, [%rd314];
	// end inline asm
	add.s64 	%rd316, %rd310, 4104;
	// begin inline asm
	ld.global.nc.u64 %rd479, [%rd316];
	// end inline asm
	mov.b64 	%fd396, %rd313;
	add.s64 	%rd318, %rd310, 8192;
	// begin inline asm
	ld.global.nc.u64 %rd317, [%rd318];
	// end inline asm
	add.s64 	%rd320, %rd310, 8200;
	// begin inline asm
	ld.global.nc.u64 %rd480, [%rd320];
	// end inline asm
	mov.b64 	%fd397, %rd317;
	add.s64 	%rd322, %rd310, 12288;
	// begin inline asm
	ld.global.nc.u64 %rd321, [%rd322];
	// end inline asm
	add.s64 	%rd324, %rd310, 12296;
	// begin inline asm
	ld.global.nc.u64 %rd481, [%rd324];
	// end inline asm
	mov.b64 	%fd398, %rd321;
	add.s64 	%rd326, %rd310, 16384;
	// begin inline asm
	ld.global.nc.u64 %rd325, [%rd326];
	// end inline asm
	add.s64 	%rd328, %rd310, 16392;
	// begin inline asm
	ld.global.nc.u64 %rd482, [%rd328];
	// end inline asm
	mov.b64 	%fd399, %rd325;
	abs.f64 	%fd230, %fd409;
	abs.f64 	%fd231, %fd395;
	setp.lt.f64 	%p63, %fd230, %fd231;
	@%p63 bra 	$L__BB9_156;
	setp.lt.f64 	%p64, %fd231, %fd230;
	setp.lt.s64 	%p65, %rd495, %rd478;
	or.pred  	%p66, %p64, %p65;
	selp.b64 	%rd478, %rd495, %rd478, %p66;
	selp.f64 	%fd395, %fd409, %fd395, %p66;
$L__BB9_156:
	abs.f64 	%fd234, %fd395;
	abs.f64 	%fd235, %fd396;
	setp.lt.f64 	%p67, %fd234, %fd235;
	@%p67 bra 	$L__BB9_158;
	setp.lt.f64 	%p68, %fd235, %fd234;
	setp.lt.s64 	%p69, %rd478, %rd479;
	or.pred  	%p70, %p68, %p69;
	selp.b64 	%rd479, %rd478, %rd479, %p70;
	selp.f64 	%fd396, %fd395, %fd396, %p70;
$L__BB9_158:
	abs.f64 	%fd238, %fd396;
	abs.f64 	%fd239, %fd397;
	setp.lt.f64 	%p71, %fd238, %fd239;
	@%p71 bra 	$L__BB9_160;
	setp.lt.f64 	%p72, %fd239, %fd238;
	setp.lt.s64 	%p73, %rd479, %rd480;
	or.pred  	%p74, %p72, %p73;
	selp.b64 	%rd480, %rd479, %rd480, %p74;
	selp.f64 	%fd397, %fd396, %fd397, %p74;
$L__BB9_160:
	abs.f64 	%fd242, %fd397;
	abs.f64 	%fd243, %fd398;
	setp.lt.f64 	%p75, %fd242, %fd243;
	@%p75 bra 	$L__BB9_162;
	setp.lt.f64 	%p76, %fd243, %fd242;
	setp.lt.s64 	%p77, %rd480, %rd481;
	or.pred  	%p78, %p76, %p77;
	selp.b64 	%rd481, %rd480, %rd481, %p78;
	selp.f64 	%fd398, %fd397, %fd398, %p78;
$L__BB9_162:
	abs.f64 	%fd246, %fd398;
	abs.f64 	%fd247, %fd399;
	setp.lt.f64 	%p79, %fd246, %fd247;
	@%p79 bra 	$L__BB9_164;
	setp.lt.f64 	%p80, %fd247, %fd246;
	setp.lt.s64 	%p81, %rd481, %rd482;
	or.pred  	%p82, %p80, %p81;
	selp.b64 	%rd482, %rd481, %rd482, %p82;
	selp.f64 	%fd399, %fd398, %fd399, %p82;
$L__BB9_164:
	add.s64 	%rd474, %rd474, 1280;
	mov.u64 	%rd495, %rd482;
	mov.f64 	%fd409, %fd399;
$L__BB9_165:
	cvt.s64.s32 	%rd332, %r29;
	setp.ge.s64 	%p83, %rd474, %rd332;
	@%p83 bra 	$L__BB9_188;
	cvt.u32.u64 	%r17, %rd474;
	sub.s32 	%r18, %r29, %r17;
	setp.ge.s32 	%p84, %r16, %r18;
	@%p84 bra 	$L__BB9_188;
	not.b32 	%r30, %r16;
	add.s32 	%r31, %r29, %r30;
	sub.s32 	%r19, %r31, %r17;
	and.b32  	%r32, %r19, 768;
	setp.eq.s32 	%p85, %r32, 768;
	mov.u32 	%r372, %r16;
	@%p85 bra 	$L__BB9_173;
	cvt.u64.u32 	%rd334, %r16;
	add.s64 	%rd335, %rd474, %rd334;
	shl.b64 	%rd336, %rd335, 4;
	add.s64 	%rd485, %rd236, %rd336;
	shr.u32 	%r33, %r19, 8;
	add.s32 	%r34, %r33, 1;
	and.b32  	%r35, %r34, 3;
	neg.s32 	%r370, %r35;
	mov.u32 	%r372, %r16;
$L__BB9_169:
	.pragma "nounroll";
	mov.u64 	%rd176, %rd495;
	mov.f64 	%fd251, %fd409;
	// begin inline asm
	ld.global.nc.u64 %rd337, [%rd485];
	// end inline asm
	add.s64 	%rd340, %rd485, 8;
	// begin inline asm
	ld.global.nc.u64 %rd339, [%rd340];
	// end inline asm
	mov.b64 	%fd252, %rd337;
	abs.f64 	%fd253, %fd251;
	abs.f64 	%fd254, %fd252;
	setp.lt.f64 	%p86, %fd253, %fd254;
	mov.f64 	%fd409, %fd252;
	mov.u64 	%rd495, %rd339;
	@%p86 bra 	$L__BB9_172;
	setp.lt.f64 	%p87, %fd254, %fd253;
	mov.f64 	%fd409, %fd251;
	mov.u64 	%rd495, %rd176;
	@%p87 bra 	$L__BB9_172;
	setp.lt.s64 	%p88, %rd176, %rd339;
	selp.f64 	%fd409, %fd251, %fd252, %p88;
	min.s64 	%rd495, %rd176, %rd339;
$L__BB9_172:
	add.s32 	%r372, %r372, 256;
	add.s64 	%rd485, %rd485, 4096;
	add.s32 	%r370, %r370, 1;
	setp.ne.s32 	%p89, %r370, 0;
	@%p89 bra 	$L__BB9_169;
$L__BB9_173:
	setp.lt.u32 	%p90, %r19, 768;
	@%p90 bra 	$L__BB9_188;
	cvt.u64.u32 	%rd341, %r372;
	add.s64 	%rd342, %rd474, %rd341;
	shl.b64 	%rd343, %rd342, 4;
	add.s64 	%rd344, %rd343, %rd236;
	add.s64 	%rd490, %rd344, 12296;
$L__BB9_175:
	add.s64 	%rd346, %rd490, -12296;
	// begin inline asm
	ld.global.nc.u64 %rd345, [%rd346];
	// end inline asm
	add.s64 	%rd348, %rd490, -12288;
	// begin inline asm
	ld.global.nc.u64 %rd347, [%rd348];
	// end inline asm
	mov.b64 	%fd260, %rd345;
	abs.f64 	%fd261, %fd409;
	abs.f64 	%fd262, %fd260;
	setp.lt.f64 	%p91, %fd261, %fd262;
	mov.f64 	%fd406, %fd260;
	mov.u64 	%rd492, %rd347;
	@%p91 bra 	$L__BB9_178;
	setp.lt.f64 	%p92, %fd262, %fd261;
	mov.f64 	%fd406, %fd409;
	mov.u64 	%rd492, %rd495;
	@%p92 bra 	$L__BB9_178;
	setp.lt.s64 	%p93, %rd495, %rd347;
	selp.f64 	%fd406, %fd409, %fd260, %p93;
	min.s64 	%rd492, %rd495, %rd347;
$L__BB9_178:
	add.s64 	%rd350, %rd490, -8200;
	// begin inline asm
	ld.global.nc.u64 %rd349, [%rd350];
	// end inline asm
	add.s64 	%rd352, %rd490, -8192;
	// begin inline asm
	ld.global.nc.u64 %rd351, [%rd352];
	// end inline asm
	mov.b64 	%fd265, %rd349;
	abs.f64 	%fd266, %fd406;
	abs.f64 	%fd267, %fd265;
	setp.lt.f64 	%p94, %fd266, %fd267;
	mov.f64 	%fd407, %fd265;
	mov.u64 	%rd493, %rd351;
	@%p94 bra 	$L__BB9_181;
	setp.lt.f64 	%p95, %fd267, %fd266;
	mov.f64 	%fd407, %fd406;
	mov.u64 	%rd493, %rd492;
	@%p95 bra 	$L__BB9_181;
	setp.lt.s64 	%p96, %rd492, %rd351;
	selp.f64 	%fd407, %fd406, %fd265, %p96;
	min.s64 	%rd493, %rd492, %rd351;
$L__BB9_181:
	add.s64 	%rd354, %rd490, -4104;
	// begin inline asm
	ld.global.nc.u64 %rd353, [%rd354];
	// end inline asm
	add.s64 	%rd356, %rd490, -4096;
	// begin inline asm
	ld.global.nc.u64 %rd355, [%rd356];
	// end inline asm
	mov.b64 	%fd270, %rd353;
	abs.f64 	%fd271, %fd407;
	abs.f64 	%fd272, %fd270;
	setp.lt.f64 	%p97, %fd271, %fd272;
	mov.f64 	%fd408, %fd270;
	mov.u64 	%rd494, %rd355;
	@%p97 bra 	$L__BB9_184;
	setp.lt.f64 	%p98, %fd272, %fd271;
	mov.f64 	%fd408, %fd407;
	mov.u64 	%rd494, %rd493;
	@%p98 bra 	$L__BB9_184;
	setp.lt.s64 	%p99, %rd493, %rd355;
	selp.f64 	%fd408, %fd407, %fd270, %p99;
	min.s64 	%rd494, %rd493, %rd355;
$L__BB9_184:
	add.s64 	%rd358, %rd490, -8;
	// begin inline asm
	ld.global.nc.u64 %rd357, [%rd358];
	// end inline asm
	// begin inline asm
	ld.global.nc.u64 %rd359, [%rd490];
	// end inline asm
	mov.b64 	%fd275, %rd357;
	abs.f64 	%fd276, %fd408;
	abs.f64 	%fd277, %fd275;
	setp.lt.f64 	%p100, %fd276, %fd277;
	mov.f64 	%fd409, %fd275;
	mov.u64 	%rd495, %rd359;
	@%p100 bra 	$L__BB9_187;
	setp.lt.f64 	%p101, %fd277, %fd276;
	mov.f64 	%fd409, %fd408;
	mov.u64 	%rd495, %rd494;
	@%p101 bra 	$L__BB9_187;
	setp.lt.s64 	%p102, %rd494, %rd359;
	selp.f64 	%fd409, %fd408, %fd275, %p102;
	min.s64 	%rd495, %rd494, %rd359;
$L__BB9_187:
	add.s32 	%r372, %r372, 1024;
	add.s64 	%rd490, %rd490, 16384;
	setp.lt.s32 	%p103, %r372, %r18;
	@%p103 bra 	$L__BB9_175;
$L__BB9_188:
	// begin inline asm
	mov.u32 %r36, %laneid;
	// end inline asm
	mov.b64 	%rd361, %fd409;
	mov.b64 	{%r38, %r43}, %rd361;
	mov.b32 	%r54, 1;
	mov.b32 	%r55, 31;
	mov.b32 	%r56, -1;
	// begin inline asm
	shfl.sync.down.b32 %r37, %r38, %r54, %r55, %r56;
	// end inline asm
	// begin inline asm
	shfl.sync.down.b32 %r42, %r43, %r54, %r55, %r56;
	// end inline asm
	mov.b64 	%rd362, {%r37, %r42};
	mov.b64 	%fd281, %rd362;
	mov.b64 	{%r48, %r53}, %rd495;
	// begin inline asm
	shfl.sync.down.b32 %r47, %r48, %r54, %r55, %r56;
	// end inline asm
	// begin inline asm
	shfl.sync.down.b32 %r52, %r53, %r54, %r55, %r56;
	// end inline asm
	mov.b64 	%rd200, {%r47, %r52};
	setp.gt.s32 	%p104, %r36, 30;
	mov.f64 	%fd411, %fd409;
	mov.u64 	%rd497, %rd495;
	@%p104 bra 	$L__BB9_192;
	abs.f64 	%fd282, %fd409;
	abs.f64 	%fd283, %fd281;
	setp.lt.f64 	%p105, %fd282, %fd283;
	mov.f64 	%fd411, %fd281;
	mov.u64 	%rd497, %rd200;
	@%p105 bra 	$L__BB9_192;
	setp.lt.f64 	%p106, %fd283, %fd282;
	mov.f64 	%fd411, %fd409;
	mov.u64 	%rd497, %rd495;
	@%p106 bra 	$L__BB9_192;
	setp.lt.s64 	%p107, %rd495, %rd200;
	selp.f64 	%fd411, %fd409, %fd281, %p107;
	min.s64 	%rd497, %rd495, %rd200;
$L__BB9_192:
	mov.b64 	%rd363, %fd411;
	mov.b64 	{%r58, %r63}, %rd363;
	mov.b32 	%r74, 2;
	mov.b32 	%r75, 31;
	mov.b32 	%r76, -1;
	// begin inline asm
	shfl.sync.down.b32 %r57, %r58, %r74, %r75, %r76;
	// end inline asm
	// begin inline asm
	shfl.sync.down.b32 %r62, %r63, %r74, %r75, %r76;
	// end inline asm
	mov.b64 	%rd364, {%r57, %r62};
	mov.b64 	%fd286, %rd364;
	mov.b64 	{%r68, %r73}, %rd497;
	// begin inline asm
	shfl.sync.down.b32 %r67, %r68, %r74, %r75, %r76;
	// end inline asm
	// begin inline asm
	shfl.sync.down.b32 %r72, %r73, %r74, %r75, %r76;
	// end inline asm
	mov.b64 	%rd203, {%r67, %r72};
	setp.gt.s32 	%p108, %r36, 29;
	mov.f64 	%fd412, %fd411;
	mov.u64 	%rd498, %rd497;
	@%p108 bra 	$L__BB9_196;
	abs.f64 	%fd287, %fd411;
	abs.f64 	%fd288, %fd286;
	setp.lt.f64 	%p109, %fd287, %fd288;
	mov.f64 	%fd412, %fd286;
	mov.u64 	%rd498, %rd203;
	@%p109 bra 	$L__BB9_196;
	setp.lt.f64 	%p110, %fd288, %fd287;
	mov.f64 	%fd412, %fd411;
	mov.u64 	%rd498, %rd497;
	@%p110 bra 	$L__BB9_196;
	setp.lt.s64 	%p111, %rd497, %rd203;
	selp.f64 	%fd412, %fd411, %fd286, %p111;
	min.s64 	%rd498, %rd497, %rd203;
$L__BB9_196:
	mov.b64 	%rd365, %fd412;
	mov.b64 	{%r78, %r83}, %rd365;
	mov.b32 	%r94, 4;
	mov.b32 	%r95, 31;
	mov.b32 	%r96, -1;
	// begin inline asm
	shfl.sync.down.b32 %r77, %r78, %r94, %r95, %r96;
	// end inline asm
	// begin inline asm
	shfl.sync.down.b32 %r82, %r83, %r94, %r95, %r96;
	// end inline asm
	mov.b64 	%rd366, {%r77, %r82};
	mov.b64 	%fd291, %rd366;
	mov.b64 	{%r88, %r93}, %rd498;
	// begin inline asm
	shfl.sync.down.b32 %r87, %r88, %r94, %r95, %r96;
	// end inline asm
	// begin inline asm
	shfl.sync.down.b32 %r92, %r93, %r94, %r95, %r96;
	// end inline asm
	mov.b64 	%rd206, {%r87, %r92};
	setp.gt.s32 	%p112, %r36, 27;
	mov.f64 	%fd413, %fd412;
	mov.u64 	%rd499, %rd498;
	@%p112 bra 	$L__BB9_200;
	abs.f64 	%fd292, %fd412;
	abs.f64 	%fd293, %fd291;
	setp.lt.f64 	%p113, %fd292, %fd293;
	mov.f64 	%fd413, %fd291;
	mov.u64 	%rd499, %rd206;
	@%p113 bra 	$L__BB9_200;
	setp.lt.f64 	%p114, %fd293, %fd292;
	mov.f64 	%fd413, %fd412;
	mov.u64 	%rd499, %rd498;
	@%p114 bra 	$L__BB9_200;
	setp.lt.s64 	%p115, %rd498, %rd206;
	selp.f64 	%fd413, %fd412, %fd291, %p115;
	min.s64 	%rd499, %rd498, %rd206;
$L__BB9_200:
	mov.b64 	%rd367, %fd413;
	mov.b64 	{%r98, %r103}, %rd367;
	mov.b32 	%r114, 8;
	mov.b32 	%r115, 31;
	mov.b32 	%r116, -1;
	// begin inline asm
	shfl.sync.down.b32 %r97, %r98, %r114, %r115, %r116;
	// end inline asm
	// begin inline asm
	shfl.sync.down.b32 %r102, %r103, %r114, %r115, %r116;
	// end inline asm
	mov.b64 	%rd368, {%r97, %r102};
	mov.b64 	%fd296, %rd368;
	mov.b64 	{%r108, %r113}, %rd499;
	// begin inline asm
	shfl.sync.down.b32 %r107, %r108, %r114, %r115, %r116;
	// end inline asm
	// begin inline asm
	shfl.sync.down.b32 %r112, %r113, %r114, %r115, %r116;
	// end inline asm
	mov.b64 	%rd209, {%r107, %r112};
	setp.gt.s32 	%p116, %r36, 23;
	mov.f64 	%fd414, %fd413;
	mov.u64 	%rd500, %rd499;
	@%p116 bra 	$L__BB9_204;
	abs.f64 	%fd297, %fd413;
	abs.f64 	%fd298, %fd296;
	setp.lt.f64 	%p117, %fd297, %fd298;
	mov.f64 	%fd414, %fd296;
	mov.u64 	%rd500, %rd209;
	@%p117 bra 	$L__BB9_204;
	setp.lt.f64 	%p118, %fd298, %fd297;
	mov.f64 	%fd414, %fd413;
	mov.u64 	%rd500, %rd499;
	@%p118 bra 	$L__BB9_204;
	setp.lt.s64 	%p119, %rd499, %rd209;
	selp.f64 	%fd414, %fd413, %fd296, %p119;
	min.s64 	%rd500, %rd499, %rd209;
$L__BB9_204:
	mov.b64 	%rd369, %fd414;
	mov.b64 	{%r118, %r123}, %rd369;
	mov.b32 	%r134, 16;
	mov.b32 	%r135, 31;
	mov.b32 	%r136, -1;
	// begin inline asm
	shfl.sync.down.b32 %r117, %r118, %r134, %r135, %r136;
	// end inline asm
	// begin inline asm
	shfl.sync.down.b32 %r122, %r123, %r134, %r135, %r136;
	// end inline asm
	mov.b64 	%rd370, {%r117, %r122};
	mov.b64 	%fd301, %rd370;
	mov.b64 	{%r128, %r133}, %rd500;
	// begin inline asm
	shfl.sync.down.b32 %r127, %r128, %r134, %r135, %r136;
	// end inline asm
	// begin inline asm
	shfl.sync.down.b32 %r132, %r133, %r134, %r135, %r136;
	// end inline asm
	mov.b64 	%rd212, {%r127, %r132};
	setp.gt.s32 	%p120, %r36, 15;
	mov.f64 	%fd422, %fd414;
	mov.u64 	%rd508, %rd500;
	@%p120 bra 	$L__BB9_208;
	abs.f64 	%fd302, %fd414;
	abs.f64 	%fd303, %fd301;
	setp.lt.f64 	%p121, %fd302, %fd303;
	mov.f64 	%fd422, %fd301;
	mov.u64 	%rd508, %rd212;
	@%p121 bra 	$L__BB9_208;
	setp.lt.f64 	%p122, %fd303, %fd302;
	mov.f64 	%fd422, %fd414;
	mov.u64 	%rd508, %rd500;
	@%p122 bra 	$L__BB9_208;
	setp.lt.s64 	%p123, %rd500, %rd212;
	selp.f64 	%fd422, %fd414, %fd301, %p123;
	min.s64 	%rd508, %rd500, %rd212;
$L__BB9_208:
	setp.ne.s32 	%p124, %r36, 0;
	@%p124 bra 	$L__BB9_210;
	shr.u32 	%r137, %r16, 1;
	and.b32  	%r138, %r137, 496;
	mov.u32 	%r139, _ZN6thrust24THRUST_300001_SM_1000_NS8cuda_cub4core6detail5shmemE;
	add.s32 	%r140, %r139, %r138;
	st.shared.f64 	[%r140+8], %fd422;
	st.shared.u64 	[%r140+16], %rd508;
$L__BB9_210:
	bar.sync 	0;
	setp.ne.s32 	%p125, %r16, 0;
	@%p125 bra 	$L__BB9_232;
	ld.shared.f64 	%fd306, [_ZN6thrust24THRUST_300001_SM_1000_NS8cuda_cub4core6detail5shmemE+24];
	ld.shared.u64 	%rd215, [_ZN6thrust24THRUST_300001_SM_1000_NS8cuda_cub4core6detail5shmemE+32];
	abs.f64 	%fd307, %fd422;
	abs.f64 	%fd308, %fd306;
	setp.lt.f64 	%p126, %fd307, %fd308;
	mov.f64 	%fd416, %fd306;
	mov.u64 	%rd502, %rd215;
	@%p126 bra 	$L__BB9_214;
	setp.lt.f64 	%p127, %fd308, %fd307;
	mov.f64 	%fd416, %fd422;
	mov.u64 	%rd502, %rd508;
	@%p127 bra 	$L__BB9_214;
	setp.lt.s64 	%p128, %rd508, %rd215;
	selp.f64 	%fd416, %fd422, %fd306, %p128;
	min.s64 	%rd502, %rd508, %rd215;
$L__BB9_214:
	ld.shared.f64 	%fd311, [_ZN6thrust24THRUST_300001_SM_1000_NS8cuda_cub4core6detail5shmemE+40];
	ld.shared.u64 	%rd218, [_ZN6thrust24THRUST_300001_SM_1000_NS8cuda_cub4core6detail5shmemE+48];
	abs.f64 	%fd312, %fd416;
	abs.f64 	%fd313, %fd311;
	setp.lt.f64 	%p129, %fd312, %fd313;
	mov.f64 	%fd417, %fd311;
	mov.u64 	%rd503, %rd218;
	@%p129 bra 	$L__BB9_217;
	setp.lt.f64 	%p130, %fd313, %fd312;
	mov.f64 	%fd417, %fd416;
	mov.u64 	%rd503, %rd502;
	@%p130 bra 	$L__BB9_217;
	setp.lt.s64 	%p131, %rd502, %rd218;
	selp.f64 	%fd417, %fd416, %fd311, %p131;
	min.s64 	%rd503, %rd502, %rd218;
$L__BB9_217:
	ld.shared.f64 	%fd316, [_ZN6thrust24THRUST_300001_SM_1000_NS8cuda_cub4core6detail5shmemE+56];
	ld.shared.u64 	%rd221, [_ZN6thrust24THRUST_300001_SM_1000_NS8cuda_cub4core6detail5shmemE+64];
	abs.f64 	%fd317, %fd417;
	abs.f64 	%fd318, %fd316;
	setp.lt.f64 	%p132, %fd317, %fd318;
	mov.f64 	%fd418, %fd316;
	mov.u64 	%rd504, %rd221;
	@%p132 bra 	$L__BB9_220;
	setp.lt.f64 	%p133, %fd318, %fd317;
	mov.f64 	%fd418, %fd417;
	mov.u64 	%rd504, %rd503;
	@%p133 bra 	$L__BB9_220;
	setp.lt.s64 	%p134, %rd503, %rd221;
	selp.f64 	%fd418, %fd417, %fd316, %p134;
	min.s64 	%rd504, %rd503, %rd221;
$L__BB9_220:
	ld.shared.f64 	%fd321, [_ZN6thrust24THRUST_300001_SM_1000_NS8cuda_cub4core6detail5shmemE+72];
	ld.shared.u64 	%rd224, [_ZN6thrust24THRUST_300001_SM_1000_NS8cuda_cub4core6detail5shmemE+80];
	abs.f64 	%fd322, %fd418;
	abs.f64 	%fd323, %fd321;
	setp.lt.f64 	%p135, %fd322, %fd323;
	mov.f64 	%fd419, %fd321;
	mov.u64 	%rd505, %rd224;
	@%p135 bra 	$L__BB9_223;
	setp.lt.f64 	%p136, %fd323, %fd322;
	mov.f64 	%fd419, %fd418;
	mov.u64 	%rd505, %rd504;
	@%p136 bra 	$L__BB9_223;
	setp.lt.s64 	%p137, %rd504, %rd224;
	selp.f64 	%fd419, %fd418, %fd321, %p137;
	min.s64 	%rd505, %rd504, %rd224;
$L__BB9_223:
	ld.shared.f64 	%fd326, [_ZN6thrust24THRUST_300001_SM_1000_NS8cuda_cub4core6detail5shmemE+88];
	ld.shared.u64 	%rd227, [_ZN6thrust24THRUST_300001_SM_1000_NS8cuda_cub4core6detail5shmemE+96];
	abs.f64 	%fd327, %fd419;
	abs.f64 	%fd328, %fd326;
	setp.lt.f64 	%p138, %fd327, %fd328;
	mov.f64 	%fd420, %fd326;
	mov.u64 	%rd506, %rd227;
	@%p138 bra 	$L__BB9_226;
	setp.lt.f64 	%p139, %fd328, %fd327;
	mov.f64 	%fd420, %fd419;
	mov.u64 	%rd506, %rd505;
	@%p139 bra 	$L__BB9_226;
	setp.lt.s64 	%p140, %rd505, %rd227;
	selp.f64 	%fd420, %fd419, %fd326, %p140;
	min.s64 	%rd506, %rd505, %rd227;
$L__BB9_226:
	ld.shared.f64 	%fd331, [_ZN6thrust24THRUST_300001_SM_1000_NS8cuda_cub4core6detail5shmemE+104];
	ld.shared.u64 	%rd230, [_ZN6thrust24THRUST_300001_SM_1000_NS8cuda_cub4core6detail5shmemE+112];
	abs.f64 	%fd332, %fd420;
	abs.f64 	%fd333, %fd331;
	setp.lt.f64 	%p141, %fd332, %fd333;
	mov.f64 	%fd421, %fd331;
	mov.u64 	%rd507, %rd230;
	@%p141 bra 	$L__BB9_229;
	setp.lt.f64 	%p142, %fd333, %fd332;
	mov.f64 	%fd421, %fd420;
	mov.u64 	%rd507, %rd506;
	@%p142 bra 	$L__BB9_229;
	setp.lt.s64 	%p143, %rd506, %rd230;
	selp.f64 	%fd421, %fd420, %fd331, %p143;
	min.s64 	%rd507, %rd506, %rd230;
$L__BB9_229:
	ld.shared.f64 	%fd336, [_ZN6thrust24THRUST_300001_SM_1000_NS8cuda_cub4core6detail5shmemE+120];
	ld.shared.u64 	%rd233, [_ZN6thrust24THRUST_300001_SM_1000_NS8cuda_cub4core6detail5shmemE+128];
	abs.f64 	%fd337, %fd421;
	abs.f64 	%fd338, %fd336;
	setp.lt.f64 	%p144, %fd337, %fd338;
	mov.u64 	%rd508, %rd233;
	mov.f64 	%fd422, %fd336;
	@%p144 bra 	$L__BB9_232;
	setp.lt.f64 	%p145, %fd338, %fd337;
	mov.u64 	%rd508, %rd507;
	mov.f64 	%fd422, %fd421;
	@%p145 bra 	$L__BB9_232;
	setp.lt.s64 	%p146, %rd507, %rd233;
	selp.f64 	%fd422, %fd421, %fd336, %p146;
	min.s64 	%rd508, %rd507, %rd233;
$L__BB9_232:
	mov.u32 	%r364, %tid.x;
	setp.ne.s32 	%p263, %r364, 0;
	@%p263 bra 	$L__BB9_234;
	ld.param.u64 	%rd421, [_ZN6thrust24THRUST_300001_SM_1000_NS8cuda_cub4core6detail13_kernel_agentINS1_8__reduce11ReduceAgentIPN4cuda3std3__45tupleIJdlEEESC_SB_lNS1_9__extrema9arg_max_fIdl13cmpAbsDoublesEEEEJSC_SC_iSG_EEEvDpT0__param_1];
	cvta.to.global.u64 	%rd420, %rd421;
	st.global.f64 	[%rd420], %fd422;
	st.global.u64 	[%rd420+8], %rd508;
$L__BB9_234:
	ret;

}
	// .globl	_ZN3cub18CUB_300001_SM_10006detail11EmptyKernelIvEEvv
.visible .entry _ZN3cub18CUB_300001_SM_10006detail11EmptyKernelIvEEvv()
{


	ret;

}


// ===== COMPILED SASS (sm_100) =====

	.target	sm_100

	.elftype	@"ET_EXEC"


//--------------------- .note.nv.tkinfo           --------------------------
	.section	.note.nv.tkinfo,"",@"SHT_NOTE"
	.sectionflags	@"SHF_NOTE_NV_TKINFO"
	.tkinfo
        /*0018*/ 	.word	0x00000002
        /*0030*/ 	.string	""
        /*0030*/ 	.string	"ptxas"
        /*0030*/ 	.string	"Cuda compilation tools, release 13.0, V13.0.88"
        /*0030*/ 	.string	"Build cuda_13.0.r13.0/compiler.36424714_0"
        /*0030*/ 	.string	"-arch sm_100 -m 64 "



//--------------------- .note.nv.cuinfo           --------------------------
	.section	.note.nv.cuinfo,"",@"SHT_NOTE"
	.sectionflags	@"SHF_NOTE_NV_CUINFO"
        /*0018*/ 	.short	0x0002
        /*001a*/ 	.short	0x0064
        /*001c*/ 	.short	0x0082
	.zero		2


//--------------------- .nv.info                  --------------------------
	.section	.nv.info,"",@"SHT_CUDA_INFO"
	.align	4


	//----- nvinfo : EIATTR_REGCOUNT
	.align		4
        /*0000*/ 	.byte	0x04, 0x2f
        /*0002*/ 	.short	(.L_46 - .L_45)
	.align		4
.L_45:
        /*0004*/ 	.word	index@(_Z9gaussElimiPdi)
        /*0008*/ 	.word	0x00000026


	//----- nvinfo : EIATTR_FRAME_SIZE
	.align		4
.L_46:
        /*000c*/ 	.byte	0x04, 0x11
        /*000e*/ 	.short	(.L_48 - .L_47)
	.align		4
.L_47:
        /*0010*/ 	.word	index@($__internal_0_$__cuda_sm20_div_rn_f64_full)
        /*0014*/ 	.word	0x00000000


	//----- nvinfo : EIATTR_FRAME_SIZE
	.align		4
.L_48:
        /*0018*/ 	.byte	0x04, 0x11
        /*001a*/ 	.short	(.L_50 - .L_49)
	.align		4
.L_49:
        /*001c*/ 	.word	index@(_Z9gaussElimiPdi)
        /*0020*/ 	.word	0x00000000


	//----- nvinfo : EIATTR_REGCOUNT
	.align		4
.L_50:
        /*0024*/ 	.byte	0x04, 0x2f
        /*0026*/ 	.short	(.L_52 - .L_51)
	.align		4
.L_51:
        /*0028*/ 	.word	index@(_Z8swapRowsiPdii)
        /*002c*/ 	.word	0x00000012


	//----- nvinfo : EIATTR_FRAME_SIZE
	.align		4
.L_52:
        /*0030*/ 	.byte	0x04, 0x11
        /*0032*/ 	.short	(.L_54 - .L_53)
	.align		4
.L_53:
        /*0034*/ 	.word	index@(_Z8swapRowsiPdii)
        /*0038*/ 	.word	0x00000000


	//----- nvinfo : EIATTR_REGCOUNT
	.align		4
.L_54:
        /*003c*/ 	.byte	0x04, 0x2f
        /*003e*/ 	.short	(.L_56 - .L_55)
	.align		4
.L_55:
        /*0040*/ 	.word	index@(_ZN6thrust24THRUST_300001_SM_1000_NS8cuda_cub4core6detail13_kernel_agentINS1_8__reduce11ReduceAgentINS0_12zip_iteratorIN4cuda3std3__45tupleIJNS0_10device_ptrIdEENS0_17counting_iteratorIlNS0_11use_defaultESF_SF_EEEEEEEPNSB_IJdlEEESJ_iNS1_9__extrema9arg_max_fIdl13cmpAbsDoublesEEEEJSI_SK_iSO_EEEvDpT0_)
        /*0044*/ 	.word	0x00000020


	//----- nvinfo : EIATTR_FRAME_SIZE
	.align		4
.L_56:
        /*0048*/ 	.byte	0x04, 0x11
        /*004a*/ 	.short	(.L_58 - .L_57)
	.align		4
.L_57:
        /*004c*/ 	.word	index@(_ZN6thrust24THRUST_300001_SM_1000_NS8cuda_cub4core6detail13_kernel_agentINS1_8__reduce11ReduceAgentINS0_12zip_iteratorIN4cuda3std3__45tupleIJNS0_10device_ptrIdEENS0_17counting_iteratorIlNS0_11use_defaultESF_SF_EEEEEEEPNSB_IJdlEEESJ_iNS1_9__extrema9arg_max_fIdl13cmpAbsDoublesEEEEJSI_SK_iSO_EEEvDpT0_)
        /*0050*/ 	.word	0x00000000


	//----- nvinfo : EIATTR_REGCOUNT
	.align		4
.L_58:
        /*0054*/ 	.byte	0x04, 0x2f
        /*0056*/ 	.short	(.L_60 - .L_59)
	.align		4
.L_59:
        /*0058*/ 	.word	index@(_ZN6thrust24THRUST_300001_SM_1000_NS8cuda_cub4core6detail13_kernel_agentINS1_8__reduce11ReduceAgentINS0_12zip_iteratorIN4cuda3std3__45tupleIJNS0_10device_ptrIdEENS0_17counting_iteratorIlNS0_11use_defaultESF_SF_EEEEEEEPNSB_IJdlEEESJ_iNS1_9__extrema9arg_max_fIdl13cmpAbsDoublesEEEEJSI_SK_iN3cub18CUB_300001_SM_100013GridEvenShareIiEENSR_9GridQueueIjEESO_EEEvDpT0_)
        /*005c*/ 	.word	0x00000028


	//----- nvinfo : EIATTR_FRAME_SIZE
	.align		4
.L_60:
        /*0060*/ 	.byte	0x04, 0x11
        /*0062*/ 	.short	(.L_62 - .L_61)
	.align		4
.L_61:
        /*0064*/ 	.word	index@(_ZN6thrust24THRUST_300001_SM_1000_NS8cuda_cub4core6detail13_kernel_agentINS1_8__reduce11ReduceAgentINS0_12zip_iteratorIN4cuda3std3__45tupleIJNS0_10device_ptrIdEENS0_17counting_iteratorIlNS0_11use_defaultESF_SF_EEEEEEEPNSB_IJdlEEESJ_iNS1_9__extrema9arg_max_fIdl13cmpAbsDoublesEEEEJSI_SK_iN3cub18CUB_300001_SM_100013GridEvenShareIiEENSR_9GridQueueIjEESO_EEEvDpT0_)
        /*0068*/ 	.word	0x00000000


	//----- nvinfo : EIATTR_REGCOUNT
	.align		4
.L_62:
        /*006c*/ 	.byte	0x04, 0x2f
        /*006e*/ 	.short	(.L_64 - .L_63)
	.align		4
.L_63:
        /*0070*/ 	.word	index@(_ZN6thrust24THRUST_300001_SM_1000_NS8cuda_cub4core6detail13_kernel_agentINS1_8__reduce10DrainAgentIiEEJN3cub18CUB_300001_SM_10009GridQueueIjEEiEEEvDpT0_)
        /*0074*/ 	.word	0x00000008


	//----- nvinfo : EIATTR_FRAME_SIZE
	.align		4
.L_64:
        /*0078*/ 	.byte	0x04, 0x11
        /*007a*/ 	.short	(.L_66 - .L_65)
	.align		4
.L_65:
        /*007c*/ 	.word	index@(_ZN6thrust24THRUST_300001_SM_1000_NS8cuda_cub4core6detail13_kernel_agentINS1_8__reduce10DrainAgentIiEEJN3cub18CUB_300001_SM_10009GridQueueIjEEiEEEvDpT0_)
        /*0080*/ 	.word	0x00000000


	//----- nvinfo : EIATTR_REGCOUNT
	.align		4
.L_66:
        /*0084*/ 	.byte	0x04, 0x2f
        /*0086*/ 	.short	(.L_68 - .L_67)
	.align		4
.L_67:
        /*0088*/ 	.word	index@(_ZN6thrust24THRUST_300001_SM_1000_NS8cuda_cub4core6detail13_kernel_agentINS1_8__reduce11ReduceAgentIPN4cuda3std3__45tupleIJdlEEESC_SB_iNS1_9__extrema9arg_max_fIdl13cmpAbsDoublesEEEEJSC_SC_iSG_EEEvDpT0_)
        /*008c*/ 	.word	0x00000020


	//----- nvinfo : EIATTR_FRAME_SIZE
	.align		4
.L_68:
        /*0090*/ 	.byte	0x04, 0x11
        /*0092*/ 	.short	(.L_70 - .L_69)
	.align		4
.L_69:
        /*0094*/ 	.word	index@(_ZN6thrust24THRUST_300001_SM_1000_NS8cuda_cub4core6detail13_kernel_agentINS1_8__reduce11ReduceAgentIPN4cuda3std3__45tupleIJdlEEESC_SB_iNS1_9__extrema9arg_max_fIdl13cmpAbsDoublesEEEEJSC_SC_iSG_EEEvDpT0_)
        /*0098*/ 	.word	0x00000000


	//----- nvinfo : EIATTR_REGCOUNT
	.align		4
.L_70:
        /*009c*/ 	.byte	0x04, 0x2f
        /*009e*/ 	.short	(.L_72 - .L_71)
	.align		4
.L_71:
        /*00a0*/ 	.word	index@(_ZN6thrust24THRUST_300001_SM_1000_NS8cuda_cub4core6detail13_kernel_agentINS1_8__reduce11ReduceAgentINS0_12zip_iteratorIN4cuda3std3__45tupleIJNS0_10device_ptrIdEENS0_17counting_iteratorIlNS0_11use_defaultESF_SF_EEEEEEEPNSB_IJdlEEESJ_lNS1_9__extrema9arg_max_fIdl13cmpAbsDoublesEEEEJSI_SK_lSO_EEEvDpT0_)
        /*00a4*/ 	.word	0x00000020


	//----- nvinfo : EIATTR_FRAME_SIZE
	.align		4
.L_72:
        /*00a8*/ 	.byte	0x04, 0x11
        /*00aa*/ 	.short	(.L_74 - .L_73)
	.align		4
.L_73:
        /*00ac*/ 	.word	index@(_ZN6thrust24THRUST_300001_SM_1000_NS8cuda_cub4core6detail13_kernel_agentINS1_8__reduce11ReduceAgentINS0_12zip_iteratorIN4cuda3std3__45tupleIJNS0_10device_ptrIdEENS0_17counting_iteratorIlNS0_11use_defaultESF_SF_EEEEEEEPNSB_IJdlEEESJ_lNS1_9__extrema9arg_max_fIdl13cmpAbsDoublesEEEEJSI_SK_lSO_EEEvDpT0_)
        /*00b0*/ 	.word	0x00000000


	//----- nvinfo : EIATTR_REGCOUNT
	.align		4
.L_74:
        /*00b4*/ 	.byte	0x04, 0x2f
        /*00b6*/ 	.short	(.L_76 - .L_75)
	.align		4
.L_75:
        /*00b8*/ 	.word	index@(_ZN6thrust24THRUST_300001_SM_1000_NS8cuda_cub4core6detail13_kernel_agentINS1_8__reduce11ReduceAgentINS0_12zip_iteratorIN4cuda3std3__45tupleIJNS0_10device_ptrIdEENS0_17counting_iteratorIlNS0_11use_defaultESF_SF_EEEEEEEPNSB_IJdlEEESJ_lNS1_9__extrema9arg_max_fIdl13cmpAbsDoublesEEEEJSI_SK_lN3cub18CUB_300001_SM_100013GridEvenShareIlEENSR_9GridQueueIyEESO_EEEvDpT0_)
        /*00bc*/ 	.word	0x00000020


	//----- nvinfo : EIATTR_FRAME_SIZE
	.align		4
.L_76:
        /*00c0*/ 	.byte	0x04, 0x11
        /*00c2*/ 	.short	(.L_78 - .L_77)
	.align		4
.L_77:
        /*00c4*/ 	.word	index@(_ZN6thrust24THRUST_300001_SM_1000_NS8cuda_cub4core6detail13_kernel_agentINS1_8__reduce11ReduceAgentINS0_12zip_iteratorIN4cuda3std3__45tupleIJNS0_10device_ptrIdEENS0_17counting_iteratorIlNS0_11use_defaultESF_SF_EEEEEEEPNSB_IJdlEEESJ_lNS1_9__extrema9arg_max_fIdl13cmpAbsDoublesEEEEJSI_SK_lN3cub18CUB_300001_SM_100013GridEvenShareIlEENSR_9GridQueueIyEESO_EEEvDpT0_)
        /*00c8*/ 	.word	0x00000000


	//----- nvinfo : EIATTR_REGCOUNT
	.align		4
.L_78:
        /*00cc*/ 	.byte	0x04, 0x2f
        /*00ce*/ 	.short	(.L_80 - .L_79)
	.align		4
.L_79:
        /*00d0*/ 	.word	index@(_ZN6thrust24THRUST_300001_SM_1000_NS8cuda_cub4core6detail13_kernel_agentINS1_8__reduce10DrainAgentIlEEJN3cub18CUB_300001_SM_10009GridQueueIyEElEEEvDpT0_)
        /*00d4*/ 	.word	0x00000008


	//----- nvinfo : EIATTR_FRAME_SIZE
	.align		4
.L_80:
        /*00d8*/ 	.byte	0x04, 0x11
        /*00da*/ 	.short	(.L_82 - .L_81)
	.align		4
.L_81:
        /*00dc*/ 	.word	index@(_ZN6thrust24THRUST_300001_SM_1000_NS8cuda_cub4core6detail13_kernel_agentINS1_8__reduce10DrainAgentIlEEJN3cub18CUB_300001_SM_10009GridQueueIyEElEEEvDpT0_)
        /*00e0*/ 	.word	0x00000000


	//----- nvinfo : EIATTR_REGCOUNT
	.align		4
.L_82:
        /*00e4*/ 	.byte	0x04, 0x2f
        /*00e6*/ 	.short	(.L_84 - .L_83)
	.align		4
.L_83:
        /*00e8*/ 	.word	index@(_ZN6thrust24THRUST_300001_SM_1000_NS8cuda_cub4core6detail13_kernel_agentINS1_8__reduce11ReduceAgentIPN4cuda3std3__45tupleIJdlEEESC_SB_lNS1_9__extrema9arg_max_fIdl13cmpAbsDoublesEEEEJSC_SC_iSG_EEEvDpT0_)
        /*00ec*/ 	.word	0x00000020


	//----- nvinfo : EIATTR_FRAME_SIZE
	.align		4
.L_84:
        /*00f0*/ 	.byte	0x04, 0x11
        /*00f2*/ 	.short	(.L_86 - .L_85)
	.align		4
.L_85:
        /*00f4*/ 	.word	index@(_ZN6thrust24THRUST_300001_SM_1000_NS8cuda_cub4core6detail13_kernel_agentINS1_8__reduce11ReduceAgentIPN4cuda3std3__45tupleIJdlEEESC_SB_lNS1_9__extrema9arg_max_fIdl13cmpAbsDoublesEEEEJSC_SC_iSG_EEEvDpT0_)
        /*00f8*/ 	.word	0x00000000


	//----- nvinfo : EIATTR_REGCOUNT
	.align		4
.L_86:
        /*00fc*/ 	.byte	0x04, 0x2f
        /*00fe*/ 	.short	(.L_88 - .L_87)
	.align		4
.L_87:
        /*0100*/ 	.word	index@(_ZN3cub18CUB_300001_SM_10006detail11EmptyKernelIvEEvv)
        /*0104*/ 	.word	0x00000004


	//----- nvinfo : EIATTR_FRAME_SIZE
	.align		4
.L_88:
        /*0108*/ 	.byte	0x04, 0x11
        /*010a*/ 	.short	(.L_90 - .L_89)
	.align		4
.L_89:
        /*010c*/ 	.word	index@(_ZN3cub18CUB_300001_SM_10006detail11EmptyKernelIvEEvv)
        /*0110*/ 	.word	0x00000000


	//----- nvinfo : EIATTR_MIN_STACK_SIZE
	.align		4
.L_90:
        /*0114*/ 	.byte	0x04, 0x12
        /*0116*/ 	.short	(.L_92 - .L_91)
	.align		4
.L_91:
        /*0118*/ 	.word	index@(_ZN3cub18CUB_300001_SM_10006detail11EmptyKernelIvEEvv)
        /*011c*/ 	.word	0x00000000


	//----- nvinfo : EIATTR_MIN_STACK_SIZE
	.align		4
.L_92:
        /*0120*/ 	.byte	0x04, 0x12
        /*0122*/ 	.short	(.L_94 - .L_93)
	.align		4
.L_93:
        /*0124*/ 	.word	index@(_ZN6thrust24THRUST_300001_SM_1000_NS8cuda_cub4core6detail13_kernel_agentINS1_8__reduce11ReduceAgentIPN4cuda3std3__45tupleIJdlEEESC_SB_lNS1_9__extrema9arg_max_fIdl13cmpAbsDoublesEEEEJSC_SC_iSG_EEEvDpT0_)
        /*0128*/ 	.word	0x00000000


	//----- nvinfo : EIATTR_MIN_STACK_SIZE
	.align		4
.L_94:
        /*012c*/ 	.byte	0x04, 0x12
        /*012e*/ 	.short	(.L_96 - .L_95)
	.align		4
.L_95:
        /*0130*/ 	.word	index@(_ZN6thrust24THRUST_300001_SM_1000_NS8cuda_cub4core6detail13_kernel_agentINS1_8__reduce10DrainAgentIlEEJN3cub18CUB_300001_SM_10009GridQueueIyEElEEEvDpT0_)
        /*0134*/ 	.word	0x00000000


	//----- nvinfo : EIATTR_MIN_STACK_SIZE
	.align		4
.L_96:
        /*0138*/ 	.byte	0x04, 0x12
        /*013a*/ 	.short	(.L_98 - .L_97)
	.align		4
.L_97:
        /*013c*/ 	.word	index@(_ZN6thrust24THRUST_300001_SM_1000_NS8cuda_cub4core6detail13_kernel_agentINS1_8__reduce11ReduceAgentINS0_12zip_iteratorIN4cuda3std3__45tupleIJNS0_10device_ptrIdEENS0_17counting_iteratorIlNS0_11use_defaultESF_SF_EEEEEEEPNSB_IJdlEEESJ_lNS1_9__extrema9arg_max_fIdl13cmpAbsDoublesEEEEJSI_SK_lN3cub18CUB_300001_SM_100013GridEvenShareIlEENSR_9GridQueueIyEESO_EEEvDpT0_)
        /*0140*/ 	.word	0x00000000


	//----- nvinfo : EIATTR_MIN_STACK_SIZE
	.align		4
.L_98:
        /*0144*/ 	.byte	0x04, 0x12
        /*0146*/ 	.short	(.L_100 - .L_99)
	.align		4
.L_99:
        /*0148*/ 	.word	index@(_ZN6thrust24THRUST_300001_SM_1000_NS8cuda_cub4core6detail13_kernel_agentINS1_8__reduce11ReduceAgentINS0_12zip_iteratorIN4cuda3std3__45tupleIJNS0_10device_ptrIdEENS0_17counting_iteratorIlNS0_11use_defaultESF_SF_EEEEEEEPNSB_IJdlEEESJ_lNS1_9__extrema9arg_max_fIdl13cmpAbsDoublesEEEEJSI_SK_lSO_EEEvDpT0_)
        /*014c*/ 	.word	0x00000000


	//----- nvinfo : EIATTR_MIN_STACK_SIZE
	.align		4
.L_100:
        /*0150*/ 	.byte	0x04, 0x12
        /*0152*/ 	.short	(.L_102 - .L_101)
	.align		4
.L_101:
        /*0154*/ 	.word	index@(_ZN6thrust24THRUST_300001_SM_1000_NS8cuda_cub4core6detail13_kernel_agentINS1_8__reduce11ReduceAgentIPN4cuda3std3__45tupleIJdlEEESC_SB_iNS1_9__extrema9arg_max_fIdl13cmpAbsDoublesEEEEJSC_SC_iSG_EEEvDpT0_)
        /*0158*/ 	.word	0x00000000


	//----- nvinfo : EIATTR_MIN_STACK_SIZE
	.align		4
.L_102:
        /*015c*/ 	.byte	0x04, 0x12
        /*015e*/ 	.short	(.L_104 - .L_103)
	.align		4
.L_103:
        /*0160*/ 	.word	index@(_ZN6thrust24THRUST_300001_SM_1000_NS8cuda_cub4core6detail13_kernel_agentINS1_8__reduce10DrainAgentIiEEJN3cub18CUB_300001_SM_10009GridQueueIjEEiEEEvDpT0_)
        /*0164*/ 	.word	0x00000000


	//----- nvinfo : EIATTR_MIN_STACK_SIZE
	.align		4
.L_104:
        /*0168*/ 	.byte	0x04, 0x12
        /*016a*/ 	.short	(.L_106 - .L_105)
	.align		4
.L_105:
        /*016c*/ 	.word	index@(_ZN6thrust24THRUST_300001_SM_1000_NS8cuda_cub4core6detail13_kernel_agentINS1_8__reduce11ReduceAgentINS0_12zip_iteratorIN4cuda3std3__45tupleIJNS0_10device_ptrIdEENS0_17counting_iteratorIlNS0_11use_defaultESF_SF_EEEEEEEPNSB_IJdlEEESJ_iNS1_9__extrema9arg_max_fIdl13cmpAbsDoublesEEEEJSI_SK_iN3cub18CUB_300001_SM_100013GridEvenShareIiEENSR_9GridQueueIjEESO_EEEvDpT0_)
        /*0170*/ 	.word	0x00000000


	//----- nvinfo : EIATTR_MIN_STACK_SIZE
	.align		4
.L_106:
        /*0174*/ 	.byte	0x04, 0x12
        /*0176*/ 	.short	(.L_108 - .L_107)
	.align		4
.L_107:
        /*0178*/ 	.word	index@(_ZN6thrust24THRUST_300001_SM_1000_NS8cuda_cub4core6detail13_kernel_agentINS1_8__reduce11ReduceAgentINS0_12zip_iteratorIN4cuda3std3__45tupleIJNS0_10device_ptrIdEENS0_17counting_iteratorIlNS0_11use_defaultESF_SF_EEEEEEEPNSB_IJdlEEESJ_iNS1_9__extrema9arg_max_fIdl13cmpAbsDoublesEEEEJSI_SK_iSO_EEEvDpT0_)
        /*017c*/ 	.word	0x00000000


	//----- nvinfo : EIATTR_MIN_STACK_SIZE
	.align		4
.L_108:
        /*0180*/ 	.byte	0x04, 0x12
        /*0182*/ 	.short	(.L_110 - .L_109)
	.align		4
.L_109:
        /*0184*/ 	.word	index@(_Z8swapRowsiPdii)
        /*0188*/ 	.word	0x00000000


	//----- nvinfo : EIATTR_MIN_STACK_SIZE
	.align		4
.L_110:
        /*018c*/ 	.byte	0x04, 0x12
        /*018e*/ 	.short	(.L_112 - .L_111)
	.align		4
.L_111:
        /*0190*/ 	.word	index@(_Z9gaussElimiPdi)
        /*0194*/ 	.word	0x00000000
.L_112:


//--------------------- .nv.compat                --------------------------
	.section	.nv.compat,"",@"SHT_CUDA_COMPAT_INFO"
	.align	4
        /*0000*/ 	.byte	0x02, 0x09, 0x00, 0x00, 0x02, 0x02, 0x01, 0x00, 0x02, 0x05, 0x05, 0x00, 0x03, 0x07, 0x01, 0x01
        /*0010*/ 	.byte	0x02, 0x03, 0x00, 0x00, 0x02, 0x06, 0x01, 0x00, 0x04, 0x0b, 0x08, 0x00, 0x01, 0x00, 0x00, 0x00
        /*0020*/ 	.byte	0x00, 0x00, 0x00, 0x00


//--------------------- .nv.info._ZN3cub18CUB_300001_SM_10006detail11EmptyKernelIvEEvv --------------------------
	.section	.nv.info._ZN3cub18CUB_300001_SM_10006detail11EmptyKernelIvEEvv,"",@"SHT_CUDA_INFO"
	.sectionflags	@""
	.align	4


	//----- nvinfo : EIATTR_CUDA_API_VERSION
	.align		4
        /*0000*/ 	.byte	0x04, 0x37
        /*0002*/ 	.short	(.L_114 - .L_113)
.L_113:
        /*0004*/ 	.word	0x00000082


	//----- nvinfo : EIATTR_SPARSE_MMA_MASK
	.align		4
.L_114:
        /*0008*/ 	.byte	0x03, 0x50
        /*000a*/ 	.short	0x0000


	//----- nvinfo : EIATTR_MAXREG_COUNT
	.align		4
        /*000c*/ 	.byte	0x03, 0x1b
        /*000e*/ 	.short	0x00ff


	//----- nvinfo : EIATTR_MERCURY_ISA_VERSION
	.align		4
        /*0010*/ 	.byte	0x03, 0x5f
        /*0012*/ 	.short	0x0101


	//----- nvinfo : EIATTR_VRC_CTA_INIT_COUNT
	.align		4
        /*0014*/ 	.byte	0x02, 0x4a
	.zero		1
	.zero		1


	//----- nvinfo : EIATTR_EXIT_INSTR_OFFSETS
	.align		4
        /*0018*/ 	.byte	0x04, 0x1c
        /*001a*/ 	.short	(.L_116 - .L_115)


	//   ....[0]....
.L_115:
        /*001c*/ 	.word	0x00000010


	//----- nvinfo : EIATTR_SW_WAR
	.align		4
.L_116:
        /*0020*/ 	.byte	0x04, 0x36
        /*0022*/ 	.short	(.L_118 - .L_117)
.L_117:
        /*0024*/ 	.word	0x00000008
.L_118:


//--------------------- .nv.info._ZN6thrust24THRUST_300001_SM_1000_NS8cuda_cub4core6detail13_kernel_agentINS1_8__reduce11ReduceAgentIPN4cuda3std3__45tupleIJdlEEESC_SB_lNS1_9__extrema9arg_max_fIdl13cmpAbsDoublesEEEEJSC_SC_iSG_EEEvDpT0_ --------------------------
	.section	.nv.info._ZN6thrust24THRUST_300001_SM_1000_NS8cuda_cub4core6detail13_kernel_agentINS1_8__reduce11ReduceAgentIPN4cuda3std3__45tupleIJdlEEESC_SB_lNS1_9__extrema9arg_max_fIdl13cmpAbsDoublesEEEEJSC_SC_iSG_EEEvDpT0_,"",@"SHT_CUDA_INFO"
	.sectionflags	@""
	.align	4


	//----- nvinfo : EIATTR_CUDA_API_VERSION
	.align		4
        /*0000*/ 	.byte	0x04, 0x37
        /*0002*/ 	.short	(.L_120 - .L_119)
.L_119:
        /*0004*/ 	.word	0x00000082


	//----- nvinfo : EIATTR_KPARAM_INFO
	.align		4
.L_120:
        /*0008*/ 	.byte	0x04, 0x17
        /*000a*/ 	.short	(.L_122 - .L_121)
.L_121:
        /*000c*/ 	.word	0x00000000
        /*0010*/ 	.short	0x0003
        /*0012*/ 	.short	0x0014
        /*0014*/ 	.byte	0x00, 0xf0, 0x05, 0x00


	//----- nvinfo : EIATTR_KPARAM_INFO
	.align		4
.L_122:
        /*0018*/ 	.byte	0x04, 0x17
        /*001a*/ 	.short	(.L_124 - .L_123)
.L_123:
        /*001c*/ 	.word	0x00000000
        /*0020*/ 	.short	0x0002
        /*0022*/ 	.short	0x0010
        /*0024*/ 	.byte	0x00, 0xf0, 0x11, 0x00


	//----- nvinfo : EIATTR_KPARAM_INFO
	.align		4
.L_124:
        /*0028*/ 	.byte	0x04, 0x17
        /*002a*/ 	.short	(.L_126 - .L_125)
.L_125:
        /*002c*/ 	.word	0x00000000
        /*0030*/ 	.short	0x0001
        /*0032*/ 	.short	0x0008
        /*0034*/ 	.byte	0x00, 0xf5, 0x21, 0x00


	//----- nvinfo : EIATTR_KPARAM_INFO
	.align		4
.L_126:
        /*0038*/ 	.byte	0x04, 0x17
        /*003a*/ 	.short	(.L_128 - .L_127)
.L_127:
        /*003c*/ 	.word	0x00000000
        /*0040*/ 	.short	0x0000
        /*0042*/ 	.short	0x0000
        /*0044*/ 	.byte	0x00, 0xf5, 0x21, 0x00


	//----- nvinfo : EIATTR_SPARSE_MMA_MASK
	.align		4
.L_128:
        /*0048*/ 	.byte	0x03, 0x50
        /*004a*/ 	.short	0x0000


	//----- nvinfo : EIATTR_MAXREG_COUNT
	.align		4
        /*004c*/ 	.byte	0x03, 0x1b
        /*004e*/ 	.short	0x00ff


	//----- nvinfo : EIATTR_NUM_BARRIERS
	.align		4
        /*0050*/ 	.byte	0x02, 0x4c
        /*0052*/ 	.byte	0x01
	.zero		1


	//----- nvinfo : EIATTR_MERCURY_ISA_VERSION
	.align		4
        /*0054*/ 	.byte	0x03, 0x5f
        /*0056*/ 	.short	0x0101


	//----- nvinfo : EIATTR_COOP_GROUP_MASK_REGIDS
	.align		4
        /*0058*/ 	.byte	0x04, 0x29
        /*005a*/ 	.short	(.L_130 - .L_129)


	//   ....[0]....
.L_129:
        /*005c*/ 	.word	0xffffffff


	//   ....[1]....
        /*0060*/ 	.word	0xffffffff


	//   ....[2]....
        /*0064*/ 	.word	0xffffffff


	//   ....[3]....
        /*0068*/ 	.word	0xffffffff


	//   ....[4]....
        /*006c*/ 	.word	0xffffffff


	//   ....[5]....
        /*0070*/ 	.word	0xffffffff


	//   ....[6]....
        /*0074*/ 	.word	0xffffffff


	//   ....[7]....
        /*0078*/ 	.word	0xffffffff


	//   ....[8]....
        /*007c*/ 	.word	0xffffffff


	//   ....[9]....
        /*0080*/ 	.word	0xffffffff


	//   ....[10]....
        /*0084*/ 	.word	0xffffffff


	//   ....[11]....
        /*0088*/ 	.word	0xffffffff


	//   ....[12]....
        /*008c*/ 	.word	0xffffffff


	//   ....[13]....
        /*0090*/ 	.word	0xffffffff


	//   ....[14]....
        /*0094*/ 	.word	0xffffffff


	//   ....[15]....
        /*0098*/ 	.word	0xffffffff


	//   ....[16]....
        /*009c*/ 	.word	0xffffffff


	//   ....[17]....
        /*00a0*/ 	.word	0xffffffff


	//   ....[18]....
        /*00a4*/ 	.word	0xffffffff


	//   ....[19]....
        /*00a8*/ 	.word	0xffffffff


	//   ....[20]....
        /*00ac*/ 	.word	0xffffffff


	//   ....[21]....
        /*00b0*/ 	.word	0xffffffff


	//   ....[22]....
        /*00b4*/ 	.word	0xffffffff


	//   ....[23]....
        /*00b8*/ 	.word	0xffffffff


	//   ....[24]....
        /*00bc*/ 	.word	0xffffffff


	//   ....[25]....
        /*00c0*/ 	.word	0xffffffff


	//   ....[26]....
        /*00c4*/ 	.word	0xffffffff


	//   ....[27]....
        /*00c8*/ 	.word	0xffffffff


	//   ....[28]....
        /*00cc*/ 	.word	0xffffffff


	//   ....[29]....
        /*00d0*/ 	.word	0xffffffff


	//   ....[30]....
        /*00d4*/ 	.word	0xffffffff


	//   ....[31]....
        /*00d8*/ 	.word	0xffffffff


	//   ....[32]....
        /*00dc*/ 	.word	0xffffffff


	//   ....[33]....
        /*00e0*/ 	.word	0xffffffff


	//   ....[34]....
        /*00e4*/ 	.word	0xffffffff


	//   ....[35]....
        /*00e8*/ 	.word	0xffffffff


	//   ....[36]....
        /*00ec*/ 	.word	0xffffffff


	//   ....[37]....
        /*00f0*/ 	.word	0xffffffff


	//   ....[38]....
        /*00f4*/ 	.word	0xffffffff


	//   ....[39]....
        /*00f8*/ 	.word	0xffffffff


	//   ....[40]....
        /*00fc*/ 	.word	0xffffffff


	//   ....[41]....
        /*0100*/ 	.word	0xffffffff


	//   ....[42]....
        /*0104*/ 	.word	0xffffffff


	//   ....[43]....
        /*0108*/ 	.word	0xffffffff


	//   ....[44]....
        /*010c*/ 	.word	0xffffffff


	//   ....[45]....
        /*0110*/ 	.word	0xffffffff


	//   ....[46]....
        /*0114*/ 	.word	0xffffffff


	//   ....[47]....
        /*0118*/ 	.word	0xffffffff


	//   ....[48]....
        /*011c*/ 	.word	0xffffffff


	//   ....[49]....
        /*0120*/ 	.word	0xffffffff


	//   ....[50]....
        /*0124*/ 	.word	0xffffffff


	//   ....[51]....
        /*0128*/ 	.word	0xffffffff


	//   ....[52]....
        /*012c*/ 	.word	0xffffffff


	//   ....[53]....
        /*0130*/ 	.word	0xffffffff


	//   ....[54]....
        /*0134*/ 	.word	0xffffffff


	//   ....[55]....
        /*0138*/ 	.word	0xffffffff


	//   ....[56]....
        /*013c*/ 	.word	0xffffffff


	//   ....[57]....
        /*0140*/ 	.word	0xffffffff


	//   ....[58]....
        /*0144*/ 	.word	0xffffffff


	//   ....[59]....
        /*0148*/ 	.word	0xffffffff


	//----- nvinfo : EIATTR_COOP_GROUP_INSTR_OFFSETS
	.align		4
.L_130:
        /*014c*/ 	.byte	0x04, 0x28
        /*014e*/ 	.short	(.L_132 - .L_131)


	//   ....[0]....
.L_131:
        /*0150*/ 	.word	0x00000b70


	//   ....[1]....
        /*0154*/ 	.word	0x00000ba0


	//   ....[2]....
        /*0158*/ 	.word	0x00000bc0


	//   ....[3]....
        /*015c*/ 	.word	0x00000bd0


	//   ....[4]....
        /*0160*/ 	.word	0x00000d60


	//   ....[5]....
        /*0164*/ 	.word	0x00000d90


	//   ....[6]....
        /*0168*/ 	.word	0x00000dc0


	//   ....[7]....
        /*016c*/ 	.word	0x00000de0


	//   ....[8]....
        /*0170*/ 	.word	0x00000f60


	//   ....[9]....
        /*0174*/ 	.word	0x00000f90


	//   ....[10]....
        /*0178*/ 	.word	0x00000fc0


	//   ....[11]....
        /*017c*/ 	.word	0x00000fe0


	//   ....[12]....
        /*0180*/ 	.word	0x00001160


	//   ....[13]....
        /*0184*/ 	.word	0x00001190


	//   ....[14]....
        /*0188*/ 	.word	0x000011c0


	//   ....[15]....
        /*018c*/ 	.word	0x000011e0


	//   ....[16]....
        /*0190*/ 	.word	0x00001360


	//   ....[17]....
        /*0194*/ 	.word	0x00001390


	//   ....[18]....
        /*0198*/ 	.word	0x000013c0


	//   ....[19]....
        /*019c*/ 	.word	0x000013e0


	//   ....[20]....
        /*01a0*/ 	.word	0x00002140


	//   ....[21]....
        /*01a4*/ 	.word	0x00002150


	//   ....[22]....
        /*01a8*/ 	.word	0x00002160


	//   ....[23]....
        /*01ac*/ 	.word	0x00002180


	//   ....[24]....
        /*01b0*/ 	.word	0x00002300


	//   ....[25]....
        /*01b4*/ 	.word	0x00002340


	//   ....[26]....
        /*01b8*/ 	.word	0x00002370


	//   ....[27]....
        /*01bc*/ 	.word	0x00002390


	//   ....[28]....
        /*01c0*/ 	.word	0x00002510


	//   ....[29]....
        /*01c4*/ 	.word	0x00002550


	//   ....[30]....
        /*01c8*/ 	.word	0x00002580


	//   ....[31]....
        /*01cc*/ 	.word	0x000025a0


	//   ....[32]....
        /*01d0*/ 	.word	0x00002720


	//   ....[33]....
        /*01d4*/ 	.word	0x00002760


	//   ....[34]....
        /*01d8*/ 	.word	0x00002790


	//   ....[35]....
        /*01dc*/ 	.word	0x000027b0


	//   ....[36]....
        /*01e0*/ 	.word	0x00002930


	//   ....[37]....
        /*01e4*/ 	.word	0x00002970


	//   ....[38]....
        /*01e8*/ 	.word	0x000029a0


	//   ....[39]....
        /*01ec*/ 	.word	0x000029c0


	//   ....[40]....
        /*01f0*/ 	.word	0x00005760


	//   ....[41]....
        /*01f4*/ 	.word	0x00005790


	//   ....[42]....
        /*01f8*/ 	.word	0x000057b0


	//   ....[43]....
        /*01fc*/ 	.word	0x000057c0


	//   ....[44]....
        /*0200*/ 	.word	0x00005950


	//   ....[45]....
        /*0204*/ 	.word	0x00005980


	//   ....[46]....
        /*0208*/ 	.word	0x000059b0


	//   ....[47]....
        /*020c*/ 	.word	0x000059d0


	//   ....[48]....
        /*0210*/ 	.word	0x00005b50


	//   ....[49]....
        /*0214*/ 	.word	0x00005b80


	//   ....[50]....
        /*0218*/ 	.word	0x00005bb0


	//   ....[51]....
        /*021c*/ 	.word	0x00005bd0


	//   ....[52]....
        /*0220*/ 	.word	0x00005d50


	//   ....[53]....
        /*0224*/ 	.word	0x00005d80


	//   ....[54]....
        /*0228*/ 	.word	0x00005db0


	//   ....[55]....
        /*022c*/ 	.word	0x00005dd0


	//   ....[56]....
        /*0230*/ 	.word	0x00005f50


	//   ....[57]....
        /*0234*/ 	.word	0x00005f80


	//   ....[58]....
        /*0238*/ 	.word	0x00005fb0


	//   ....[59]....
        /*023c*/ 	.word	0x00005fd0


	//----- nvinfo : EIATTR_VRC_CTA_INIT_COUNT
	.align		4
.L_132:
        /*0240*/ 	.byte	0x02, 0x4a
	.zero		1
	.zero		1


	//----- nvinfo : EIATTR_EXIT_INSTR_OFFSETS
	.align		4
        /*0244*/ 	.byte	0x04, 0x1c
        /*0246*/ 	.short	(.L_134 - .L_133)


	//   ....[0]....
.L_133:
        /*0248*/ 	.word	0x00000030


	//   ....[1]....
        /*024c*/ 	.word	0x00006c70


	//   ....[2]....
        /*0250*/ 	.word	0x00006cb0


	//----- nvinfo : EIATTR_MAX_THREADS
	.align		4
.L_134:
        /*0254*/ 	.byte	0x04, 0x05
        /*0256*/ 	.short	(.L_136 - .L_135)
.L_135:
        /*0258*/ 	.word	0x00000100
        /*025c*/ 	.word	0x00000001
        /*0260*/ 	.word	0x00000001


	//----- nvinfo : EIATTR_CRS_STACK_SIZE
	.align		4
.L_136:
        /*0264*/ 	.byte	0x04, 0x1e
        /*0266*/ 	.short	(.L_138 - .L_137)
.L_137:
        /*0268*/ 	.word	0x00000000


	//----- nvinfo : EIATTR_CBANK_PARAM_SIZE
	.align		4
.L_138:
        /*026c*/ 	.byte	0x03, 0x19
        /*026e*/ 	.short	0x0015


	//----- nvinfo : EIATTR_PARAM_CBANK
	.align		4
        /*0270*/ 	.byte	0x04, 0x0a
        /*0272*/ 	.short	(.L_140 - .L_139)
	.align		4
.L_139:
        /*0274*/ 	.word	index@(.nv.constant0._ZN6thrust24THRUST_300001_SM_1000_NS8cuda_cub4core6detail13_kernel_agentINS1_8__reduce11ReduceAgentIPN4cuda3std3__45tupleIJdlEEESC_SB_lNS1_9__extrema9arg_max_fIdl13cmpAbsDoublesEEEEJSC_SC_iSG_EEEvDpT0_)
        /*0278*/ 	.short	0x0380
        /*027a*/ 	.short	0x0015


	//----- nvinfo : EIATTR_SW_WAR
	.align		4
.L_140:
        /*027c*/ 	.byte	0x04, 0x36
        /*027e*/ 	.short	(.L_142 - .L_141)
.L_141:
        /*0280*/ 	.word	0x00000008
.L_142:


//--------------------- .nv.info._ZN6thrust24THRUST_300001_SM_1000_NS8cuda_cub4core6detail13_kernel_agentINS1_8__reduce10DrainAgentIlEEJN3cub18CUB_300001_SM_10009GridQueueIyEElEEEvDpT0_ --------------------------
	.section	.nv.info._ZN6thrust24THRUST_300001_SM_1000_NS8cuda_cub4core6detail13_kernel_agentINS1_8__reduce10DrainAgentIlEEJN3cub18CUB_300001_SM_10009GridQueueIyEElEEEvDpT0_,"",@"SHT_CUDA_INFO"
	.sectionflags	@""
	.align	4


	//----- nvinfo : EIATTR_CUDA_API_VERSION
	.align		4
        /*0000*/ 	.byte	0x04, 0x37
        /*0002*/ 	.short	(.L_144 - .L_143)
.L_143:
        /*0004*/ 	.word	0x00000082


	//----- nvinfo : EIATTR_KPARAM_INFO
	.align		4
.L_144:
        /*0008*/ 	.byte	0x04, 0x17
        /*000a*/ 	.short	(.L_146 - .L_145)
.L_145:
        /*000c*/ 	.word	0x00000000
        /*0010*/ 	.short	0x0001
        /*0012*/ 	.short	0x0008
        /*0014*/ 	.byte	0x00, 0xf0, 0x21, 0x00


	//----- nvinfo : EIATTR_KPARAM_INFO
	.align		4
.L_146:
        /*0018*/ 	.byte	0x04, 0x17
        /*001a*/ 	.short	(.L_148 - .L_147)
.L_147:
        /*001c*/ 	.word	0x00000000
        /*0020*/ 	.short	0x0000
        /*0022*/ 	.short	0x0000
        /*0024*/ 	.byte	0x00, 0xf0, 0x21, 0x00


	//----- nvinfo : EIATTR_SPARSE_MMA_MASK
	.align		4
.L_148:
        /*0028*/ 	.byte	0x03, 0x50
        /*002a*/ 	.short	0x0000


	//----- nvinfo : EIATTR_MAXREG_COUNT
	.align		4
        /*002c*/ 	.byte	0x03, 0x1b
        /*002e*/ 	.short	0x00ff


	//----- nvinfo : EIATTR_MERCURY_ISA_VERSION
	.align		4
        /*0030*/ 	.byte	0x03, 0x5f
        /*0032*/ 	.short	0x0101


	//----- nvinfo : EIATTR_VRC_CTA_INIT_COUNT
	.align		4
        /*0034*/ 	.byte	0x02, 0x4a
	.zero		1
	.zero		1


	//----- nvinfo : EIATTR_EXIT_INSTR_OFFSETS
	.align		4
        /*0038*/ 	.byte	0x04, 0x1c
        /*003a*/ 	.short	(.L_150 - .L_149)


	//   ....[0]....
.L_149:
        /*003c*/ 	.word	0x00000060


	//----- nvinfo : EIATTR_MAX_THREADS
	.align		4
.L_150:
        /*0040*/ 	.byte	0x04, 0x05
        /*0042*/ 	.short	(.L_152 - .L_151)
.L_151:
        /*0044*/ 	.word	0x00000001
        /*0048*/ 	.word	0x00000001
        /*004c*/ 	.word	0x00000001


	//----- nvinfo : EIATTR_CBANK_PARAM_SIZE
	.align		4
.L_152:
        /*0050*/ 	.byte	0x03, 0x19
        /*0052*/ 	.short	0x0010


	//----- nvinfo : EIATTR_PARAM_CBANK
	.align		4
        /*0054*/ 	.byte	0x04, 0x0a
        /*0056*/ 	.short	(.L_154 - .L_153)
	.align		4
.L_153:
        /*0058*/ 	.word	index@(.nv.constant0._ZN6thrust24THRUST_300001_SM_1000_NS8cuda_cub4core6detail13_kernel_agentINS1_8__reduce10DrainAgentIlEEJN3cub18CUB_300001_SM_10009GridQueueIyEElEEEvDpT0_)
        /*005c*/ 	.short	0x0380
        /*005e*/ 	.short	0x0010


	//----- nvinfo : EIATTR_SW_WAR
	.align		4
.L_154:
        /*0060*/ 	.byte	0x04, 0x36
        /*0062*/ 	.short	(.L_156 - .L_155)
.L_155:
        /*0064*/ 	.word	0x00000008
.L_156:


//--------------------- .nv.info._ZN6thrust24THRUST_300001_SM_1000_NS8cuda_cub4core6detail13_kernel_agentINS1_8__reduce11ReduceAgentINS0_12zip_iteratorIN4cuda3std3__45tupleIJNS0_10device_ptrIdEENS0_17counting_iteratorIlNS0_11use_defaultESF_SF_EEEEEEEPNSB_IJdlEEESJ_lNS1_9__extrema9arg_max_fIdl13cmpAbsDoublesEEEEJSI_SK_lN3cub18CUB_300001_SM_100013GridEvenShareIlEENSR_9GridQueueIyEESO_EEEvDpT0_ --------------------------
	.section	.nv.info._ZN6thrust24THRUST_300001_SM_1000_NS8cuda_cub4core6detail13_kernel_agentINS1_8__reduce11ReduceAgentINS0_12zip_iteratorIN4cuda3std3__45tupleIJNS0_10device_ptrIdEENS0_17counting_iteratorIlNS0_11use_defaultESF_SF_EEEEEEEPNSB_IJdlEEESJ_lNS1_9__extrema9arg_max_fIdl13cmpAbsDoublesEEEEJSI_SK_lN3cub18CUB_300001_SM_100013GridEvenShareIlEENSR_9GridQueueIyEESO_EEEvDpT0_,"",@"SHT_CUDA_INFO"
	.sectionflags	@""
	.align	4


	//----- nvinfo : EIATTR_CUDA_API_VERSION
	.align		4
        /*0000*/ 	.byte	0x04, 0x37
        /*0002*/ 	.short	(.L_158 - .L_157)
.L_157:
        /*0004*/ 	.word	0x00000082


	//----- nvinfo : EIATTR_KPARAM_INFO
	.align		4
.L_158:
        /*0008*/ 	.byte	0x04, 0x17
        /*000a*/ 	.short	(.L_160 - .L_159)
.L_159:
        /*000c*/ 	.word	0x00000000
        /*0010*/ 	.short	0x0005
        /*0012*/ 	.short	0x0070
        /*0014*/ 	.byte	0x00, 0xf0, 0x05, 0x00


	//----- nvinfo : EIATTR_KPARAM_INFO
	.align		4
.L_160:
        /*0018*/ 	.byte	0x04, 0x17
        /*001a*/ 	.short	(.L_162 - .L_161)
.L_161:
        /*001c*/ 	.word	0x00000000
        /*0020*/ 	.short	0x0004
        /*0022*/ 	.short	0x0068
        /*0024*/ 	.byte	0x00, 0xf0, 0x21, 0x00


	//----- nvinfo : EIATTR_KPARAM_INFO
	.align		4
.L_162:
        /*0028*/ 	.byte	0x04, 0x17
        /*002a*/ 	.short	(.L_164 - .L_163)
.L_163:
        /*002c*/ 	.word	0x00000000
        /*0030*/ 	.short	0x0003
        /*0032*/ 	.short	0x0020
        /*0034*/ 	.byte	0x00, 0xf0, 0x21, 0x01


	//----- nvinfo : EIATTR_KPARAM_INFO
	.align		4
.L_164:
        /*0038*/ 	.byte	0x04, 0x17
        /*003a*/ 	.short	(.L_166 - .L_165)
.L_165:
        /*003c*/ 	.word	0x00000000
        /*0040*/ 	.short	0x0002
        /*0042*/ 	.short	0x0018
        /*0044*/ 	.byte	0x00, 0xf0, 0x21, 0x00


	//----- nvinfo : EIATTR_KPARAM_INFO
	.align		4
.L_166:
        /*0048*/ 	.byte	0x04, 0x17
        /*004a*/ 	.short	(.L_168 - .L_167)
.L_167:
        /*004c*/ 	.word	0x00000000
        /*0050*/ 	.short	0x0001
        /*0052*/ 	.short	0x0010
        /*0054*/ 	.byte	0x00, 0xf5, 0x21, 0x00


	//----- nvinfo : EIATTR_KPARAM_INFO
	.align		4
.L_168:
        /*0058*/ 	.byte	0x04, 0x17
        /*005a*/ 	.short	(.L_170 - .L_169)
.L_169:
        /*005c*/ 	.word	0x00000000
        /*0060*/ 	.short	0x0000
        /*0062*/ 	.short	0x0000
        /*0064*/ 	.byte	0x00, 0xf0, 0x41, 0x00


	//----- nvinfo : EIATTR_SPARSE_MMA_MASK
	.align		4
.L_170:
        /*0068*/ 	.byte	0x03, 0x50
        /*006a*/ 	.short	0x0000


	//----- nvinfo : EIATTR_MAXREG_COUNT
	.align		4
        /*006c*/ 	.byte	0x03, 0x1b
        /*006e*/ 	.short	0x00ff


	//----- nvinfo : EIATTR_NUM_BARRIERS
	.align		4
        /*0070*/ 	.byte	0x02, 0x4c
        /*0072*/ 	.byte	0x01
	.zero		1


	//----- nvinfo : EIATTR_MERCURY_ISA_VERSION
	.align		4
        /*0074*/ 	.byte	0x03, 0x5f
        /*0076*/ 	.short	0x0101


	//----- nvinfo : EIATTR_COOP_GROUP_MASK_REGIDS
	.align		4
        /*0078*/ 	.byte	0x04, 0x29
        /*007a*/ 	.short	(.L_172 - .L_171)


	//   ....[0]....
.L_171:
        /*007c*/ 	.word	0xffffffff


	//   ....[1]....
        /*0080*/ 	.word	0xffffffff


	//   ....[2]....
        /*0084*/ 	.word	0xffffffff


	//   ....[3]....
        /*0088*/ 	.word	0xffffffff


	//   ....[4]....
        /*008c*/ 	.word	0xffffffff


	//   ....[5]....
        /*0090*/ 	.word	0xffffffff


	//   ....[6]....
        /*0094*/ 	.word	0xffffffff


	//   ....[7]....
        /*0098*/ 	.word	0xffffffff


	//   ....[8]....
        /*009c*/ 	.word	0xffffffff


	//   ....[9]....
        /*00a0*/ 	.word	0xffffffff


	//   ....[10]....
        /*00a4*/ 	.word	0xffffffff


	//   ....[11]....
        /*00a8*/ 	.word	0xffffffff


	//   ....[12]....
        /*00ac*/ 	.word	0xffffffff


	//   ....[13]....
        /*00b0*/ 	.word	0xffffffff


	//   ....[14]....
        /*00b4*/ 	.word	0xffffffff


	//   ....[15]....
        /*00b8*/ 	.word	0xffffffff


	//   ....[16]....
        /*00bc*/ 	.word	0xffffffff


	//   ....[17]....
        /*00c0*/ 	.word	0xffffffff


	//   ....[18]....
        /*00c4*/ 	.word	0xffffffff


	//   ....[19]....
        /*00c8*/ 	.word	0xffffffff


	//   ....[20]....
        /*00cc*/ 	.word	0xffffffff


	//   ....[21]....
        /*00d0*/ 	.word	0xffffffff


	//   ....[22]....
        /*00d4*/ 	.word	0xffffffff


	//   ....[23]....
        /*00d8*/ 	.word	0xffffffff


	//   ....[24]....
        /*00dc*/ 	.word	0xffffffff


	//   ....[25]....
        /*00e0*/ 	.word	0xffffffff


	//   ....[26]....
        /*00e4*/ 	.word	0xffffffff


	//   ....[27]....
        /*00e8*/ 	.word	0xffffffff


	//   ....[28]....
        /*00ec*/ 	.word	0xffffffff


	//   ....[29]....
        /*00f0*/ 	.word	0xffffffff


	//   ....[30]....
        /*00f4*/ 	.word	0xffffffff


	//   ....[31]....
        /*00f8*/ 	.word	0xffffffff


	//   ....[32]....
        /*00fc*/ 	.word	0xffffffff


	//   ....[33]....
        /*0100*/ 	.word	0xffffffff


	//   ....[34]....
        /*0104*/ 	.word	0xffffffff


	//   ....[35]....
        /*0108*/ 	.word	0xffffffff


	//   ....[36]....
        /*010c*/ 	.word	0xffffffff


	//   ....[37]....
        /*0110*/ 	.word	0xffffffff


	//   ....[38]....
        /*0114*/ 	.word	0xffffffff


	//   ....[39]....
        /*0118*/ 	.word	0xffffffff


	//   ....[40]....
        /*011c*/ 	.word	0xffffffff


	//   ....[41]....
        /*0120*/ 	.word	0xffffffff


	//   ....[42]....
        /*0124*/ 	.word	0xffffffff


	//   ....[43]....
        /*0128*/ 	.word	0xffffffff


	//   ....[44]....
        /*012c*/ 	.word	0xffffffff


	//   ....[45]....
        /*0130*/ 	.word	0xffffffff


	//   ....[46]....
        /*0134*/ 	.word	0xffffffff


	//   ....[47]....
        /*0138*/ 	.word	0xffffffff


	//   ....[48]....
        /*013c*/ 	.word	0xffffffff


	//   ....[49]....
        /*0140*/ 	.word	0xffffffff


	//   ....[50]....
        /*0144*/ 	.word	0xffffffff


	//   ....[51]....
        /*0148*/ 	.word	0xffffffff


	//   ....[52]....
        /*014c*/ 	.word	0xffffffff


	//   ....[53]....
        /*0150*/ 	.word	0xffffffff


	//   ....[54]....
        /*0154*/ 	.word	0xffffffff


	//   ....[55]....
        /*0158*/ 	.word	0xffffffff


	//   ....[56]....
        /*015c*/ 	.word	0xffffffff


	//   ....[57]....
        /*0160*/ 	.word	0xffffffff


	//   ....[58]....
        /*0164*/ 	.word	0xffffffff


	//   ....[59]....
        /*0168*/ 	.word	0xffffffff


	//----- nvinfo : EIATTR_COOP_GROUP_INSTR_OFFSETS
	.align		4
.L_172:
        /*016c*/ 	.byte	0x04, 0x28
        /*016e*/ 	.short	(.L_174 - .L_173)


	//   ....[0]....
.L_173:
        /*0170*/ 	.word	0x00000d70


	//   ....[1]....
        /*0174*/ 	.word	0x00000da0


	//   ....[2]....
        /*0178*/ 	.word	0x00000dc0


	//   ....[3]....
        /*017c*/ 	.word	0x00000dd0


	//   ....[4]....
        /*0180*/ 	.word	0x00000f60


	//   ....[5]....
        /*0184*/ 	.word	0x00000f90


	//   ....[6]....
        /*0188*/ 	.word	0x00000fc0


	//   ....[7]....
        /*018c*/ 	.word	0x00000fe0


	//   ....[8]....
        /*0190*/ 	.word	0x00001160


	//   ....[9]....
        /*0194*/ 	.word	0x00001190


	//   ....[10]....
        /*0198*/ 	.word	0x000011c0


	//   ....[11]....
        /*019c*/ 	.word	0x000011e0


	//   ....[12]....
        /*01a0*/ 	.word	0x00001360


	//   ....[13]....
        /*01a4*/ 	.word	0x00001390


	//   ....[14]....
        /*01a8*/ 	.word	0x000013c0


	//   ....[15]....
        /*01ac*/ 	.word	0x000013e0


	//   ....[16]....
        /*01b0*/ 	.word	0x00001560


	//   ....[17]....
        /*01b4*/ 	.word	0x00001590


	//   ....[18]....
        /*01b8*/ 	.word	0x000015c0


	//   ....[19]....
        /*01bc*/ 	.word	0x000015e0


	//   ....[20]....
        /*01c0*/ 	.word	0x00002340


	//   ....[21]....
        /*01c4*/ 	.word	0x00002350


	//   ....[22]....
        /*01c8*/ 	.word	0x00002360


	//   ....[23]....
        /*01cc*/ 	.word	0x00002380


	//   ....[24]....
        /*01d0*/ 	.word	0x00002500


	//   ....[25]....
        /*01d4*/ 	.word	0x00002540


	//   ....[26]....
        /*01d8*/ 	.word	0x00002570


	//   ....[27]....
        /*01dc*/ 	.word	0x00002590


	//   ....[28]....
        /*01e0*/ 	.word	0x00002710


	//   ....[29]....
        /*01e4*/ 	.word	0x00002750


	//   ....[30]....
        /*01e8*/ 	.word	0x00002780


	//   ....[31]....
        /*01ec*/ 	.word	0x000027a0


	//   ....[32]....
        /*01f0*/ 	.word	0x00002920


	//   ....[33]....
        /*01f4*/ 	.word	0x00002960


	//   ....[34]....
        /*01f8*/ 	.word	0x00002990


	//   ....[35]....
        /*01fc*/ 	.word	0x000029b0


	//   ....[36]....
        /*0200*/ 	.word	0x00002b30


	//   ....[37]....
        /*0204*/ 	.word	0x00002b70


	//   ....[38]....
        /*0208*/ 	.word	0x00002ba0


	//   ....[39]....
        /*020c*/ 	.word	0x00002bc0


	//   ....[40]....
        /*0210*/ 	.word	0x000053c0


	//   ....[41]....
        /*0214*/ 	.word	0x000053f0


	//   ....[42]....
        /*0218*/ 	.word	0x00005410


	//   ....[43]....
        /*021c*/ 	.word	0x00005420


	//   ....[44]....
        /*0220*/ 	.word	0x000055b0


	//   ....[45]....
        /*0224*/ 	.word	0x000055e0


	//   ....[46]....
        /*0228*/ 	.word	0x00005610


	//   ....[47]....
        /*022c*/ 	.word	0x00005630


	//   ....[48]....
        /*0230*/ 	.word	0x000057b0


	//   ....[49]....
        /*0234*/ 	.word	0x000057e0


	//   ....[50]....
        /*0238*/ 	.word	0x00005810


	//   ....[51]....
        /*023c*/ 	.word	0x00005830


	//   ....[52]....
        /*0240*/ 	.word	0x000059b0


	//   ....[53]....
        /*0244*/ 	.word	0x000059e0


	//   ....[54]....
        /*0248*/ 	.word	0x00005a10


	//   ....[55]....
        /*024c*/ 	.word	0x00005a30


	//   ....[56]....
        /*0250*/ 	.word	0x00005bb0


	//   ....[57]....
        /*0254*/ 	.word	0x00005be0


	//   ....[58]....
        /*0258*/ 	.word	0x00005c10


	//   ....[59]....
        /*025c*/ 	.word	0x00005c30


	//----- nvinfo : EIATTR_VRC_CTA_INIT_COUNT
	.align		4
.L_174:
        /*0260*/ 	.byte	0x02, 0x4a
	.zero		1
	.zero		1


	//----- nvinfo : EIATTR_EXIT_INSTR_OFFSETS
	.align		4
        /*0264*/ 	.byte	0x04, 0x1c
        /*0266*/ 	.short	(.L_176 - .L_175)


	//   ....[0]....
.L_175:
        /*0268*/ 	.word	0x000068d0


	//   ....[1]....
        /*026c*/ 	.word	0x00006920


	//----- nvinfo : EIATTR_MAX_THREADS
	.align		4
.L_176:
        /*0270*/ 	.byte	0x04, 0x05
        /*0272*/ 	.short	(.L_178 - .L_177)
.L_177:
        /*0274*/ 	.word	0x00000100
        /*0278*/ 	.word	0x00000001
        /*027c*/ 	.word	0x00000001


	//----- nvinfo : EIATTR_CRS_STACK_SIZE
	.align		4
.L_178:
        /*0280*/ 	.byte	0x04, 0x1e
        /*0282*/ 	.short	(.L_180 - .L_179)
.L_179:
        /*0284*/ 	.word	0x00000000


	//----- nvinfo : EIATTR_CBANK_PARAM_SIZE
	.align		4
.L_180:
        /*0288*/ 	.byte	0x03, 0x19
        /*028a*/ 	.short	0x0071


	//----- nvinfo : EIATTR_PARAM_CBANK
	.align		4
        /*028c*/ 	.byte	0x04, 0x0a
        /*028e*/ 	.short	(.L_182 - .L_181)
	.align		4
.L_181:
        /*0290*/ 	.word	index@(.nv.constant0._ZN6thrust24THRUST_300001_SM_1000_NS8cuda_cub4core6detail13_kernel_agentINS1_8__reduce11ReduceAgentINS0_12zip_iteratorIN4cuda3std3__45tupleIJNS0_10device_ptrIdEENS0_17counting_iteratorIlNS0_11use_defaultESF_SF_EEEEEEEPNSB_IJdlEEESJ_lNS1_9__extrema9arg_max_fIdl13cmpAbsDoublesEEEEJSI_SK_lN3cub18CUB_300001_SM_100013GridEvenShareIlEENSR_9GridQueueIyEESO_EEEvDpT0_)
        /*0294*/ 	.short	0x0380
        /*0296*/ 	.short	0x0071


	//----- nvinfo : EIATTR_SW_WAR
	.align		4
.L_182:
        /*0298*/ 	.byte	0x04, 0x36
        /*029a*/ 	.short	(.L_184 - .L_183)
.L_183:
        /*029c*/ 	.word	0x00000008
.L_184:


//--------------------- .nv.info._ZN6thrust24THRUST_300001_SM_1000_NS8cuda_cub4core6detail13_kernel_agentINS1_8__reduce11ReduceAgentINS0_12zip_iteratorIN4cuda3std3__45tupleIJNS0_10device_ptrIdEENS0_17counting_iteratorIlNS0_11use_defaultESF_SF_EEEEEEEPNSB_IJdlEEESJ_lNS1_9__extrema9arg_max_fIdl13cmpAbsDoublesEEEEJSI_SK_lSO_EEEvDpT0_ --------------------------
	.section	.nv.info._ZN6thrust24THRUST_300001_SM_1000_NS8cuda_cub4core6detail13_kernel_agentINS1_8__reduce11ReduceAgentINS0_12zip_iteratorIN4cuda3std3__45tupleIJNS0_10device_ptrIdEENS0_17counting_iteratorIlNS0_11use_defaultESF_SF_EEEEEEEPNSB_IJdlEEESJ_lNS1_9__extrema9arg_max_fIdl13cmpAbsDoublesEEEEJSI_SK_lSO_EEEvDpT0_,"",@"SHT_CUDA_INFO"
	.sectionflags	@""
	.align	4


	//----- nvinfo : EIATTR_CUDA_API_VERSION
	.align		4
        /*0000*/ 	.byte	0x04, 0x37
        /*0002*/ 	.short	(.L_186 - .L_185)
.L_185:
        /*0004*/ 	.word	0x00000082


	//----- nvinfo : EIATTR_KPARAM_INFO
	.align		4
.L_186:
        /*0008*/ 	.byte	0x04, 0x17
        /*000a*/ 	.short	(.L_188 - .L_187)
.L_187:
        /*000c*/ 	.word	0x00000000
        /*0010*/ 	.short	0x0003
        /*0012*/ 	.short	0x0020
        /*0014*/ 	.byte	0x00, 0xf0, 0x05, 0x00


	//----- nvinfo : EIATTR_KPARAM_INFO
	.align		4
.L_188:
        /*0018*/ 	.byte	0x04, 0x17
        /*001a*/ 	.short	(.L_190 - .L_189)
.L_189:
        /*001c*/ 	.word	0x00000000
        /*0020*/ 	.short	0x0002
        /*0022*/ 	.short	0x0018
        /*0024*/ 	.byte	0x00, 0xf0, 0x21, 0x00


	//----- nvinfo : EIATTR_KPARAM_INFO
	.align		4
.L_190:
        /*0028*/ 	.byte	0x04, 0x17
        /*002a*/ 	.short	(.L_192 - .L_191)
.L_191:
        /*002c*/ 	.word	0x00000000
        /*0030*/ 	.short	0x0001
        /*0032*/ 	.short	0x0010
        /*0034*/ 	.byte	0x00, 0xf5, 0x21, 0x00


	//----- nvinfo : EIATTR_KPARAM_INFO
	.align		4
.L_192:
        /*0038*/ 	.byte	0x04, 0x17
        /*003a*/ 	.short	(.L_194 - .L_193)
.L_193:
        /*003c*/ 	.word	0x00000000
        /*0040*/ 	.short	0x0000
        /*0042*/ 	.short	0x0000
        /*0044*/ 	.byte	0x00, 0xf0, 0x41, 0x00


	//----- nvinfo : EIATTR_SPARSE_MMA_MASK
	.align		4
.L_194:
        /*0048*/ 	.byte	0x03, 0x50
        /*004a*/ 	.short	0x0000


	//----- nvinfo : EIATTR_MAXREG_COUNT
	.align		4
        /*004c*/ 	.byte	0x03, 0x1b
        /*004e*/ 	.short	0x00ff


	//----- nvinfo : EIATTR_NUM_BARRIERS
	.align		4
        /*0050*/ 	.byte	0x02, 0x4c
        /*0052*/ 	.byte	0x01
	.zero		1


	//----- nvinfo : EIATTR_MERCURY_ISA_VERSION
	.align		4
        /*0054*/ 	.byte	0x03, 0x5f
        /*0056*/ 	.short	0x0101


	//----- nvinfo : EIATTR_COOP_GROUP_MASK_REGIDS
	.align		4
        /*0058*/ 	.byte	0x04, 0x29
        /*005a*/ 	.short	(.L_196 - .L_195)


	//   ....[0]....
.L_195:
        /*005c*/ 	.word	0xffffffff


	//   ....[1]....
        /*0060*/ 	.word	0xffffffff


	//   ....[2]....
        /*0064*/ 	.word	0xffffffff


	//   ....[3]....
        /*0068*/ 	.word	0xffffffff


	//   ....[4]....
        /*006c*/ 	.word	0xffffffff


	//   ....[5]....
        /*0070*/ 	.word	0xffffffff


	//   ....[6]....
        /*0074*/ 	.word	0xffffffff


	//   ....[7]....
        /*0078*/ 	.word	0xffffffff


	//   ....[8]....
        /*007c*/ 	.word	0xffffffff


	//   ....[9]....
        /*0080*/ 	.word	0xffffffff


	//   ....[10]....
        /*0084*/ 	.word	0xffffffff


	//   ....[11]....
        /*0088*/ 	.word	0xffffffff


	//   ....[12]....
        /*008c*/ 	.word	0xffffffff


	//   ....[13]....
        /*0090*/ 	.word	0xffffffff


	//   ....[14]....
        /*0094*/ 	.word	0xffffffff


	//   ....[15]....
        /*0098*/ 	.word	0xffffffff


	//   ....[16]....
        /*009c*/ 	.word	0xffffffff


	//   ....[17]....
        /*00a0*/ 	.word	0xffffffff


	//   ....[18]....
        /*00a4*/ 	.word	0xffffffff


	//   ....[19]....
        /*00a8*/ 	.word	0xffffffff


	//   ....[20]....
        /*00ac*/ 	.word	0xffffffff


	//   ....[21]....
        /*00b0*/ 	.word	0xffffffff


	//   ....[22]....
        /*00b4*/ 	.word	0xffffffff


	//   ....[23]....
        /*00b8*/ 	.word	0xffffffff


	//   ....[24]....
        /*00bc*/ 	.word	0xffffffff


	//   ....[25]....
        /*00c0*/ 	.word	0xffffffff


	//   ....[26]....
        /*00c4*/ 	.word	0xffffffff


	//   ....[27]....
        /*00c8*/ 	.word	0xffffffff


	//   ....[28]....
        /*00cc*/ 	.word	0xffffffff


	//   ....[29]....
        /*00d0*/ 	.word	0xffffffff


	//   ....[30]....
        /*00d4*/ 	.word	0xffffffff


	//   ....[31]....
        /*00d8*/ 	.word	0xffffffff


	//   ....[32]....
        /*00dc*/ 	.word	0xffffffff


	//   ....[33]....
        /*00e0*/ 	.word	0xffffffff


	//   ....[34]....
        /*00e4*/ 	.word	0xffffffff


	//   ....[35]....
        /*00e8*/ 	.word	0xffffffff


	//   ....[36]....
        /*00ec*/ 	.word	0xffffffff


	//   ....[37]....
        /*00f0*/ 	.word	0xffffffff


	//   ....[38]....
        /*00f4*/ 	.word	0xffffffff


	//   ....[39]....
        /*00f8*/ 	.word	0xffffffff


	//   ....[40]....
        /*00fc*/ 	.word	0xffffffff


	//   ....[41]....
        /*0100*/ 	.word	0xffffffff


	//   ....[42]....
        /*0104*/ 	.word	0xffffffff


	//   ....[43]....
        /*0108*/ 	.word	0xffffffff


	//   ....[44]....
        /*010c*/ 	.word	0xffffffff


	//   ....[45]....
        /*0110*/ 	.word	0xffffffff


	//   ....[46]....
        /*0114*/ 	.word	0xffffffff


	//   ....[47]....
        /*0118*/ 	.word	0xffffffff


	//   ....[48]....
        /*011c*/ 	.word	0xffffffff


	//   ....[49]....
        /*0120*/ 	.word	0xffffffff


	//   ....[50]....
        /*0124*/ 	.word	0xffffffff


	//   ....[51]....
        /*0128*/ 	.word	0xffffffff


	//   ....[52]....
        /*012c*/ 	.word	0xffffffff


	//   ....[53]....
        /*0130*/ 	.word	0xffffffff


	//   ....[54]....
        /*0134*/ 	.word	0xffffffff


	//   ....[55]....
        /*0138*/ 	.word	0xffffffff


	//   ....[56]....
        /*013c*/ 	.word	0xffffffff


	//   ....[57]....
        /*0140*/ 	.word	0xffffffff


	//   ....[58]....
        /*0144*/ 	.word	0xffffffff


	//   ....[59]....
        /*0148*/ 	.word	0xffffffff


	//----- nvinfo : EIATTR_COOP_GROUP_INSTR_OFFSETS
	.align		4
.L_196:
        /*014c*/ 	.byte	0x04, 0x28
        /*014e*/ 	.short	(.L_198 - .L_197)


	//   ....[0]....
.L_197:
        /*0150*/ 	.word	0x00000cb0


	//   ....[1]....
        /*0154*/ 	.word	0x00000ce0


	//   ....[2]....
        /*0158*/ 	.word	0x00000d00


	//   ....[3]....
        /*015c*/ 	.word	0x00000d10


	//   ....[4]....
        /*0160*/ 	.word	0x00000ea0


	//   ....[5]....
        /*0164*/ 	.word	0x00000ed0


	//   ....[6]....
        /*0168*/ 	.word	0x00000f00


	//   ....[7]....
        /*016c*/ 	.word	0x00000f20


	//   ....[8]....
        /*0170*/ 	.word	0x000010a0


	//   ....[9]....
        /*0174*/ 	.word	0x000010d0


	//   ....[10]....
        /*0178*/ 	.word	0x00001100


	//   ....[11]....
        /*017c*/ 	.word	0x00001120


	//   ....[12]....
        /*0180*/ 	.word	0x000012a0


	//   ....[13]....
        /*0184*/ 	.word	0x000012d0


	//   ....[14]....
        /*0188*/ 	.word	0x00001300


	//   ....[15]....
        /*018c*/ 	.word	0x00001320


	//   ....[16]....
        /*0190*/ 	.word	0x000014a0


	//   ....[17]....
        /*0194*/ 	.word	0x000014e0


	//   ....[18]....
        /*0198*/ 	.word	0x00001510


	//   ....[19]....
        /*019c*/ 	.word	0x00001520


	//   ....[20]....
        /*01a0*/ 	.word	0x00002280


	//   ....[21]....
        /*01a4*/ 	.word	0x00002290


	//   ....[22]....
        /*01a8*/ 	.word	0x000022a0


	//   ....[23]....
        /*01ac*/ 	.word	0x000022c0


	//   ....[24]....
        /*01b0*/ 	.word	0x00002440


	//   ....[25]....
        /*01b4*/ 	.word	0x00002480


	//   ....[26]....
        /*01b8*/ 	.word	0x000024b0


	//   ....[27]....
        /*01bc*/ 	.word	0x000024d0


	//   ....[28]....
        /*01c0*/ 	.word	0x00002650


	//   ....[29]....
        /*01c4*/ 	.word	0x00002690


	//   ....[30]....
        /*01c8*/ 	.word	0x000026c0


	//   ....[31]....
        /*01cc*/ 	.word	0x000026e0


	//   ....[32]....
        /*01d0*/ 	.word	0x00002860


	//   ....[33]....
        /*01d4*/ 	.word	0x000028a0


	//   ....[34]....
        /*01d8*/ 	.word	0x000028d0


	//   ....[35]....
        /*01dc*/ 	.word	0x000028f0


	//   ....[36]....
        /*01e0*/ 	.word	0x00002a70


	//   ....[37]....
        /*01e4*/ 	.word	0x00002ab0


	//   ....[38]....
        /*01e8*/ 	.word	0x00002ae0


	//   ....[39]....
        /*01ec*/ 	.word	0x00002b00


	//   ....[40]....
        /*01f0*/ 	.word	0x00004f40


	//   ....[41]....
        /*01f4*/ 	.word	0x00004f70


	//   ....[42]....
        /*01f8*/ 	.word	0x00004f90


	//   ....[43]....
        /*01fc*/ 	.word	0x00004fa0


	//   ....[44]....
        /*0200*/ 	.word	0x00005130


	//   ....[45]....
        /*0204*/ 	.word	0x00005160


	//   ....[46]....
        /*0208*/ 	.word	0x00005190


	//   ....[47]....
        /*020c*/ 	.word	0x000051b0


	//   ....[48]....
        /*0210*/ 	.word	0x00005330


	//   ....[49]....
        /*0214*/ 	.word	0x00005360


	//   ....[50]....
        /*0218*/ 	.word	0x00005390


	//   ....[51]....
        /*021c*/ 	.word	0x000053b0


	//   ....[52]....
        /*0220*/ 	.word	0x00005530


	//   ....[53]....
        /*0224*/ 	.word	0x00005560


	//   ....[54]....
        /*0228*/ 	.word	0x00005590


	//   ....[55]....
        /*022c*/ 	.word	0x000055b0


	//   ....[56]....
        /*0230*/ 	.word	0x00005730


	//   ....[57]....
        /*0234*/ 	.word	0x00005760


	//   ....[58]....
        /*0238*/ 	.word	0x00005790


	//   ....[59]....
        /*023c*/ 	.word	0x000057b0


	//----- nvinfo : EIATTR_VRC_CTA_INIT_COUNT
	.align		4
.L_198:
        /*0240*/ 	.byte	0x02, 0x4a
	.zero		1
	.zero		1


	//----- nvinfo : EIATTR_EXIT_INSTR_OFFSETS
	.align		4
        /*0244*/ 	.byte	0x04, 0x1c
        /*0246*/ 	.short	(.L_200 - .L_199)


	//   ....[0]....
.L_199:
        /*0248*/ 	.word	0x00000040


	//   ....[1]....
        /*024c*/ 	.word	0x00006450


	//   ....[2]....
        /*0250*/ 	.word	0x00006490


	//----- nvinfo : EIATTR_MAX_THREADS
	.align		4
.L_200:
        /*0254*/ 	.byte	0x04, 0x05
        /*0256*/ 	.short	(.L_202 - .L_201)
.L_201:
        /*0258*/ 	.word	0x00000100
        /*025c*/ 	.word	0x00000001
        /*0260*/ 	.word	0x00000001


	//----- nvinfo : EIATTR_CRS_STACK_SIZE
	.align		4
.L_202:
        /*0264*/ 	.byte	0x04, 0x1e
        /*0266*/ 	.short	(.L_204 - .L_203)
.L_203:
        /*0268*/ 	.word	0x00000000


	//----- nvinfo : EIATTR_CBANK_PARAM_SIZE
	.align		4
.L_204:
        /*026c*/ 	.byte	0x03, 0x19
        /*026e*/ 	.short	0x0021


	//----- nvinfo : EIATTR_PARAM_CBANK
	.align		4
        /*0270*/ 	.byte	0x04, 0x0a
        /*0272*/ 	.short	(.L_206 - .L_205)
	.align		4
.L_205:
        /*0274*/ 	.word	index@(.nv.constant0._ZN6thrust24THRUST_300001_SM_1000_NS8cuda_cub4core6detail13_kernel_agentINS1_8__reduce11ReduceAgentINS0_12zip_iteratorIN4cuda3std3__45tupleIJNS0_10device_ptrIdEENS0_17counting_iteratorIlNS0_11use_defaultESF_SF_EEEEEEEPNSB_IJdlEEESJ_lNS1_9__extrema9arg_max_fIdl13cmpAbsDoublesEEEEJSI_SK_lSO_EEEvDpT0_)
        /*0278*/ 	.short	0x0380
        /*027a*/ 	.short	0x0021


	//----- nvinfo : EIATTR_SW_WAR
	.align		4
.L_206:
        /*027c*/ 	.byte	0x04, 0x36
        /*027e*/ 	.short	(.L_208 - .L_207)
.L_207:
        /*0280*/ 	.word	0x00000008
.L_208:


//--------------------- .nv.info._ZN6thrust24THRUST_300001_SM_1000_NS8cuda_cub4core6detail13_kernel_agentINS1_8__reduce11ReduceAgentIPN4cuda3std3__45tupleIJdlEEESC_SB_iNS1_9__extrema9arg_max_fIdl13cmpAbsDoublesEEEEJSC_SC_iSG_EEEvDpT0_ --------------------------
	.section	.nv.info._ZN6thrust24THRUST_300001_SM_1000_NS8cuda_cub4core6detail13_kernel_agentINS1_8__reduce11ReduceAgentIPN4cuda3std3__45tupleIJdlEEESC_SB_iNS1_9__extrema9arg_max_fIdl13cmpAbsDoublesEEEEJSC_SC_iSG_EEEvDpT0_,"",@"SHT_CUDA_INFO"
	.sectionflags	@""
	.align	4


	//----- nvinfo : EIATTR_CUDA_API_VERSION
	.align		4
        /*0000*/ 	.byte	0x04, 0x37
        /*0002*/ 	.short	(.L_210 - .L_209)
.L_209:
        /*0004*/ 	.word	0x00000082


	//----- nvinfo : EIATTR_KPARAM_INFO
	.align		4
.L_210:
        /*0008*/ 	.byte	0x04, 0x17
        /*000a*/ 	.short	(.L_212 - .L_211)
.L_211:
        /*000c*/ 	.word	0x00000000
        /*0010*/ 	.short	0x0003
        /*0012*/ 	.short	0x0014
        /*0014*/ 	.byte	0x00, 0xf0, 0x05, 0x00


	//----- nvinfo : EIATTR_KPARAM_INFO
	.align		4
.L_212:
        /*0018*/ 	.byte	0x04, 0x17
        /*001a*/ 	.short	(.L_214 - .L_213)
.L_213:
        /*001c*/ 	.word	0x00000000
        /*0020*/ 	.short	0x0002
        /*0022*/ 	.short	0x0010
        /*0024*/ 	.byte	0x00, 0xf0, 0x11, 0x00


	//----- nvinfo : EIATTR_KPARAM_INFO
	.align		4
.L_214:
        /*0028*/ 	.byte	0x04, 0x17
        /*002a*/ 	.short	(.L_216 - .L_215)
.L_215:
        /*002c*/ 	.word	0x00000000
        /*0030*/ 	.short	0x0001
        /*0032*/ 	.short	0x0008
        /*0034*/ 	.byte	0x00, 0xf5, 0x21, 0x00


	//----- nvinfo : EIATTR_KPARAM_INFO
	.align		4
.L_216:
        /*0038*/ 	.byte	0x04, 0x17
        /*003a*/ 	.short	(.L_218 - .L_217)
.L_217:
        /*003c*/ 	.word	0x00000000
        /*0040*/ 	.short	0x0000
        /*0042*/ 	.short	0x0000
        /*0044*/ 	.byte	0x00, 0xf5, 0x21, 0x00


	//----- nvinfo : EIATTR_SPARSE_MMA_MASK
	.align		4
.L_218:
        /*0048*/ 	.byte	0x03, 0x50
        /*004a*/ 	.short	0x0000


	//----- nvinfo : EIATTR_MAXREG_COUNT
	.align		4
        /*004c*/ 	.byte	0x03, 0x1b
        /*004e*/ 	.short	0x00ff


	//----- nvinfo : EIATTR_NUM_BARRIERS
	.align		4
        /*0050*/ 	.byte	0x02, 0x4c
        /*0052*/ 	.byte	0x01
	.zero		1


	//----- nvinfo : EIATTR_MERCURY_ISA_VERSION
	.align		4
        /*0054*/ 	.byte	0x03, 0x5f
        /*0056*/ 	.short	0x0101


	//----- nvinfo : EIATTR_COOP_GROUP_MASK_REGIDS
	.align		4
        /*0058*/ 	.byte	0x04, 0x29
        /*005a*/ 	.short	(.L_220 - .L_219)


	//   ....[0]....
.L_219:
        /*005c*/ 	.word	0xffffffff


	//   ....[1]....
        /*0060*/ 	.word	0xffffffff


	//   ....[2]....
        /*0064*/ 	.word	0xffffffff


	//   ....[3]....
        /*0068*/ 	.word	0xffffffff


	//   ....[4]....
        /*006c*/ 	.word	0xffffffff


	//   ....[5]....
        /*0070*/ 	.word	0xffffffff


	//   ....[6]....
        /*0074*/ 	.word	0xffffffff


	//   ....[7]....
        /*0078*/ 	.word	0xffffffff


	//   ....[8]....
        /*007c*/ 	.word	0xffffffff


	//   ....[9]....
        /*0080*/ 	.word	0xffffffff


	//   ....[10]....
        /*0084*/ 	.word	0xffffffff


	//   ....[11]....
        /*0088*/ 	.word	0xffffffff


	//   ....[12]....
        /*008c*/ 	.word	0xffffffff


	//   ....[13]....
        /*0090*/ 	.word	0xffffffff


	//   ....[14]....
        /*0094*/ 	.word	0xffffffff


	//   ....[15]....
        /*0098*/ 	.word	0xffffffff


	//   ....[16]....
        /*009c*/ 	.word	0xffffffff


	//   ....[17]....
        /*00a0*/ 	.word	0xffffffff


	//   ....[18]....
        /*00a4*/ 	.word	0xffffffff


	//   ....[19]....
        /*00a8*/ 	.word	0xffffffff


	//   ....[20]....
        /*00ac*/ 	.word	0xffffffff


	//   ....[21]....
        /*00b0*/ 	.word	0xffffffff


	//   ....[22]....
        /*00b4*/ 	.word	0xffffffff


	//   ....[23]....
        /*00b8*/ 	.word	0xffffffff


	//   ....[24]....
        /*00bc*/ 	.word	0xffffffff


	//   ....[25]....
        /*00c0*/ 	.word	0xffffffff


	//   ....[26]....
        /*00c4*/ 	.word	0xffffffff


	//   ....[27]....
        /*00c8*/ 	.word	0xffffffff


	//   ....[28]....
        /*00cc*/ 	.word	0xffffffff


	//   ....[29]....
        /*00d0*/ 	.word	0xffffffff


	//   ....[30]....
        /*00d4*/ 	.word	0xffffffff


	//   ....[31]....
        /*00d8*/ 	.word	0xffffffff


	//   ....[32]....
        /*00dc*/ 	.word	0xffffffff


	//   ....[33]....
        /*00e0*/ 	.word	0xffffffff


	//   ....[34]....
        /*00e4*/ 	.word	0xffffffff


	//   ....[35]....
        /*00e8*/ 	.word	0xffffffff


	//   ....[36]....
        /*00ec*/ 	.word	0xffffffff


	//   ....[37]....
        /*00f0*/ 	.word	0xffffffff


	//   ....[38]....
        /*00f4*/ 	.word	0xffffffff


	//   ....[39]....
        /*00f8*/ 	.word	0xffffffff


	//   ....[40]....
        /*00fc*/ 	.word	0xffffffff


	//   ....[41]....
        /*0100*/ 	.word	0xffffffff


	//   ....[42]....
        /*0104*/ 	.word	0xffffffff


	//   ....[43]....
        /*0108*/ 	.word	0xffffffff


	//   ....[44]....
        /*010c*/ 	.word	0xffffffff


	//   ....[45]....
        /*0110*/ 	.word	0xffffffff


	//   ....[46]....
        /*0114*/ 	.word	0xffffffff


	//   ....[47]....
        /*0118*/ 	.word	0xffffffff


	//   ....[48]....
        /*011c*/ 	.word	0xffffffff


	//   ....[49]....
        /*0120*/ 	.word	0xffffffff


	//   ....[50]....
        /*0124*/ 	.word	0xffffffff


	//   ....[51]....
        /*0128*/ 	.word	0xffffffff


	//   ....[52]....
        /*012c*/ 	.word	0xffffffff


	//   ....[53]....
        /*0130*/ 	.word	0xffffffff


	//   ....[54]....
        /*0134*/ 	.word	0xffffffff


	//   ....[55]....
        /*0138*/ 	.word	0xffffffff


	//   ....[56]....
        /*013c*/ 	.word	0xffffffff


	//   ....[57]....
        /*0140*/ 	.word	0xffffffff


	//   ....[58]....
        /*0144*/ 	.word	0xffffffff


	//   ....[59]....
        /*0148*/ 	.word	0xffffffff


	//----- nvinfo : EIATTR_COOP_GROUP_INSTR_OFFSETS
	.align		4
.L_220:
        /*014c*/ 	.byte	0x04, 0x28
        /*014e*/ 	.short	(.L_222 - .L_221)


	//   ....[0]....
.L_221:
        /*0150*/ 	.word	0x00000b70


	//   ....[1]....
        /*0154*/ 	.word	0x00000ba0


	//   ....[2]....
        /*0158*/ 	.word	0x00000bc0


	//   ....[3]....
        /*015c*/ 	.word	0x00000bd0


	//   ....[4]....
        /*0160*/ 	.word	0x00000d60


	//   ....[5]....
        /*0164*/ 	.word	0x00000d90


	//   ....[6]....
        /*0168*/ 	.word	0x00000dc0


	//   ....[7]....
        /*016c*/ 	.word	0x00000de0


	//   ....[8]....
        /*0170*/ 	.word	0x00000f60


	//   ....[9]....
        /*0174*/ 	.word	0x00000f90


	//   ....[10]....
        /*0178*/ 	.word	0x00000fc0


	//   ....[11]....
        /*017c*/ 	.word	0x00000fe0


	//   ....[12]....
        /*0180*/ 	.word	0x00001160


	//   ....[13]....
        /*0184*/ 	.word	0x00001190


	//   ....[14]....
        /*0188*/ 	.word	0x000011c0


	//   ....[15]....
        /*018c*/ 	.word	0x000011e0


	//   ....[16]....
        /*0190*/ 	.word	0x00001360


	//   ....[17]....
        /*0194*/ 	.word	0x000013a0


	//   ....[18]....
        /*0198*/ 	.word	0x000013d0


	//   ....[19]....
        /*019c*/ 	.word	0x000013e0


	//   ....[20]....
        /*01a0*/ 	.word	0x00002140


	//   ....[21]....
        /*01a4*/ 	.word	0x00002150


	//   ....[22]....
        /*01a8*/ 	.word	0x00002160


	//   ....[23]....
        /*01ac*/ 	.word	0x00002180


	//   ....[24]....
        /*01b0*/ 	.word	0x00002300


	//   ....[25]....
        /*01b4*/ 	.word	0x00002340


	//   ....[26]....
        /*01b8*/ 	.word	0x00002370


	//   ....[27]....
        /*01bc*/ 	.word	0x00002390


	//   ....[28]....
        /*01c0*/ 	.word	0x00002510


	//   ....[29]....
        /*01c4*/ 	.word	0x00002550


	//   ....[30]....
        /*01c8*/ 	.word	0x00002580


	//   ....[31]....
        /*01cc*/ 	.word	0x000025a0


	//   ....[32]....
        /*01d0*/ 	.word	0x00002720


	//   ....[33]....
        /*01d4*/ 	.word	0x00002760


	//   ....[34]....
        /*01d8*/ 	.word	0x00002790


	//   ....[35]....
        /*01dc*/ 	.word	0x000027b0


	//   ....[36]....
        /*01e0*/ 	.word	0x00002930


	//   ....[37]....
        /*01e4*/ 	.word	0x00002970


	//   ....[38]....
        /*01e8*/ 	.word	0x000029b0


	//   ....[39]....
        /*01ec*/ 	.word	0x000029c0


	//   ....[40]....
        /*01f0*/ 	.word	0x00004d80


	//   ....[41]....
        /*01f4*/ 	.word	0x00004db0


	//   ....[42]....
        /*01f8*/ 	.word	0x00004dd0


	//   ....[43]....
        /*01fc*/ 	.word	0x00004de0


	//   ....[44]....
        /*0200*/ 	.word	0x00004f70


	//   ....[45]....
        /*0204*/ 	.word	0x00004fa0


	//   ....[46]....
        /*0208*/ 	.word	0x00004fd0


	//   ....[47]....
        /*020c*/ 	.word	0x00004ff0


	//   ....[48]....
        /*0210*/ 	.word	0x00005170


	//   ....[49]....
        /*0214*/ 	.word	0x000051a0


	//   ....[50]....
        /*0218*/ 	.word	0x000051d0


	//   ....[51]....
        /*021c*/ 	.word	0x000051f0


	//   ....[52]....
        /*0220*/ 	.word	0x00005370


	//   ....[53]....
        /*0224*/ 	.word	0x000053a0


	//   ....[54]....
        /*0228*/ 	.word	0x000053d0


	//   ....[55]....
        /*022c*/ 	.word	0x000053f0


	//   ....[56]....
        /*0230*/ 	.word	0x00005570


	//   ....[57]....
        /*0234*/ 	.word	0x000055a0


	//   ....[58]....
        /*0238*/ 	.word	0x000055d0


	//   ....[59]....
        /*023c*/ 	.word	0x000055f0


	//----- nvinfo : EIATTR_VRC_CTA_INIT_COUNT
	.align		4
.L_222:
        /*0240*/ 	.byte	0x02, 0x4a
	.zero		1
	.zero		1


	//----- nvinfo : EIATTR_EXIT_INSTR_OFFSETS
	.align		4
        /*0244*/ 	.byte	0x04, 0x1c
        /*0246*/ 	.short	(.L_224 - .L_223)


	//   ....[0]....
.L_223:
        /*0248*/ 	.word	0x00000030


	//   ....[1]....
        /*024c*/ 	.word	0x00006290


	//   ....[2]....
        /*0250*/ 	.word	0x000062d0


	//----- nvinfo : EIATTR_MAX_THREADS
	.align		4
.L_224:
        /*0254*/ 	.byte	0x04, 0x05
        /*0256*/ 	.short	(.L_226 - .L_225)
.L_225:
        /*0258*/ 	.word	0x00000100
        /*025c*/ 	.word	0x00000001
        /*0260*/ 	.word	0x00000001


	//----- nvinfo : EIATTR_CRS_STACK_SIZE
	.align		4
.L_226:
        /*0264*/ 	.byte	0x04, 0x1e
        /*0266*/ 	.short	(.L_228 - .L_227)
.L_227:
        /*0268*/ 	.word	0x00000000


	//----- nvinfo : EIATTR_CBANK_PARAM_SIZE
	.align		4
.L_228:
        /*026c*/ 	.byte	0x03, 0x19
        /*026e*/ 	.short	0x0015


	//----- nvinfo : EIATTR_PARAM_CBANK
	.align		4
        /*0270*/ 	.byte	0x04, 0x0a
        /*0272*/ 	.short	(.L_230 - .L_229)
	.align		4
.L_229:
        /*0274*/ 	.word	index@(.nv.constant0._ZN6thrust24THRUST_300001_SM_1000_NS8cuda_cub4core6detail13_kernel_agentINS1_8__reduce11ReduceAgentIPN4cuda3std3__45tupleIJdlEEESC_SB_iNS1_9__extrema9arg_max_fIdl13cmpAbsDoublesEEEEJSC_SC_iSG_EEEvDpT0_)
        /*0278*/ 	.short	0x0380
        /*027a*/ 	.short	0x0015


	//----- nvinfo : EIATTR_SW_WAR
	.align		4
.L_230:
        /*027c*/ 	.byte	0x04, 0x36
        /*027e*/ 	.short	(.L_232 - .L_231)
.L_231:
        /*0280*/ 	.word	0x00000008
.L_232:


//--------------------- .nv.info._ZN6thrust24THRUST_300001_SM_1000_NS8cuda_cub4core6detail13_kernel_agentINS1_8__reduce10DrainAgentIiEEJN3cub18CUB_300001_SM_10009GridQueueIjEEiEEEvDpT0_ --------------------------
	.section	.nv.info._ZN6thrust24THRUST_300001_SM_1000_NS8cuda_cub4core6detail13_kernel_agentINS1_8__reduce10DrainAgentIiEEJN3cub18CUB_300001_SM_10009GridQueueIjEEiEEEvDpT0_,"",@"SHT_CUDA_INFO"
	.sectionflags	@""
	.align	4


	//----- nvinfo : EIATTR_CUDA_API_VERSION
	.align		4
        /*0000*/ 	.byte	0x04, 0x37
        /*0002*/ 	.short	(.L_234 - .L_233)
.L_233:
        /*0004*/ 	.word	0x00000082


	//----- nvinfo : EIATTR_KPARAM_INFO
	.align		4
.L_234:
        /*0008*/ 	.byte	0x04, 0x17
        /*000a*/ 	.short	(.L_236 - .L_235)
.L_235:
        /*000c*/ 	.word	0x00000000
        /*0010*/ 	.short	0x0001
        /*0012*/ 	.short	0x0008
        /*0014*/ 	.byte	0x00, 0xf0, 0x11, 0x00


	//----- nvinfo : EIATTR_KPARAM_INFO
	.align		4
.L_236:
        /*0018*/ 	.byte	0x04, 0x17
        /*001a*/ 	.short	(.L_238 - .L_237)
.L_237:
        /*001c*/ 	.word	0x00000000
        /*0020*/ 	.short	0x0000
        /*0022*/ 	.short	0x0000
        /*0024*/ 	.byte	0x00, 0xf0, 0x21, 0x00


	//----- nvinfo : EIATTR_SPARSE_MMA_MASK
	.align		4
.L_238:
        /*0028*/ 	.byte	0x03, 0x50
        /*002a*/ 	.short	0x0000


	//----- nvinfo : EIATTR_MAXREG_COUNT
	.align		4
        /*002c*/ 	.byte	0x03, 0x1b
        /*002e*/ 	.short	0x00ff


	//----- nvinfo : EIATTR_MERCURY_ISA_VERSION
	.align		4
        /*0030*/ 	.byte	0x03, 0x5f
        /*0032*/ 	.short	0x0101


	//----- nvinfo : EIATTR_VRC_CTA_INIT_COUNT
	.align		4
        /*0034*/ 	.byte	0x02, 0x4a
	.zero		1
	.zero		1


	//----- nvinfo : EIATTR_EXIT_INSTR_OFFSETS
	.align		4
        /*0038*/ 	.byte	0x04, 0x1c
        /*003a*/ 	.short	(.L_240 - .L_239)


	//   ....[0]....
.L_239:
        /*003c*/ 	.word	0x00000060


	//----- nvinfo : EIATTR_MAX_THREADS
	.align		4
.L_240:
        /*0040*/ 	.byte	0x04, 0x05
        /*0042*/ 	.short	(.L_242 - .L_241)
.L_241:
        /*0044*/ 	.word	0x00000001
        /*0048*/ 	.word	0x00000001
        /*004c*/ 	.word	0x00000001


	//----- nvinfo : EIATTR_CBANK_PARAM_SIZE
	.align		4
.L_242:
        /*0050*/ 	.byte	0x03, 0x19
        /*0052*/ 	.short	0x000c


	//----- nvinfo : EIATTR_PARAM_CBANK
	.align		4
        /*0054*/ 	.byte	0x04, 0x0a
        /*0056*/ 	.short	(.L_244 - .L_243)
	.align		4
.L_243:
        /*0058*/ 	.word	index@(.nv.constant0._ZN6thrust24THRUST_300001_SM_1000_NS8cuda_cub4core6detail13_kernel_agentINS1_8__reduce10DrainAgentIiEEJN3cub18CUB_300001_SM_10009GridQueueIjEEiEEEvDpT0_)
        /*005c*/ 	.short	0x0380
        /*005e*/ 	.short	0x000c


	//----- nvinfo : EIATTR_SW_WAR
	.align		4
.L_244:
        /*0060*/ 	.byte	0x04, 0x36
        /*0062*/ 	.short	(.L_246 - .L_245)
.L_245:
        /*0064*/ 	.word	0x00000008
.L_246:


//--------------------- .nv.info._ZN6thrust24THRUST_300001_SM_1000_NS8cuda_cub4core6detail13_kernel_agentINS1_8__reduce11ReduceAgentINS0_12zip_iteratorIN4cuda3std3__45tupleIJNS0_10device_ptrIdEENS0_17counting_iteratorIlNS0_11use_defaultESF_SF_EEEEEEEPNSB_IJdlEEESJ_iNS1_9__extrema9arg_max_fIdl13cmpAbsDoublesEEEEJSI_SK_iN3cub18CUB_300001_SM_100013GridEvenShareIiEENSR_9GridQueueIjEESO_EEEvDpT0_ --------------------------
	.section	.nv.info._ZN6thrust24THRUST_300001_SM_1000_NS8cuda_cub4core6detail13_kernel_agentINS1_8__reduce11ReduceAgentINS0_12zip_iteratorIN4cuda3std3__45tupleIJNS0_10device_ptrIdEENS0_17counting_iteratorIlNS0_11use_defaultESF_SF_EEEEEEEPNSB_IJdlEEESJ_iNS1_9__extrema9arg_max_fIdl13cmpAbsDoublesEEEEJSI_SK_iN3cub18CUB_300001_SM_100013GridEvenShareIiEENSR_9GridQueueIjEESO_EEEvDpT0_,"",@"SHT_CUDA_INFO"
	.sectionflags	@""
	.align	4


	//----- nvinfo : EIATTR_CUDA_API_VERSION
	.align		4
        /*0000*/ 	.byte	0x04, 0x37
        /*0002*/ 	.short	(.L_248 - .L_247)
.L_247:
        /*0004*/ 	.word	0x00000082


	//----- nvinfo : EIATTR_KPARAM_INFO
	.align		4
.L_248:
        /*0008*/ 	.byte	0x04, 0x17
        /*000a*/ 	.short	(.L_250 - .L_249)
.L_249:
        /*000c*/ 	.word	0x00000000
        /*0010*/ 	.short	0x0005
        /*0012*/ 	.short	0x0050
        /*0014*/ 	.byte	0x00, 0xf0, 0x05, 0x00


	//----- nvinfo : EIATTR_KPARAM_INFO
	.align		4
.L_250:
        /*0018*/ 	.byte	0x04, 0x17
        /*001a*/ 	.short	(.L_252 - .L_251)
.L_251:
        /*001c*/ 	.word	0x00000000
        /*0020*/ 	.short	0x0004
        /*0022*/ 	.short	0x0048
        /*0024*/ 	.byte	0x00, 0xf0, 0x21, 0x00


	//----- nvinfo : EIATTR_KPARAM_INFO
	.align		4
.L_252:
        /*0028*/ 	.byte	0x04, 0x17
        /*002a*/ 	.short	(.L_254 - .L_253)
.L_253:
        /*002c*/ 	.word	0x00000000
        /*0030*/ 	.short	0x0003
        /*0032*/ 	.short	0x001c
        /*0034*/ 	.byte	0x00, 0xf0, 0xa1, 0x00


	//----- nvinfo : EIATTR_KPARAM_INFO
	.align		4
.L_254:
        /*0038*/ 	.byte	0x04, 0x17
        /*003a*/ 	.short	(.L_256 - .L_255)
.L_255:
        /*003c*/ 	.word	0x00000000
        /*0040*/ 	.short	0x0002
        /*0042*/ 	.short	0x0018
        /*0044*/ 	.byte	0x00, 0xf0, 0x11, 0x00


	//----- nvinfo : EIATTR_KPARAM_INFO
	.align		4
.L_256:
        /*0048*/ 	.byte	0x04, 0x17
        /*004a*/ 	.short	(.L_258 - .L_257)
.L_257:
        /*004c*/ 	.word	0x00000000
        /*0050*/ 	.short	0x0001
        /*0052*/ 	.short	0x0010
        /*0054*/ 	.byte	0x00, 0xf5, 0x21, 0x00


	//----- nvinfo : EIATTR_KPARAM_INFO
	.align		4
.L_258:
        /*0058*/ 	.byte	0x04, 0x17
        /*005a*/ 	.short	(.L_260 - .L_259)
.L_259:
        /*005c*/ 	.word	0x00000000
        /*0060*/ 	.short	0x0000
        /*0062*/ 	.short	0x0000
        /*0064*/ 	.byte	0x00, 0xf0, 0x41, 0x00


	//----- nvinfo : EIATTR_SPARSE_MMA_MASK
	.align		4
.L_260:
        /*0068*/ 	.byte	0x03, 0x50
        /*006a*/ 	.short	0x0000


	//----- nvinfo : EIATTR_MAXREG_COUNT
	.align		4
        /*006c*/ 	.byte	0x03, 0x1b
        /*006e*/ 	.short	0x00ff


	//----- nvinfo : EIATTR_NUM_BARRIERS
	.align		4
        /*0070*/ 	.byte	0x02, 0x4c
        /*0072*/ 	.byte	0x01
	.zero		1


	//----- nvinfo : EIATTR_MERCURY_ISA_VERSION
	.align		4
        /*0074*/ 	.byte	0x03, 0x5f
        /*0076*/ 	.short	0x0101


	//----- nvinfo : EIATTR_COOP_GROUP_MASK_REGIDS
	.align		4
        /*0078*/ 	.byte	0x04, 0x29
        /*007a*/ 	.short	(.L_262 - .L_261)


	//   ....[0]....
.L_261:
        /*007c*/ 	.word	0xffffffff


	//   ....[1]....
        /*0080*/ 	.word	0xffffffff


	//   ....[2]....
        /*0084*/ 	.word	0xffffffff


	//   ....[3]....
        /*0088*/ 	.word	0xffffffff


	//   ....[4]....
        /*008c*/ 	.word	0xffffffff


	//   ....[5]....
        /*0090*/ 	.word	0xffffffff


	//   ....[6]....
        /*0094*/ 	.word	0xffffffff


	//   ....[7]....
        /*0098*/ 	.word	0xffffffff


	//   ....[8]....
        /*009c*/ 	.word	0xffffffff


	//   ....[9]....
        /*00a0*/ 	.word	0xffffffff


	//   ....[10]....
        /*00a4*/ 	.word	0xffffffff


	//   ....[11]....
        /*00a8*/ 	.word	0xffffffff


	//   ....[12]....
        /*00ac*/ 	.word	0xffffffff


	//   ....[13]....
        /*00b0*/ 	.word	0xffffffff


	//   ....[14]....
        /*00b4*/ 	.word	0xffffffff


	//   ....[15]....
        /*00b8*/ 	.word	0xffffffff


	//   ....[16]....
        /*00bc*/ 	.word	0xffffffff


	//   ....[17]....
        /*00c0*/ 	.word	0xffffffff


	//   ....[18]....
        /*00c4*/ 	.word	0xffffffff


	//   ....[19]....
        /*00c8*/ 	.word	0xffffffff


	//   ....[20]....
        /*00cc*/ 	.word	0xffffffff


	//   ....[21]....
        /*00d0*/ 	.word	0xffffffff


	//   ....[22]....
        /*00d4*/ 	.word	0xffffffff


	//   ....[23]....
        /*00d8*/ 	.word	0xffffffff


	//   ....[24]....
        /*00dc*/ 	.word	0xffffffff


	//   ....[25]....
        /*00e0*/ 	.word	0xffffffff


	//   ....[26]....
        /*00e4*/ 	.word	0xffffffff


	//   ....[27]....
        /*00e8*/ 	.word	0xffffffff


	//   ....[28]....
        /*00ec*/ 	.word	0xffffffff


	//   ....[29]....
        /*00f0*/ 	.word	0xffffffff


	//   ....[30]....
        /*00f4*/ 	.word	0xffffffff


	//   ....[31]....
        /*00f8*/ 	.word	0xffffffff


	//   ....[32]....
        /*00fc*/ 	.word	0xffffffff


	//   ....[33]....
        /*0100*/ 	.word	0xffffffff


	//   ....[34]....
        /*0104*/ 	.word	0xffffffff


	//   ....[35]....
        /*0108*/ 	.word	0xffffffff


	//   ....[36]....
        /*010c*/ 	.word	0xffffffff


	//   ....[37]....
        /*0110*/ 	.word	0xffffffff


	//   ....[38]....
        /*0114*/ 	.word	0xffffffff


	//   ....[39]....
        /*0118*/ 	.word	0xffffffff


	//   ....[40]....
        /*011c*/ 	.word	0xffffffff


	//   ....[41]....
        /*0120*/ 	.word	0xffffffff


	//   ....[42]....
        /*0124*/ 	.word	0xffffffff


	//   ....[43]....
        /*0128*/ 	.word	0xffffffff


	//   ....[44]....
        /*012c*/ 	.word	0xffffffff


	//   ....[45]....
        /*0130*/ 	.word	0xffffffff


	//   ....[46]....
        /*0134*/ 	.word	0xffffffff


	//   ....[47]....
        /*0138*/ 	.word	0xffffffff


	//   ....[48]....
        /*013c*/ 	.word	0xffffffff


	//   ....[49]....
        /*0140*/ 	.word	0xffffffff


	//   ....[50]....
        /*0144*/ 	.word	0xffffffff


	//   ....[51]....
        /*0148*/ 	.word	0xffffffff


	//   ....[52]....
        /*014c*/ 	.word	0xffffffff


	//   ....[53]....
        /*0150*/ 	.word	0xffffffff


	//   ....[54]....
        /*0154*/ 	.word	0xffffffff


	//   ....[55]....
        /*0158*/ 	.word	0xffffffff


	//   ....[56]....
        /*015c*/ 	.word	0xffffffff


	//   ....[57]....
        /*0160*/ 	.word	0xffffffff


	//   ....[58]....
        /*0164*/ 	.word	0xffffffff


	//   ....[59]....
        /*0168*/ 	.word	0xffffffff


	//----- nvinfo : EIATTR_COOP_GROUP_INSTR_OFFSETS
	.align		4
.L_262:
        /*016c*/ 	.byte	0x04, 0x28
        /*016e*/ 	.short	(.L_264 - .L_263)


	//   ....[0]....
.L_263:
        /*0170*/ 	.word	0x00000cd0


	//   ....[1]....
        /*0174*/ 	.word	0x00000d00


	//   ....[2]....
        /*0178*/ 	.word	0x00000d20


	//   ....[3]....
        /*017c*/ 	.word	0x00000d30


	//   ....[4]....
        /*0180*/ 	.word	0x00000ec0


	//   ....[5]....
        /*0184*/ 	.word	0x00000ef0


	//   ....[6]....
        /*0188*/ 	.word	0x00000f20


	//   ....[7]....
        /*018c*/ 	.word	0x00000f40


	//   ....[8]....
        /*0190*/ 	.word	0x000010c0


	//   ....[9]....
        /*0194*/ 	.word	0x00001100


	//   ....[10]....
        /*0198*/ 	.word	0x00001130


	//   ....[11]....
        /*019c*/ 	.word	0x00001140


	//   ....[12]....
        /*01a0*/ 	.word	0x000012c0


	//   ....[13]....
        /*01a4*/ 	.word	0x000012f0


	//   ....[14]....
        /*01a8*/ 	.word	0x00001320


	//   ....[15]....
        /*01ac*/ 	.word	0x00001340


	//   ....[16]....
        /*01b0*/ 	.word	0x000014c0


	//   ....[17]....
        /*01b4*/ 	.word	0x000014f0


	//   ....[18]....
        /*01b8*/ 	.word	0x00001520


	//   ....[19]....
        /*01bc*/ 	.word	0x00001540


	//   ....[20]....
        /*01c0*/ 	.word	0x000022b0


	//   ....[21]....
        /*01c4*/ 	.word	0x000022c0


	//   ....[22]....
        /*01c8*/ 	.word	0x000022d0


	//   ....[23]....
        /*01cc*/ 	.word	0x000022f0


	//   ....[24]....
        /*01d0*/ 	.word	0x00002470


	//   ....[25]....
        /*01d4*/ 	.word	0x000024b0


	//   ....[26]....
        /*01d8*/ 	.word	0x000024e0


	//   ....[27]....
        /*01dc*/ 	.word	0x00002500


	//   ....[28]....
        /*01e0*/ 	.word	0x00002680


	//   ....[29]....
        /*01e4*/ 	.word	0x000026c0


	//   ....[30]....
        /*01e8*/ 	.word	0x000026f0


	//   ....[31]....
        /*01ec*/ 	.word	0x00002710


	//   ....[32]....
        /*01f0*/ 	.word	0x00002890


	//   ....[33]....
        /*01f4*/ 	.word	0x000028d0


	//   ....[34]....
        /*01f8*/ 	.word	0x00002900


	//   ....[35]....
        /*01fc*/ 	.word	0x00002920


	//   ....[36]....
        /*0200*/ 	.word	0x00002aa0


	//   ....[37]....
        /*0204*/ 	.word	0x00002ae0


	//   ....[38]....
        /*0208*/ 	.word	0x00002b10


	//   ....[39]....
        /*020c*/ 	.word	0x00002b30


	//   ....[40]....
        /*0210*/ 	.word	0x000051f0


	//   ....[41]....
        /*0214*/ 	.word	0x00005220


	//   ....[42]....
        /*0218*/ 	.word	0x00005240


	//   ....[43]....
        /*021c*/ 	.word	0x00005250


	//   ....[44]....
        /*0220*/ 	.word	0x000053e0


	//   ....[45]....
        /*0224*/ 	.word	0x00005410


	//   ....[46]....
        /*0228*/ 	.word	0x00005440


	//   ....[47]....
        /*022c*/ 	.word	0x00005460


	//   ....[48]....
        /*0230*/ 	.word	0x000055e0


	//   ....[49]....
        /*0234*/ 	.word	0x00005610


	//   ....[50]....
        /*0238*/ 	.word	0x00005640


	//   ....[51]....
        /*023c*/ 	.word	0x00005660


	//   ....[52]....
        /*0240*/ 	.word	0x000057e0


	//   ....[53]....
        /*0244*/ 	.word	0x00005810


	//   ....[54]....
        /*0248*/ 	.word	0x00005840


	//   ....[55]....
        /*024c*/ 	.word	0x00005860


	//   ....[56]....
        /*0250*/ 	.word	0x000059e0


	//   ....[57]....
        /*0254*/ 	.word	0x00005a10


	//   ....[58]....
        /*0258*/ 	.word	0x00005a40


	//   ....[59]....
        /*025c*/ 	.word	0x00005a60


	//----- nvinfo : EIATTR_VRC_CTA_INIT_COUNT
	.align		4
.L_264:
        /*0260*/ 	.byte	0x02, 0x4a
	.zero		1
	.zero		1


	//----- nvinfo : EIATTR_EXIT_INSTR_OFFSETS
	.align		4
        /*0264*/ 	.byte	0x04, 0x1c
        /*0266*/ 	.short	(.L_266 - .L_265)


	//   ....[0]....
.L_265:
        /*0268*/ 	.word	0x00006710


	//   ....[1]....
        /*026c*/ 	.word	0x00006770


	//----- nvinfo : EIATTR_MAX_THREADS
	.align		4
.L_266:
        /*0270*/ 	.byte	0x04, 0x05
        /*0272*/ 	.short	(.L_268 - .L_267)
.L_267:
        /*0274*/ 	.word	0x00000100
        /*0278*/ 	.word	0x00000001
        /*027c*/ 	.word	0x00000001


	//----- nvinfo : EIATTR_CRS_STACK_SIZE
	.align		4
.L_268:
        /*0280*/ 	.byte	0x04, 0x1e
        /*0282*/ 	.short	(.L_270 - .L_269)
.L_269:
        /*0284*/ 	.word	0x00000000


	//----- nvinfo : EIATTR_CBANK_PARAM_SIZE
	.align		4
.L_270:
        /*0288*/ 	.byte	0x03, 0x19
        /*028a*/ 	.short	0x0051


	//----- nvinfo : EIATTR_PARAM_CBANK
	.align		4
        /*028c*/ 	.byte	0x04, 0x0a
        /*028e*/ 	.short	(.L_272 - .L_271)
	.align		4
.L_271:
        /*0290*/ 	.word	index@(.nv.constant0._ZN6thrust24THRUST_300001_SM_1000_NS8cuda_cub4core6detail13_kernel_agentINS1_8__reduce11ReduceAgentINS0_12zip_iteratorIN4cuda3std3__45tupleIJNS0_10device_ptrIdEENS0_17counting_iteratorIlNS0_11use_defaultESF_SF_EEEEEEEPNSB_IJdlEEESJ_iNS1_9__extrema9arg_max_fIdl13cmpAbsDoublesEEEEJSI_SK_iN3cub18CUB_300001_SM_100013GridEvenShareIiEENSR_9GridQueueIjEESO_EEEvDpT0_)
        /*0294*/ 	.short	0x0380
        /*0296*/ 	.short	0x0051


	//----- nvinfo : EIATTR_SW_WAR
	.align		4
.L_272:
        /*0298*/ 	.byte	0x04, 0x36
        /*029a*/ 	.short	(.L_274 - .L_273)
.L_273:
        /*029c*/ 	.word	0x00000008
.L_274:


//--------------------- .nv.info._ZN6thrust24THRUST_300001_SM_1000_NS8cuda_cub4core6detail13_kernel_agentINS1_8__reduce11ReduceAgentINS0_12zip_iteratorIN4cuda3std3__45tupleIJNS0_10device_ptrIdEENS0_17counting_iteratorIlNS0_11use_defaultESF_SF_EEEEEEEPNSB_IJdlEEESJ_iNS1_9__extrema9arg_max_fIdl13cmpAbsDoublesEEEEJSI_SK_iSO_EEEvDpT0_ --------------------------
	.section	.nv.info._ZN6thrust24THRUST_300001_SM_1000_NS8cuda_cub4core6detail13_kernel_agentINS1_8__reduce11ReduceAgentINS0_12zip_iteratorIN4cuda3std3__45tupleIJNS0_10device_ptrIdEENS0_17counting_iteratorIlNS0_11use_defaultESF_SF_EEEEEEEPNSB_IJdlEEESJ_iNS1_9__extrema9arg_max_fIdl13cmpAbsDoublesEEEEJSI_SK_iSO_EEEvDpT0_,"",@"SHT_CUDA_INFO"
	.sectionflags	@""
	.align	4


	//----- nvinfo : EIATTR_CUDA_API_VERSION
	.align		4
        /*0000*/ 	.byte	0x04, 0x37
        /*0002*/ 	.short	(.L_276 - .L_275)
.L_275:
        /*0004*/ 	.word	0x00000082


	//----- nvinfo : EIATTR_KPARAM_INFO
	.align		4
.L_276:
        /*0008*/ 	.byte	0x04, 0x17
        /*000a*/ 	.short	(.L_278 - .L_277)
.L_277:
        /*000c*/ 	.word	0x00000000
        /*0010*/ 	.short	0x0003
        /*0012*/ 	.short	0x001c
        /*0014*/ 	.byte	0x00, 0xf0, 0x05, 0x00


	//----- nvinfo : EIATTR_KPARAM_INFO
	.align		4
.L_278:
        /*0018*/ 	.byte	0x04, 0x17
        /*001a*/ 	.short	(.L_280 - .L_279)
.L_279:
        /*001c*/ 	.word	0x00000000
        /*0020*/ 	.short	0x0002
        /*0022*/ 	.short	0x0018
        /*0024*/ 	.byte	0x00, 0xf0, 0x11, 0x00


	//----- nvinfo : EIATTR_KPARAM_INFO
	.align		4
.L_280:
        /*0028*/ 	.byte	0x04, 0x17
        /*002a*/ 	.short	(.L_282 - .L_281)
.L_281:
        /*002c*/ 	.word	0x00000000
        /*0030*/ 	.short	0x0001
        /*0032*/ 	.short	0x0010
        /*0034*/ 	.byte	0x00, 0xf5, 0x21, 0x00


	//----- nvinfo : EIATTR_KPARAM_INFO
	.align		4
.L_282:
        /*0038*/ 	.byte	0x04, 0x17
        /*003a*/ 	.short	(.L_284 - .L_283)
.L_283:
        /*003c*/ 	.word	0x00000000
        /*0040*/ 	.short	0x0000
        /*0042*/ 	.short	0x0000
        /*0044*/ 	.byte	0x00, 0xf0, 0x41, 0x00


	//----- nvinfo : EIATTR_SPARSE_MMA_MASK
	.align		4
.L_284:
        /*0048*/ 	.byte	0x03, 0x50
        /*004a*/ 	.short	0x0000


	//----- nvinfo : EIATTR_MAXREG_COUNT
	.align		4
        /*004c*/ 	.byte	0x03, 0x1b
        /*004e*/ 	.short	0x00ff


	//----- nvinfo : EIATTR_NUM_BARRIERS
	.align		4
        /*0050*/ 	.byte	0x02, 0x4c
        /*0052*/ 	.byte	0x01
	.zero		1


	//----- nvinfo : EIATTR_MERCURY_ISA_VERSION
	.align		4
        /*0054*/ 	.byte	0x03, 0x5f
        /*0056*/ 	.short	0x0101


	//----- nvinfo : EIATTR_COOP_GROUP_MASK_REGIDS
	.align		4
        /*0058*/ 	.byte	0x04, 0x29
        /*005a*/ 	.short	(.L_286 - .L_285)


	//   ....[0]....
.L_285:
        /*005c*/ 	.word	0xffffffff


	//   ....[1]....
        /*0060*/ 	.word	0xffffffff


	//   ....[2]....
        /*0064*/ 	.word	0xffffffff


	//   ....[3]....
        /*0068*/ 	.word	0xffffffff


	//   ....[4]....
        /*006c*/ 	.word	0xffffffff


	//   ....[5]....
        /*0070*/ 	.word	0xffffffff


	//   ....[6]....
        /*0074*/ 	.word	0xffffffff


	//   ....[7]....
        /*0078*/ 	.word	0xffffffff


	//   ....[8]....
        /*007c*/ 	.word	0xffffffff


	//   ....[9]....
        /*0080*/ 	.word	0xffffffff


	//   ....[10]....
        /*0084*/ 	.word	0xffffffff


	//   ....[11]....
        /*0088*/ 	.word	0xffffffff


	//   ....[12]....
        /*008c*/ 	.word	0xffffffff


	//   ....[13]....
        /*0090*/ 	.word	0xffffffff


	//   ....[14]....
        /*0094*/ 	.word	0xffffffff


	//   ....[15]....
        /*0098*/ 	.word	0xffffffff


	//   ....[16]....
        /*009c*/ 	.word	0xffffffff


	//   ....[17]....
        /*00a0*/ 	.word	0xffffffff


	//   ....[18]....
        /*00a4*/ 	.word	0xffffffff


	//   ....[19]....
        /*00a8*/ 	.word	0xffffffff


	//   ....[20]....
        /*00ac*/ 	.word	0xffffffff


	//   ....[21]....
        /*00b0*/ 	.word	0xffffffff


	//   ....[22]....
        /*00b4*/ 	.word	0xffffffff


	//   ....[23]....
        /*00b8*/ 	.word	0xffffffff


	//   ....[24]....
        /*00bc*/ 	.word	0xffffffff


	//   ....[25]....
        /*00c0*/ 	.word	0xffffffff


	//   ....[26]....
        /*00c4*/ 	.word	0xffffffff


	//   ....[27]....
        /*00c8*/ 	.word	0xffffffff


	//   ....[28]....
        /*00cc*/ 	.word	0xffffffff


	//   ....[29]....
        /*00d0*/ 	.word	0xffffffff


	//   ....[30]....
        /*00d4*/ 	.word	0xffffffff


	//   ....[31]....
        /*00d8*/ 	.word	0xffffffff


	//   ....[32]....
        /*00dc*/ 	.word	0xffffffff


	//   ....[33]....
        /*00e0*/ 	.word	0xffffffff


	//   ....[34]....
        /*00e4*/ 	.word	0xffffffff


	//   ....[35]....
        /*00e8*/ 	.word	0xffffffff


	//   ....[36]....
        /*00ec*/ 	.word	0xffffffff


	//   ....[37]....
        /*00f0*/ 	.word	0xffffffff


	//   ....[38]....
        /*00f4*/ 	.word	0xffffffff


	//   ....[39]....
        /*00f8*/ 	.word	0xffffffff


	//   ....[40]....
        /*00fc*/ 	.word	0xffffffff


	//   ....[41]....
        /*0100*/ 	.word	0xffffffff


	//   ....[42]....
        /*0104*/ 	.word	0xffffffff


	//   ....[43]....
        /*0108*/ 	.word	0xffffffff


	//   ....[44]....
        /*010c*/ 	.word	0xffffffff


	//   ....[45]....
        /*0110*/ 	.word	0xffffffff


	//   ....[46]....
        /*0114*/ 	.word	0xffffffff


	//   ....[47]....
        /*0118*/ 	.word	0xffffffff


	//   ....[48]....
        /*011c*/ 	.word	0xffffffff


	//   ....[49]....
        /*0120*/ 	.word	0xffffffff


	//   ....[50]....
        /*0124*/ 	.word	0xffffffff


	//   ....[51]....
        /*0128*/ 	.word	0xffffffff


	//   ....[52]....
        /*012c*/ 	.word	0xffffffff


	//   ....[53]....
        /*0130*/ 	.word	0xffffffff


	//   ....[54]....
        /*0134*/ 	.word	0xffffffff


	//   ....[55]....
        /*0138*/ 	.word	0xffffffff


	//   ....[56]....
        /*013c*/ 	.word	0xffffffff


	//   ....[57]....
        /*0140*/ 	.word	0xffffffff


	//   ....[58]....
        /*0144*/ 	.word	0xffffffff


	//   ....[59]....
        /*0148*/ 	.word	0xffffffff


	//----- nvinfo : EIATTR_COOP_GROUP_INSTR_OFFSETS
	.align		4
.L_286:
        /*014c*/ 	.byte	0x04, 0x28
        /*014e*/ 	.short	(.L_288 - .L_287)


	//   ....[0]....
.L_287:
        /*0150*/ 	.word	0x00000c90


	//   ....[1]....
        /*0154*/ 	.word	0x00000cc0


	//   ....[2]....
        /*0158*/ 	.word	0x00000ce0


	//   ....[3]....
        /*015c*/ 	.word	0x00000cf0


	//   ....[4]....
        /*0160*/ 	.word	0x00000e80


	//   ....[5]....
        /*0164*/ 	.word	0x00000eb0


	//   ....[6]....
        /*0168*/ 	.word	0x00000ee0


	//   ....[7]....
        /*016c*/ 	.word	0x00000f00


	//   ....[8]....
        /*0170*/ 	.word	0x00001080


	//   ....[9]....
        /*0174*/ 	.word	0x000010b0


	//   ....[10]....
        /*0178*/ 	.word	0x000010e0


	//   ....[11]....
        /*017c*/ 	.word	0x00001100


	//   ....[12]....
        /*0180*/ 	.word	0x00001280


	//   ....[13]....
        /*0184*/ 	.word	0x000012b0


	//   ....[14]....
        /*0188*/ 	.word	0x000012e0


	//   ....[15]....
        /*018c*/ 	.word	0x00001300


	//   ....[16]....
        /*0190*/ 	.word	0x00001480


	//   ....[17]....
        /*0194*/ 	.word	0x000014b0


	//   ....[18]....
        /*0198*/ 	.word	0x000014e0


	//   ....[19]....
        /*019c*/ 	.word	0x00001500


	//   ....[20]....
        /*01a0*/ 	.word	0x00002260


	//   ....[21]....
        /*01a4*/ 	.word	0x00002270


	//   ....[22]....
        /*01a8*/ 	.word	0x00002280


	//   ....[23]....
        /*01ac*/ 	.word	0x000022a0


	//   ....[24]....
        /*01b0*/ 	.word	0x00002420


	//   ....[25]....
        /*01b4*/ 	.word	0x00002460


	//   ....[26]....
        /*01b8*/ 	.word	0x00002490


	//   ....[27]....
        /*01bc*/ 	.word	0x000024b0


	//   ....[28]....
        /*01c0*/ 	.word	0x00002630


	//   ....[29]....
        /*01c4*/ 	.word	0x00002670


	//   ....[30]....
        /*01c8*/ 	.word	0x000026a0


	//   ....[31]....
        /*01cc*/ 	.word	0x000026c0


	//   ....[32]....
        /*01d0*/ 	.word	0x00002840


	//   ....[33]....
        /*01d4*/ 	.word	0x00002880


	//   ....[34]....
        /*01d8*/ 	.word	0x000028b0


	//   ....[35]....
        /*01dc*/ 	.word	0x000028d0


	//   ....[36]....
        /*01e0*/ 	.word	0x00002a50


	//   ....[37]....
        /*01e4*/ 	.word	0x00002a90


	//   ....[38]....
        /*01e8*/ 	.word	0x00002ac0


	//   ....[39]....
        /*01ec*/ 	.word	0x00002ae0


	//   ....[40]....
        /*01f0*/ 	.word	0x00004f90


	//   ....[41]....
        /*01f4*/ 	.word	0x00004fc0


	//   ....[42]....
        /*01f8*/ 	.word	0x00004fe0


	//   ....[43]....
        /*01fc*/ 	.word	0x00004ff0


	//   ....[44]....
        /*0200*/ 	.word	0x00005180


	//   ....[45]....
        /*0204*/ 	.word	0x000051b0


	//   ....[46]....
        /*0208*/ 	.word	0x000051e0


	//   ....[47]....
        /*020c*/ 	.word	0x00005200


	//   ....[48]....
        /*0210*/ 	.word	0x00005380


	//   ....[49]....
        /*0214*/ 	.word	0x000053b0


	//   ....[50]....
        /*0218*/ 	.word	0x000053e0


	//   ....[51]....
        /*021c*/ 	.word	0x00005400


	//   ....[52]....
        /*0220*/ 	.word	0x00005580


	//   ....[53]....
        /*0224*/ 	.word	0x000055c0


	//   ....[54]....
        /*0228*/ 	.word	0x000055f0


	//   ....[55]....
        /*022c*/ 	.word	0x00005600


	//   ....[56]....
        /*0230*/ 	.word	0x00005780


	//   ....[57]....
        /*0234*/ 	.word	0x000057b0


	//   ....[58]....
        /*0238*/ 	.word	0x000057e0


	//   ....[59]....
        /*023c*/ 	.word	0x00005800


	//----- nvinfo : EIATTR_VRC_CTA_INIT_COUNT
	.align		4
.L_288:
        /*0240*/ 	.byte	0x02, 0x4a
	.zero		1
	.zero		1


	//----- nvinfo : EIATTR_EXIT_INSTR_OFFSETS
	.align		4
        /*0244*/ 	.byte	0x04, 0x1c
        /*0246*/ 	.short	(.L_290 - .L_289)


	//   ....[0]....
.L_289:
        /*0248*/ 	.word	0x00000030


	//   ....[1]....
        /*024c*/ 	.word	0x000064a0


	//   ....[2]....
        /*0250*/ 	.word	0x000064e0


	//----- nvinfo : EIATTR_MAX_THREADS
	.align		4
.L_290:
        /*0254*/ 	.byte	0x04, 0x05
        /*0256*/ 	.short	(.L_292 - .L_291)
.L_291:
        /*0258*/ 	.word	0x00000100
        /*025c*/ 	.word	0x00000001
        /*0260*/ 	.word	0x00000001


	//----- nvinfo : EIATTR_CRS_STACK_SIZE
	.align		4
.L_292:
        /*0264*/ 	.byte	0x04, 0x1e
        /*0266*/ 	.short	(.L_294 - .L_293)
.L_293:
        /*0268*/ 	.word	0x00000000


	//----- nvinfo : EIATTR_CBANK_PARAM_SIZE
	.align		4
.L_294:
        /*026c*/ 	.byte	0x03, 0x19
        /*026e*/ 	.short	0x001d


	//----- nvinfo : EIATTR_PARAM_CBANK
	.align		4
        /*0270*/ 	.byte	0x04, 0x0a
        /*0272*/ 	.short	(.L_296 - .L_295)
	.align		4
.L_295:
        /*0274*/ 	.word	index@(.nv.constant0._ZN6thrust24THRUST_300001_SM_1000_NS8cuda_cub4core6detail13_kernel_agentINS1_8__reduce11ReduceAgentINS0_12zip_iteratorIN4cuda3std3__45tupleIJNS0_10device_ptrIdEENS0_17counting_iteratorIlNS0_11use_defaultESF_SF_EEEEEEEPNSB_IJdlEEESJ_iNS1_9__extrema9arg_max_fIdl13cmpAbsDoublesEEEEJSI_SK_iSO_EEEvDpT0_)
        /*0278*/ 	.short	0x0380
        /*027a*/ 	.short	0x001d


	//----- nvinfo : EIATTR_SW_WAR
	.align		4
.L_296:
        /*027c*/ 	.byte	0x04, 0x36
        /*027e*/ 	.short	(.L_298 - .L_297)
.L_297:
        /*0280*/ 	.word	0x00000008
.L_298:


//--------------------- .nv.info._Z8swapRowsiPdii --------------------------
	.section	.nv.info._Z8swapRowsiPdii,"",@"SHT_CUDA_INFO"
	.sectionflags	@""
	.align	4


	//----- nvinfo : EIATTR_CUDA_API_VERSION
	.align		4
        /*0000*/ 	.byte	0x04, 0x37
        /*0002*/ 	.short	(.L_300 - .L_299)
.L_299:
        /*0004*/ 	.word	0x00000082


	//----- nvinfo : EIATTR_KPARAM_INFO
	.align		4
.L_300:
        /*0008*/ 	.byte	0x04, 0x17
        /*000a*/ 	.short	(.L_302 - .L_301)
.L_301:
        /*000c*/ 	.word	0x00000000
        /*0010*/ 	.short	0x0003
        /*0012*/ 	.short	0x0014
        /*0014*/ 	.byte	0x00, 0xf0, 0x11, 0x00


	//----- nvinfo : EIATTR_KPARAM_INFO
	.align		4
.L_302:
        /*0018*/ 	.byte	0x04, 0x17
        /*001a*/ 	.short	(.L_304 - .L_303)
.L_303:
        /*001c*/ 	.word	0x00000000
        /*0020*/ 	.short	0x0002
        /*0022*/ 	.short	0x0010
        /*0024*/ 	.byte	0x00, 0xf0, 0x11, 0x00


	//----- nvinfo : EIATTR_KPARAM_INFO
	.align		4
.L_304:
        /*0028*/ 	.byte	0x04, 0x17
        /*002a*/ 	.short	(.L_306 - .L_305)
.L_305:
        /*002c*/ 	.word	0x00000000
        /*0030*/ 	.short	0x0001
        /*0032*/ 	.short	0x0008
        /*0034*/ 	.byte	0x00, 0xf5, 0x21, 0x00


	//----- nvinfo : EIATTR_KPARAM_INFO
	.align		4
.L_306:
        /*0038*/ 	.byte	0x04, 0x17
        /*003a*/ 	.short	(.L_308 - .L_307)
.L_307:
        /*003c*/ 	.word	0x00000000
        /*0040*/ 	.short	0x0000
        /*0042*/ 	.short	0x0000
        /*0044*/ 	.byte	0x00, 0xf0, 0x11, 0x00


	//----- nvinfo : EIATTR_SPARSE_MMA_MASK
	.align		4
.L_308:
        /*0048*/ 	.byte	0x03, 0x50
        /*004a*/ 	.short	0x0000


	//----- nvinfo : EIATTR_MAXREG_COUNT
	.align		4
        /*004c*/ 	.byte	0x03, 0x1b
        /*004e*/ 	.short	0x00ff


	//----- nvinfo : EIATTR_MERCURY_ISA_VERSION
	.align		4
        /*0050*/ 	.byte	0x03, 0x5f
        /*0052*/ 	.short	0x0101


	//----- nvinfo : EIATTR_VRC_CTA_INIT_COUNT
	.align		4
        /*0054*/ 	.byte	0x02, 0x4a
	.zero		1
	.zero		1


	//----- nvinfo : EIATTR_EXIT_INSTR_OFFSETS
	.align		4
        /*0058*/ 	.byte	0x04, 0x1c
        /*005a*/ 	.short	(.L_310 - .L_309)


	//   ....[0]....
.L_309:
        /*005c*/ 	.word	0x00000070


	//   ....[1]....
        /*0060*/ 	.word	0x000001e0


	//----- nvinfo : EIATTR_CRS_STACK_SIZE
	.align		4
.L_310:
        /*0064*/ 	.byte	0x04, 0x1e
        /*0066*/ 	.short	(.L_312 - .L_311)
.L_311:
        /*0068*/ 	.word	0x00000000


	//----- nvinfo : EIATTR_CBANK_PARAM_SIZE
	.align		4
.L_312:
        /*006c*/ 	.byte	0x03, 0x19
        /*006e*/ 	.short	0x0018


	//----- nvinfo : EIATTR_PARAM_CBANK
	.align		4
        /*0070*/ 	.byte	0x04, 0x0a
        /*0072*/ 	.short	(.L_314 - .L_313)
	.align		4
.L_313:
        /*0074*/ 	.word	index@(.nv.constant0._Z8swapRowsiPdii)
        /*0078*/ 	.short	0x0380
        /*007a*/ 	.short	0x0018


	//----- nvinfo : EIATTR_SW_WAR
	.align		4
.L_314:
        /*007c*/ 	.byte	0x04, 0x36
        /*007e*/ 	.short	(.L_316 - .L_315)
.L_315:
        /*0080*/ 	.word	0x00000008
.L_316:


//--------------------- .nv.info._Z9gaussElimiPdi --------------------------
	.section	.nv.info._Z9gaussElimiPdi,"",@"SHT_CUDA_INFO"
	.sectionflags	@""
	.align	4


	//----- nvinfo : EIATTR_CUDA_API_VERSION
	.align		4
        /*0000*/ 	.byte	0x04, 0x37
        /*0002*/ 	.short	(.L_318 - .L_317)
.L_317:
        /*0004*/ 	.word	0x00000082


	//----- nvinfo : EIATTR_KPARAM_INFO
	.align		4
.L_318:
        /*0008*/ 	.byte	0x04, 0x17
        /*000a*/ 	.short	(.L_320 - .L_319)
.L_319:
        /*000c*/ 	.word	0x00000000
        /*0010*/ 	.short	0x0002
        /*0012*/ 	.short	0x0010
        /*0014*/ 	.byte	0x00, 0xf0, 0x11, 0x00


	//----- nvinfo : EIATTR_KPARAM_INFO
	.align		4
.L_320:
        /*0018*/ 	.byte	0x04, 0x17
        /*001a*/ 	.short	(.L_322 - .L_321)
.L_321:
        /*001c*/ 	.word	0x00000000
        /*0020*/ 	.short	0x0001
        /*0022*/ 	.short	0x0008
        /*0024*/ 	.byte	0x00, 0xf5, 0x21, 0x00


	//----- nvinfo : EIATTR_KPARAM_INFO
	.align		4
.L_322:
        /*0028*/ 	.byte	0x04, 0x17
        /*002a*/ 	.short	(.L_324 - .L_323)
.L_323:
        /*002c*/ 	.word	0x00000000
        /*0030*/ 	.short	0x0000
        /*0032*/ 	.short	0x0000
        /*0034*/ 	.byte	0x00, 0xf0, 0x11, 0x00


	//----- nvinfo : EIATTR_SPARSE_MMA_MASK
	.align		4
.L_324:
        /*0038*/ 	.byte	0x03, 0x50
        /*003a*/ 	.short	0x0000


	//----- nvinfo : EIATTR_MAXREG_COUNT
	.align		4
        /*003c*/ 	.byte	0x03, 0x1b
        /*003e*/ 	.short	0x00ff


	//----- nvinfo : EIATTR_MERCURY_ISA_VERSION
	.align		4
        /*0040*/ 	.byte	0x03, 0x5f
        /*0042*/ 	.short	0x0101


	//----- nvinfo : EIATTR_VRC_CTA_INIT_COUNT
	.align		4
        /*0044*/ 	.byte	0x02, 0x4a
	.zero		1
	.zero		1


	//----- nvinfo : EIATTR_EXIT_INSTR_OFFSETS
	.align		4
        /*0048*/ 	.byte	0x04, 0x1c
        /*004a*/ 	.short	(.L_326 - .L_325)


	//   ....[0]....
.L_325:
        /*004c*/ 	.word	0x000000d0


	//   ....[1]....
        /*0050*/ 	.word	0x00001710


	//----- nvinfo : EIATTR_CRS_STACK_SIZE
	.align		4
.L_326:
        /*0054*/ 	.byte	0x04, 0x1e
        /*0056*/ 	.short	(.L_328 - .L_327)
.L_327:
        /*0058*/ 	.word	0x00000000


	//----- nvinfo : EIATTR_CBANK_PARAM_SIZE
	.align		4
.L_328:
        /*005c*/ 	.byte	0x03, 0x19
        /*005e*/ 	.short	0x0014


	//----- nvinfo : EIATTR_PARAM_CBANK
	.align		4
        /*0060*/ 	.byte	0x04, 0x0a
        /*0062*/ 	.short	(.L_330 - .L_329)
	.align		4
.L_329:
        /*0064*/ 	.word	index@(.nv.constant0._Z9gaussElimiPdi)
        /*0068*/ 	.short	0x0380
        /*006a*/ 	.short	0x0014


	//----- nvinfo : EIATTR_SW_WAR
	.align		4
.L_330:
        /*006c*/ 	.byte	0x04, 0x36
        /*006e*/ 	.short	(.L_332 - .L_331)
.L_331:
        /*0070*/ 	.word	0x00000008
.L_332:


//--------------------- .nv.callgraph             --------------------------
	.section	.nv.callgraph,"",@"SHT_CUDA_CALLGRAPH"
	.align	4
	.sectionentsize	8
	.align		4
        /*0000*/ 	.word	0x00000000
	.align		4
        /*0004*/ 	.word	0xffffffff
	.align		4
        /*0008*/ 	.word	0x00000000
	.align		4
        /*000c*/ 	.word	0xfffffffe
	.align		4
        /*0010*/ 	.word	0x00000000
	.align		4
        /*0014*/ 	.word	0xfffffffd
	.align		4
        /*0018*/ 	.word	0x00000000
	.align		4
        /*001c*/ 	.word	0xfffffffc


//--------------------- .nv.constant4             --------------------------
	.section	.nv.constant4,"a",@progbits
	.align	8
	.align		8
.nv.constant4:
        /*0000*/ 	.dword	_ZN34_INTERNAL_9ba6b99c_4_k_cu_2911a21a4cuda3std3__45__cpo5beginE
	.align		8
        /*0008*/ 	.dword	_ZN34_INTERNAL_9ba6b99c_4_k_cu_2911a21a4cuda3std3__45__cpo3endE
	.align		8
        /*0010*/ 	.dword	_ZN34_INTERNAL_9ba6b99c_4_k_cu_2911a21a4cuda3std3__45__cpo6cbeginE
	.align		8
        /*0018*/ 	.dword	_ZN34_INTERNAL_9ba6b99c_4_k_cu_2911a21a4cuda3std3__45__cpo4cendE
	.align		8
        /*0020*/ 	.dword	_ZN34_INTERNAL_9ba6b99c_4_k_cu_2911a21a4cuda3std3__45__cpo6rbeginE
	.align		8
        /*0028*/ 	.dword	_ZN34_INTERNAL_9ba6b99c_4_k_cu_2911a21a4cuda3std3__45__cpo4rendE
	.align		8
        /*0030*/ 	.dword	_ZN34_INTERNAL_9ba6b99c_4_k_cu_2911a21a4cuda3std3__45__cpo7crbeginE
	.align		8
        /*0038*/ 	.dword	_ZN34_INTERNAL_9ba6b99c_4_k_cu_2911a21a4cuda3std3__45__cpo5crendE
	.align		8
        /*0040*/ 	.dword	_ZN34_INTERNAL_9ba6b99c_4_k_cu_2911a21a4cuda3std3__436_GLOBAL__N__9ba6b99c_4_k_cu_2911a21a6ignoreE
	.align		8
        /*0048*/ 	.dword	_ZN34_INTERNAL_9ba6b99c_4_k_cu_2911a21a4cuda3std3__419piecewise_constructE
	.align		8
        /*0050*/ 	.dword	_ZN34_INTERNAL_9ba6b99c_4_k_cu_2911a21a4cuda3std3__48in_placeE
	.align		8
        /*0058*/ 	.dword	_ZN34_INTERNAL_9ba6b99c_4_k_cu_2911a21a4cuda3std3__420unreachable_sentinelE
	.align		8
        /*0060*/ 	.dword	_ZN34_INTERNAL_9ba6b99c_4_k_cu_2911a21a4cuda3std3__47nulloptE
	.align		8
        /*0068*/ 	.dword	_ZN34_INTERNAL_9ba6b99c_4_k_cu_2911a21a4cuda3std3__48unexpectE
	.align		8
        /*0070*/ 	.dword	_ZN34_INTERNAL_9ba6b99c_4_k_cu_2911a21a4cuda3std6ranges3__45__cpo4swapE
	.align		8
        /*0078*/ 	.dword	_ZN34_INTERNAL_9ba6b99c_4_k_cu_2911a21a4cuda3std6ranges3__45__cpo9iter_moveE
	.align		8
        /*0080*/ 	.dword	_ZN34_INTERNAL_9ba6b99c_4_k_cu_2911a21a4cuda3std6ranges3__45__cpo5beginE
	.align		8
        /*0088*/ 	.dword	_ZN34_INTERNAL_9ba6b99c_4_k_cu_2911a21a4cuda3std6ranges3__45__cpo3endE
	.align		8
        /*0090*/ 	.dword	_ZN34_INTERNAL_9ba6b99c_4_k_cu_2911a21a4cuda3std6ranges3__45__cpo6cbeginE
	.align		8
        /*0098*/ 	.dword	_ZN34_INTERNAL_9ba6b99c_4_k_cu_2911a21a4cuda3std6ranges3__45__cpo4cendE
	.align		8
        /*00a0*/ 	.dword	_ZN34_INTERNAL_9ba6b99c_4_k_cu_2911a21a4cuda3std6ranges3__45__cpo7advanceE
	.align		8
        /*00a8*/ 	.dword	_ZN34_INTERNAL_9ba6b99c_4_k_cu_2911a21a4cuda3std6ranges3__45__cpo9iter_swapE
	.align		8
        /*00b0*/ 	.dword	_ZN34_INTERNAL_9ba6b99c_4_k_cu_2911a21a4cuda3std6ranges3__45__cpo4nextE
	.align		8
        /*00b8*/ 	.dword	_ZN34_INTERNAL_9ba6b99c_4_k_cu_2911a21a4cuda3std6ranges3__45__cpo4prevE
	.align		8
        /*00c0*/ 	.dword	_ZN34_INTERNAL_9ba6b99c_4_k_cu_2911a21a4cuda3std6ranges3__45__cpo4dataE
	.align		8
        /*00c8*/ 	.dword	_ZN34_INTERNAL_9ba6b99c_4_k_cu_2911a21a4cuda3std6ranges3__45__cpo5cdataE
	.align		8
        /*00d0*/ 	.dword	_ZN34_INTERNAL_9ba6b99c_4_k_cu_2911a21a4cuda3std6ranges3__45__cpo4sizeE
	.align		8
        /*00d8*/ 	.dword	_ZN34_INTERNAL_9ba6b99c_4_k_cu_2911a21a4cuda3std6ranges3__45__cpo5ssizeE
	.align		8
        /*00e0*/ 	.dword	_ZN34_INTERNAL_9ba6b99c_4_k_cu_2911a21a4cuda3std6ranges3__45__cpo8distanceE
	.align		8
        /*00e8*/ 	.dword	_ZN34_INTERNAL_9ba6b99c_4_k_cu_2911a21a6thrust24THRUST_300001_SM_1000_NS8cuda_cub3parE
	.align		8
        /*00f0*/ 	.dword	_ZN34_INTERNAL_9ba6b99c_4_k_cu_2911a21a6thrust24THRUST_300001_SM_1000_NS8cuda_cub10par_nosyncE
	.align		8
        /*00f8*/ 	.dword	_ZN34_INTERNAL_9ba6b99c_4_k_cu_2911a21a6thrust24THRUST_300001_SM_1000_NS6system6detail10sequential3seqE
	.align		8
        /*0100*/ 	.dword	_ZN34_INTERNAL_9ba6b99c_4_k_cu_2911a21a6thrust24THRUST_300001_SM_1000_NS6system3cpp3parE
	.align		8
        /*0108*/ 	.dword	_ZN34_INTERNAL_9ba6b99c_4_k_cu_2911a21a6thrust24THRUST_300001_SM_1000_NS12placeholders2_1E
	.align		8
        /*0110*/ 	.dword	_ZN34_INTERNAL_9ba6b99c_4_k_cu_2911a21a6thrust24THRUST_300001_SM_1000_NS12placeholders2_2E
	.align		8
        /*0118*/ 	.dword	_ZN34_INTERNAL_9ba6b99c_4_k_cu_2911a21a6thrust24THRUST_300001_SM_1000_NS12placeholders2_3E
	.align		8
        /*0120*/ 	.dword	_ZN34_INTERNAL_9ba6b99c_4_k_cu_2911a21a6thrust24THRUST_300001_SM_1000_NS12placeholders2_4E
	.align		8
        /*0128*/ 	.dword	_ZN34_INTERNAL_9ba6b99c_4_k_cu_2911a21a6thrust24THRUST_300001_SM_1000_NS12placeholders2_5E
	.align		8
        /*0130*/ 	.dword	_ZN34_INTERNAL_9ba6b99c_4_k_cu_2911a21a6thrust24THRUST_300001_SM_1000_NS12placeholders2_6E
	.align		8
        /*0138*/ 	.dword	_ZN34_INTERNAL_9ba6b99c_4_k_cu_2911a21a6thrust24THRUST_300001_SM_1000_NS12placeholders2_7E
	.align		8
        /*0140*/ 	.dword	_ZN34_INTERNAL_9ba6b99c_4_k_cu_2911a21a6thrust24THRUST_300001_SM_1000_NS12placeholders2_8E
	.align		8
        /*0148*/ 	.dword	_ZN34_INTERNAL_9ba6b99c_4_k_cu_2911a21a6thrust24THRUST_300001_SM_1000_NS12placeholders2_9E
	.align		8
        /*0150*/ 	.dword	_ZN34_INTERNAL_9ba6b99c_4_k_cu_2911a21a6thrust24THRUST_300001_SM_1000_NS12placeholders3_10E
	.align		8
        /*0158*/ 	.dword	_ZN34_INTERNAL_9ba6b99c_4_k_cu_2911a21a6thrust24THRUST_300001_SM_1000_NS3seqE
	.align		8
        /*0160*/ 	.dword	_ZN34_INTERNAL_9ba6b99c_4_k_cu_2911a21a6thrust24THRUST_300001_SM_1000_NS6deviceE


//--------------------- .text._ZN3cub18CUB_300001_SM_10006detail11EmptyKernelIvEEvv --------------------------
	.section	.text._ZN3cub18CUB_300001_SM_10006detail11EmptyKernelIvEEvv,"ax",@progbits
	.align	128
        .global         _ZN3cub18CUB_300001_SM_10006detail11EmptyKernelIvEEvv
        .type           _ZN3cub18CUB_300001_SM_10006detail11EmptyKernelIvEEvv,@function
        .size           _ZN3cub18CUB_300001_SM_10006detail11EmptyKernelIvEEvv,(.L_x_741 - _ZN3cub18CUB_300001_SM_10006detail11EmptyKernelIvEEvv)
        .other          _ZN3cub18CUB_300001_SM_10006detail11EmptyKernelIvEEvv,@"STO_CUDA_ENTRY STV_DEFAULT"
_ZN3cub18CUB_300001_SM_10006detail11EmptyKernelIvEEvv:
.text._ZN3cub18CUB_300001_SM_10006detail11EmptyKernelIvEEvv:
[----:B------:R-:W-:Y:S01]  /*0000*/  LDC R1, c[0x0][0x37c] ;  /* 0x0000df00ff017b82 */ /* 0x000fe20000000800 */
[----:B------:R-:W-:Y:S05]  /*0010*/  EXIT ;  /* 0x000000000000794d */ /* 0x000fea0003800000 */
.L_x_0:
[----:B------:R-:W-:-:S00]  /*0020*/  BRA `(.L_x_0) ;  /* 0xfffffffc00fc7947 */ /* 0x000fc0000383ffff */
[----:B------:R-:W-:-:S00]  /*0030*/  NOP ;  /* 0x0000000000007918 */ /* 0x000fc00000000000 */
        /* <DEDUP_REMOVED lines=12> */
.L_x_741:


//--------------------- .text._ZN6thrust24THRUST_300001_SM_1000_NS8cuda_cub4core6detail13_kernel_agentINS1_8__reduce11ReduceAgentIPN4cuda3std3__45tupleIJdlEEESC_SB_lNS1_9__extrema9arg_max_fIdl13cmpAbsDoublesEEEEJSC_SC_iSG_EEEvDpT0_ --------------------------
	.section	.text._ZN6thrust24THRUST_300001_SM_1000_NS8cuda_cub4core6detail13_kernel_agentINS1_8__reduce11ReduceAgentIPN4cuda3std3__45tupleIJdlEEESC_SB_lNS1_9__extrema9arg_max_fIdl13cmpAbsDoublesEEEEJSC_SC_iSG_EEEvDpT0_,"ax",@progbits
	.align	128
        .global         _ZN6thrust24THRUST_300001_SM_1000_NS8cuda_cub4core6detail13_kernel_agentINS1_8__reduce11ReduceAgentIPN4cuda3std3__45tupleIJdlEEESC_SB_lNS1_9__extrema9arg_max_fIdl13cmpAbsDoublesEEEEJSC_SC_iSG_EEEvDpT0_
        .type           _ZN6thrust24THRUST_300001_SM_1000_NS8cuda_cub4core6detail13_kernel_agentINS1_8__reduce11ReduceAgentIPN4cuda3std3__45tupleIJdlEEESC_SB_lNS1_9__extrema9arg_max_fIdl13cmpAbsDoublesEEEEJSC_SC_iSG_EEEvDpT0_,@function
        .size           _ZN6thrust24THRUST_300001_SM_1000_NS8cuda_cub4core6detail13_kernel_agentINS1_8__reduce11ReduceAgentIPN4cuda3std3__45tupleIJdlEEESC_SB_lNS1_9__extrema9arg_max_fIdl13cmpAbsDoublesEEEEJSC_SC_iSG_EEEvDpT0_,(.L_x_742 - _ZN6thrust24THRUST_300001_SM_1000_NS8cuda_cub4core6detail13_kernel_agentINS1_8__reduce11ReduceAgentIPN4cuda3std3__45tupleIJdlEEESC_SB_lNS1_9__extrema9arg_max_fIdl13cmpAbsDoublesEEEEJSC_SC_iSG_EEEvDpT0_)
        .other          _ZN6thrust24THRUST_300001_SM_1000_NS8cuda_cub4core6detail13_kernel_agentINS1_8__reduce11ReduceAgentIPN4cuda3std3__45tupleIJdlEEESC_SB_lNS1_9__extrema9arg_max_fIdl13cmpAbsDoublesEEEEJSC_SC_iSG_EEEvDpT0_,@"STO_CUDA_ENTRY STV_DEFAULT"
_ZN6thrust24THRUST_300001_SM_1000_NS8cuda_cub4core6detail13_kernel_agentINS1_8__reduce11ReduceAgentIPN4cuda3std3__45tupleIJdlEEESC_SB_lNS1_9__extrema9arg_max_fIdl13cmpAbsDoublesEEEEJSC_SC_iSG_EEEvDpT0_:
.text._ZN6thrust24THRUST_300001_SM_1000_NS8cuda_cub4core6detail13_kernel_agentINS1_8__reduce11ReduceAgentIPN4cuda3std3__45tupleIJdlEEESC_SB_lNS1_9__extrema9arg_max_fIdl13cmpAbsDoublesEEEEJSC_SC_iSG_EEEvDpT0_:
[----:B------:R-:W-:Y:S01]  /*0000*/  LDC R1, c[0x0][0x37c] ;  /* 0x0000df00ff017b82 */ /* 0x000fe20000000800 */
[----:B------:R-:W0:Y:S02]  /*0010*/  LDCU UR8, c[0x0][0x390] ;  /* 0x00007200ff0877ac */ /* 0x000e240008000800 */
[----:B0-----:R-:W-:-:S13]  /*0020*/  ISETP.NE.AND P0, PT, RZ, UR8, PT ;  /* 0x00000008ff007c0c */ /* 0x001fda000bf05270 */
[----:B------:R-:W-:Y:S05]  /*0030*/  @!P0 EXIT ;  /* 0x000000000000894d */ /* 0x000fea0003800000 */
[----:B------:R-:W-:Y:S01]  /*0040*/  UISETP.GT.AND UP0, UPT, UR8, 0x4ff, UPT ;  /* 0x000004ff0800788c */ /* 0x000fe2000bf04270 */
[----:B------:R-:W-:Y:S01]  /*0050*/  BSSY.RECONVERGENT B0, `(.L_x_1) ;  /* 0x00006c1000007945 */ /* 0x000fe20003800200 */
[----:B------:R-:W0:Y:S07]  /*0060*/  LDCU.64 UR10, c[0x0][0x358] ;  /* 0x00006b00ff0a77ac */ /* 0x000e2e0008000a00 */
[----:B------:R-:W-:Y:S05]  /*0070*/  BRA.U UP0, `(.L_x_2) ;  /* 0x0000003900807547 */ /* 0x000fea000b800000 */
[----:B------:R-:W1:Y:S01]  /*0080*/  S2R R0, SR_TID.X ;  /* 0x0000000000007919 */ /* 0x000e620000002100 */
[----:B------:R-:W2:Y:S01]  /*0090*/  LDCU UR4, c[0x0][0x390] ;  /* 0x00007200ff0477ac */ /* 0x000ea20008000800 */
[----:B------:R-:W-:Y:S01]  /*00a0*/  BSSY.RECONVERGENT B1, `(.L_x_3) ;  /* 0x000000b000017945 */ /* 0x000fe20003800200 */
[----:B------:R-:W-:Y:S02]  /*00b0*/  CS2R R14, SRZ ;  /* 0x00000000000e7805 */ /* 0x000fe4000001ff00 */
[----:B------:R-:W-:Y:S02]  /*00c0*/  CS2R R12, SRZ ;  /* 0x00000000000c7805 */ /* 0x000fe4000001ff00 */
[----:B-1----:R-:W-:Y:S01]  /*00d0*/  ISETP.GE.AND P0, PT, R0, UR8, PT ;  /* 0x0000000800007c0c */ /* 0x002fe2000bf06270 */
[----:B------:R-:W-:-:S12]  /*00e0*/  IMAD.MOV.U32 R19, RZ, RZ, R0 ;  /* 0x000000ffff137224 */ /* 0x000fd800078e0000 */
[----:B--2---:R-:W-:Y:S05]  /*00f0*/  @P0 BRA `(.L_x_4) ;  /* 0x0000000000140947 */ /* 0x004fea0003800000 */
[----:B------:R-:W1:Y:S02]  /*0100*/  LDC.64 R2, c[0x0][0x380] ;  /* 0x0000e000ff027b82 */ /* 0x000e640000000a00 */
[----:B-1----:R-:W-:-:S05]  /*0110*/  IMAD.WIDE.U32 R2, R0, 0x10, R2 ;  /* 0x0000001000027825 */ /* 0x002fca00078e0002 */
[----:B0-----:R1:W5:Y:S04]  /*0120*/  LDG.E.64.CONSTANT R14, desc[UR10][R2.64] ;  /* 0x0000000a020e7981 */ /* 0x001368000c1e9b00 */
[----:B------:R1:W5:Y:S01]  /*0130*/  LDG.E.64.CONSTANT R12, desc[UR10][R2.64+0x8] ;  /* 0x0000080a020c7981 */ /* 0x000362000c1e9b00 */
[----:B------:R-:W-:-:S07]  /*0140*/  VIADD R19, R0, 0x100 ;  /* 0x0000010000137836 */ /* 0x000fce0000000000 */
.L_x_4:
[----:B0-----:R-:W-:Y:S05]  /*0150*/  BSYNC.RECONVERGENT B1 ;  /* 0x0000000000017941 */ /* 0x001fea0003800200 */
.L_x_3:
[----:B------:R-:W-:Y:S01]  /*0160*/  ISETP.GE.AND P0, PT, R19, UR8, PT ;  /* 0x0000000813007c0c */ /* 0x000fe2000bf06270 */
[----:B------:R-:W-:-:S12]  /*0170*/  BSSY.RECONVERGENT B1, `(.L_x_5) ;  /* 0x0000099000017945 */ /* 0x000fd80003800200 */
[----:B------:R-:W-:Y:S05]  /*0180*/  @P0 BRA `(.L_x_6) ;  /* 0x00000008005c0947 */ /* 0x000fea0003800000 */
[----:B------:R-:W-:Y:S01]  /*0190*/  LOP3.LUT R4, RZ, R19, RZ, 0x33, !PT ;  /* 0x00000013ff047212 */ /* 0x000fe200078e33ff */
[----:B------:R-:W-:Y:S04]  /*01a0*/  BSSY.RECONVERGENT B2, `(.L_x_7) ;  /* 0x000002e000027945 */ /* 0x000fe80003800200 */
[----:B------:R-:W-:-:S05]  /*01b0*/  VIADD R4, R4, UR8 ;  /* 0x0000000804047c36 */ /* 0x000fca0008000000 */
[----:B-1----:R-:W-:-:S04]  /*01c0*/  LOP3.LUT R2, R4, 0x300, RZ, 0xc0, !PT ;  /* 0x0000030004027812 */ /* 0x002fc800078ec0ff */
[----:B------:R-:W-:-:S13]  /*01d0*/  ISETP.NE.AND P0, PT, R2, 0x300, PT ;  /* 0x000003000200780c */ /* 0x000fda0003f05270 */
[----:B------:R-:W-:Y:S05]  /*01e0*/  @!P0 BRA `(.L_x_8) ;  /* 0x0000000000a48947 */ /* 0x000fea0003800000 */
[----:B------:R-:W0:Y:S01]  /*01f0*/  LDC.64 R2, c[0x0][0x380] ;  /* 0x0000e000ff027b82 */ /* 0x000e220000000a00 */
[----:B------:R-:W-:-:S04]  /*0200*/  LEA.HI R5, R4, 0x1, RZ, 0x18 ;  /* 0x0000000104057811 */ /* 0x000fc800078fc0ff */
[----:B------:R-:W-:-:S05]  /*0210*/  LOP3.LUT R5, R5, 0x3, RZ, 0xc0, !PT ;  /* 0x0000000305057812 */ /* 0x000fca00078ec0ff */
[----:B------:R-:W-:Y:S02]  /*0220*/  IMAD.MOV R5, RZ, RZ, -R5 ;  /* 0x000000ffff057224 */ /* 0x000fe400078e0a05 */
[----:B0-----:R-:W-:-:S04]  /*0230*/  IMAD.WIDE.U32 R2, R19, 0x10, R2 ;  /* 0x0000001013027825 */ /* 0x001fc800078e0002 */
[----:B------:R-:W-:-:S07]  /*0240*/  IMAD.MOV.U32 R16, RZ, RZ, R2 ;  /* 0x000000ffff107224 */ /* 0x000fce00078e0002 */
.L_x_11:
[----:B------:R-:W-:-:S05]  /*0250*/  IMAD.MOV.U32 R2, RZ, RZ, R16 ;  /* 0x000000ffff027224 */ /* 0x000fca00078e0010 */
[----:B------:R-:W2:Y:S04]  /*0260*/  LDG.E.64.CONSTANT R8, desc[UR10][R2.64] ;  /* 0x0000000a02087981 */ /* 0x000ea8000c1e9b00 */
[----:B------:R-:W3:Y:S01]  /*0270*/  LDG.E.64.CONSTANT R10, desc[UR10][R2.64+0x8] ;  /* 0x0000080a020a7981 */ /* 0x000ee2000c1e9b00 */
[----:B------:R-:W-:Y:S01]  /*0280*/  VIADD R5, R5, 0x1 ;  /* 0x0000000105057836 */ /* 0x000fe20000000000 */
[----:B------:R-:W-:Y:S01]  /*0290*/  BSSY.RECONVERGENT B3, `(.L_x_9) ;  /* 0x000001b000037945 */ /* 0x000fe20003800200 */
[----:B-----5:R-:W-:Y:S01]  /*02a0*/  IMAD.MOV.U32 R21, RZ, RZ, R13 ;  /* 0x000000ffff157224 */ /* 0x020fe200078e000d */
[----:B------:R-:W-:Y:S01]  /*02b0*/  IADD3 R16, P3, PT, R2, 0x1000, RZ ;  /* 0x0000100002107810 */ /* 0x000fe20007f7e0ff */
[----:B------:R-:W-:Y:S01]  /*02c0*/  IMAD.MOV.U32 R17, RZ, RZ, R12 ;  /* 0x000000ffff117224 */ /* 0x000fe200078e000c */
[----:B------:R-:W-:Y:S01]  /*02d0*/  ISETP.NE.AND P2, PT, R5, RZ, PT ;  /* 0x000000ff0500720c */ /* 0x000fe20003f45270 */
[----:B------:R-:W-:-:S02]  /*02e0*/  IMAD.MOV.U32 R6, RZ, RZ, R14 ;  /* 0x000000ffff067224 */ /* 0x000fc400078e000e */
[----:B------:R-:W-:Y:S01]  /*02f0*/  IMAD.MOV.U32 R7, RZ, RZ, R15 ;  /* 0x000000ffff077224 */ /* 0x000fe200078e000f */
[----:B--2---:R-:W-:Y:S01]  /*0300*/  DSETP.GEU.AND P0, PT, |R14|, |R8|, PT ;  /* 0x400000080e00722a */ /* 0x004fe20003f0e200 */
[----:B------:R-:W-:Y:S02]  /*0310*/  IMAD.MOV.U32 R14, RZ, RZ, R8 ;  /* 0x000000ffff0e7224 */ /* 0x000fe400078e0008 */
[----:B---3--:R-:W-:Y:S02]  /*0320*/  IMAD.MOV.U32 R12, RZ, RZ, R10 ;  /* 0x000000ffff0c7224 */ /* 0x008fe400078e000a */
[----:B------:R-:W-:Y:S02]  /*0330*/  IMAD.MOV.U32 R13, RZ, RZ, R11 ;  /* 0x000000ffff0d7224 */ /* 0x000fe400078e000b */
[----:B------:R-:W-:-:S07]  /*0340*/  IMAD.MOV.U32 R15, RZ, RZ, R9 ;  /* 0x000000ffff0f7224 */ /* 0x000fce00078e0009 */
[----:B------:R-:W-:Y:S05]  /*0350*/  @!P0 BRA `(.L_x_10) ;  /* 0x0000000000388947 */ /* 0x000fea0003800000 */
[----:B------:R-:W-:Y:S01]  /*0360*/  DSETP.GEU.AND P0, PT, |R8|, |R6|, PT ;  /* 0x400000060800722a */ /* 0x000fe20003f0e200 */
[----:B------:R-:W-:Y:S02]  /*0370*/  IMAD.MOV.U32 R14, RZ, RZ, R6 ;  /* 0x000000ffff0e7224 */ /* 0x000fe400078e0006 */
[----:B------:R-:W-:Y:S02]  /*0380*/  IMAD.MOV.U32 R15, RZ, RZ, R7 ;  /* 0x000000ffff0f7224 */ /* 0x000fe400078e0007 */
[----:B------:R-:W-:Y:S02]  /*0390*/  IMAD.MOV.U32 R12, RZ, RZ, R17 ;  /* 0x000000ffff0c7224 */ /* 0x000fe400078e0011 */
[----:B------:R-:W-:-:S07]  /*03a0*/  IMAD.MOV.U32 R13, RZ, RZ, R21 ;  /* 0x000000ffff0d7224 */ /* 0x000fce00078e0015 */
[----:B------:R-:W-:Y:S05]  /*03b0*/  @!P0 BRA `(.L_x_10) ;  /* 0x0000000000208947 */ /* 0x000fea0003800000 */
[CC--:B------:R-:W-:Y:S02]  /*03c0*/  ISETP.GE.U32.AND P1, PT, R17.reuse, R10.reuse, PT ;  /* 0x0000000a1100720c */ /* 0x0c0fe40003f26070 */
[----:B------:R-:W-:Y:S02]  /*03d0*/  ISETP.LT.U32.AND P0, PT, R17, R10, PT ;  /* 0x0000000a1100720c */ /* 0x000fe40003f01070 */
[CC--:B------:R-:W-:Y:S02]  /*03e0*/  ISETP.GE.AND.EX P1, PT, R21.reuse, R11.reuse, PT, P1 ;  /* 0x0000000b1500720c */ /* 0x0c0fe40003f26310 */
[----:B------:R-:W-:Y:S02]  /*03f0*/  ISETP.LT.AND.EX P0, PT, R21, R11, PT, P0 ;  /* 0x0000000b1500720c */ /* 0x000fe40003f01300 */
[----:B------:R-:W-:Y:S02]  /*0400*/  FSEL R14, R6, R8, !P1 ;  /* 0x00000008060e7208 */ /* 0x000fe40004800000 */
[----:B------:R-:W-:-:S02]  /*0410*/  FSEL R15, R7, R9, !P1 ;  /* 0x00000009070f7208 */ /* 0x000fc40004800000 */
[----:B------:R-:W-:Y:S02]  /*0420*/  SEL R12, R17, R10, P0 ;  /* 0x0000000a110c7207 */ /* 0x000fe40000000000 */
[----:B------:R-:W-:-:S07]  /*0430*/  SEL R13, R21, R11, P0 ;  /* 0x0000000b150d7207 */ /* 0x000fce0000000000 */
.L_x_10:
[----:B------:R-:W-:Y:S05]  /*0440*/  BSYNC.RECONVERGENT B3 ;  /* 0x0000000000037941 */ /* 0x000fea0003800200 */
.L_x_9:
[----:B------:R-:W-:Y:S02]  /*0450*/  IMAD.X R3, RZ, RZ, R3, P3 ;  /* 0x000000ffff037224 */ /* 0x000fe400018e0603 */
[----:B------:R-:W-:Y:S01]  /*0460*/  VIADD R19, R19, 0x100 ;  /* 0x0000010013137836 */ /* 0x000fe20000000000 */
[----:B------:R-:W-:Y:S06]  /*0470*/  @P2 BRA `(.L_x_11) ;  /* 0xfffffffc00742947 */ /* 0x000fec000383ffff */
.L_x_8:
[----:B------:R-:W-:Y:S05]  /*0480*/  BSYNC.RECONVERGENT B2 ;  /* 0x0000000000027941 */ /* 0x000fea0003800200 */
.L_x_7:
[----:B------:R-:W0:Y:S01]  /*0490*/  LDC.64 R8, c[0x0][0x380] ;  /* 0x0000e000ff087b82 */ /* 0x000e220000000a00 */
[----:B------:R-:W-:-:S13]  /*04a0*/  ISETP.GE.U32.AND P0, PT, R4, 0x300, PT ;  /* 0x000003000400780c */ /* 0x000fda0003f06070 */
[----:B------:R-:W-:Y:S05]  /*04b0*/  @!P0 BRA `(.L_x_6) ;  /* 0x0000000400908947 */ /* 0x000fea0003800000 */
.L_x_20:
[----:B0-----:R-:W-:-:S05]  /*04c0*/  IMAD.WIDE R20, R19, 0x10, R8 ;  /* 0x0000001013147825 */ /* 0x001fca00078e0208 */
[----:B------:R-:W2:Y:S04]  /*04d0*/  LDG.E.64.CONSTANT R10, desc[UR10][R20.64] ;  /* 0x0000000a140a7981 */ /* 0x000ea8000c1e9b00 */
[----:B------:R-:W3:Y:S04]  /*04e0*/  LDG.E.64.CONSTANT R16, desc[UR10][R20.64+0x8] ;  /* 0x0000080a14107981 */ /* 0x000ee8000c1e9b00 */
[----:B-----5:R0:W5:Y:S04]  /*04f0*/  LDG.E.64.CONSTANT R6, desc[UR10][R20.64+0x1000] ;  /* 0x0010000a14067981 */ /* 0x020168000c1e9b00 */
[----:B------:R0:W5:Y:S01]  /*0500*/  LDG.E.64.CONSTANT R4, desc[UR10][R20.64+0x1008] ;  /* 0x0010080a14047981 */ /* 0x000162000c1e9b00 */
[----:B------:R-:W-:Y:S01]  /*0510*/  BSSY.RECONVERGENT B2, `(.L_x_12) ;  /* 0x0000015000027945 */ /* 0x000fe20003800200 */
[----:B--2---:R-:W-:Y:S01]  /*0520*/  DSETP.GEU.AND P0, PT, |R14|, |R10|, PT ;  /* 0x4000000a0e00722a */ /* 0x004fe20003f0e200 */
[----:B------:R-:W-:-:S02]  /*0530*/  IMAD.MOV.U32 R2, RZ, RZ, R10 ;  /* 0x000000ffff027224 */ /* 0x000fc400078e000a */
[----:B------:R-:W-:Y:S02]  /*0540*/  IMAD.MOV.U32 R3, RZ, RZ, R11 ;  /* 0x000000ffff037224 */ /* 0x000fe400078e000b */
[----:B---3--:R-:W-:Y:S02]  /*0550*/  IMAD.MOV.U32 R23, RZ, RZ, R16 ;  /* 0x000000ffff177224 */ /* 0x008fe400078e0010 */
[----:B------:R-:W-:-:S07]  /*0560*/  IMAD.MOV.U32 R25, RZ, RZ, R17 ;  /* 0x000000ffff197224 */ /* 0x000fce00078e0011 */
[----:B0-----:R-:W-:Y:S05]  /*0570*/  @!P0 BRA `(.L_x_13) ;  /* 0x0000000000388947 */ /* 0x001fea0003800000 */
[----:B------:R-:W-:Y:S01]  /*0580*/  DSETP.GEU.AND P0, PT, |R10|, |R14|, PT ;  /* 0x4000000e0a00722a */ /* 0x000fe20003f0e200 */
[----:B------:R-:W-:Y:S02]  /*0590*/  IMAD.MOV.U32 R23, RZ, RZ, R12 ;  /* 0x000000ffff177224 */ /* 0x000fe400078e000c */
[----:B------:R-:W-:Y:S02]  /*05a0*/  IMAD.MOV.U32 R25, RZ, RZ, R13 ;  /* 0x000000ffff197224 */ /* 0x000fe400078e000d */
[----:B------:R-:W-:Y:S02]  /*05b0*/  IMAD.MOV.U32 R2, RZ, RZ, R14 ;  /* 0x000000ffff027224 */ /* 0x000fe400078e000e */
[----:B------:R-:W-:-:S07]  /*05c0*/  IMAD.MOV.U32 R3, RZ, RZ, R15 ;  /* 0x000000ffff037224 */ /* 0x000fce00078e000f */
[----:B------:R-:W-:Y:S05]  /*05d0*/  @!P0 BRA `(.L_x_13) ;  /* 0x0000000000208947 */ /* 0x000fea0003800000 */
[CC--:B------:R-:W-:Y:S02]  /*05e0*/  ISETP.LT.U32.AND P1, PT, R12.reuse, R16.reuse, PT ;  /* 0x000000100c00720c */ /* 0x0c0fe40003f21070 */
[CC--:B------:R-:W-:Y:S02]  /*05f0*/  ISETP.GE.U32.AND P0, PT, R12.reuse, R16.reuse, PT ;  /* 0x000000100c00720c */ /* 0x0c0fe40003f06070 */
[CC--:B------:R-:W-:Y:S02]  /*0600*/  ISETP.LT.AND.EX P1, PT, R13.reuse, R17.reuse, PT, P1 ;  /* 0x000000110d00720c */ /* 0x0c0fe40003f21310 */
[CC--:B------:R-:W-:Y:S02]  /*0610*/  ISETP.GE.AND.EX P0, PT, R13.reuse, R17.reuse, PT, P0 ;  /* 0x000000110d00720c */ /* 0x0c0fe40003f06300 */
[----:B------:R-:W-:Y:S02]  /*0620*/  SEL R23, R12, R16, P1 ;  /* 0x000000100c177207 */ /* 0x000fe40000800000 */
[----:B------:R-:W-:-:S02]  /*0630*/  SEL R25, R13, R17, P1 ;  /* 0x000000110d197207 */ /* 0x000fc40000800000 */
[----:B------:R-:W-:Y:S02]  /*0640*/  FSEL R2, R14, R10, !P0 ;  /* 0x0000000a0e027208 */ /* 0x000fe40004000000 */
[----:B------:R-:W-:-:S07]  /*0650*/  FSEL R3, R15, R11, !P0 ;  /* 0x0000000b0f037208 */ /* 0x000fce0004000000 */
.L_x_13:
[----:B------:R-:W-:Y:S05]  /*0660*/  BSYNC.RECONVERGENT B2 ;  /* 0x0000000000027941 */ /* 0x000fea0003800200 */
.L_x_12:
[----:B------:R0:W5:Y:S04]  /*0670*/  LDG.E.64.CONSTANT R14, desc[UR10][R20.64+0x2000] ;  /* 0x0020000a140e7981 */ /* 0x000168000c1e9b00 */
[----:B------:R0:W5:Y:S04]  /*0680*/  LDG.E.64.CONSTANT R12, desc[UR10][R20.64+0x2008] ;  /* 0x0020080a140c7981 */ /* 0x000168000c1e9b00 */
[----:B------:R0:W5:Y:S04]  /*0690*/  LDG.E.64.CONSTANT R10, desc[UR10][R20.64+0x3000] ;  /* 0x0030000a140a7981 */ /* 0x000168000c1e9b00 */
[----:B------:R0:W5:Y:S02]  /*06a0*/  LDG.E.64.CONSTANT R16, desc[UR10][R20.64+0x3008] ;  /* 0x0030080a14107981 */ /* 0x000164000c1e9b00 */
[----:B-----5:R-:W-:Y:S01]  /*06b0*/  DSETP.GEU.AND P0, PT, |R2|, |R6|, PT ;  /* 0x400000060200722a */ /* 0x020fe20003f0e200 */
[----:B------:R-:W-:Y:S01]  /*06c0*/  BSSY.RECONVERGENT B2, `(.L_x_14) ;  /* 0x0000014000027945 */ /* 0x000fe20003800200 */
[----:B------:R-:W-:-:S02]  /*06d0*/  IMAD.MOV.U32 R26, RZ, RZ, R6 ;  /* 0x000000ffff1a7224 */ /* 0x000fc400078e0006 */
[----:B------:R-:W-:Y:S02]  /*06e0*/  IMAD.MOV.U32 R27, RZ, RZ, R7 ;  /* 0x000000ffff1b7224 */ /* 0x000fe400078e0007 */
[----:B------:R-:W-:Y:S02]  /*06f0*/  IMAD.MOV.U32 R29, RZ, RZ, R4 ;  /* 0x000000ffff1d7224 */ /* 0x000fe400078e0004 */
[----:B------:R-:W-:-:S06]  /*0700*/  IMAD.MOV.U32 R18, RZ, RZ, R5 ;  /* 0x000000ffff127224 */ /* 0x000fcc00078e0005 */
[----:B0-----:R-:W-:Y:S05]  /*0710*/  @!P0 BRA `(.L_x_15) ;  /* 0x0000000000388947 */ /* 0x001fea0003800000 */
        /* <DEDUP_REMOVED lines=14> */
.L_x_15:
[----:B------:R-:W-:Y:S05]  /*0800*/  BSYNC.RECONVERGENT B2 ;  /* 0x0000000000027941 */ /* 0x000fea0003800200 */
.L_x_14:
[----:B------:R-:W-:Y:S01]  /*0810*/  DSETP.GEU.AND P0, PT, |R26|, |R14|, PT ;  /* 0x4000000e1a00722a */ /* 0x000fe20003f0e200 */
[----:B------:R-:W-:Y:S01]  /*0820*/  BSSY.RECONVERGENT B2, `(.L_x_16) ;  /* 0x0000014000027945 */ /* 0x000fe20003800200 */
[----:B------:R-:W-:Y:S02]  /*0830*/  IMAD.MOV.U32 R2, RZ, RZ, R14 ;  /* 0x000000ffff027224 */ /* 0x000fe400078e000e */
[----:B------:R-:W-:Y:S02]  /*0840*/  IMAD.MOV.U32 R3, RZ, RZ, R15 ;  /* 0x000000ffff037224 */ /* 0x000fe400078e000f */
[----:B------:R-:W-:Y:S02]  /*0850*/  IMAD.MOV.U32 R5, RZ, RZ, R12 ;  /* 0x000000ffff057224 */ /* 0x000fe400078e000c */
[----:B------:R-:W-:-:S06]  /*0860*/  IMAD.MOV.U32 R7, RZ, RZ, R13 ;  /* 0x000000ffff077224 */ /* 0x000fcc00078e000d */
        /* <DEDUP_REMOVED lines=15> */
.L_x_17:
[----:B------:R-:W-:Y:S05]  /*0960*/  BSYNC.RECONVERGENT B2 ;  /* 0x0000000000027941 */ /* 0x000fea0003800200 */
.L_x_16:
        /* <DEDUP_REMOVED lines=21> */
.L_x_19:
[----:B------:R-:W-:Y:S05]  /*0ac0*/  BSYNC.RECONVERGENT B2 ;  /* 0x0000000000027941 */ /* 0x000fea0003800200 */
.L_x_18:
[----:B------:R-:W-:-:S05]  /*0ad0*/  VIADD R19, R19, 0x400 ;  /* 0x0000040013137836 */ /* 0x000fca0000000000 */
[----:B------:R-:W-:-:S13]  /*0ae0*/  ISETP.GE.AND P0, PT, R19, UR4, PT ;  /* 0x0000000413007c0c */ /* 0x000fda000bf06270 */
[----:B------:R-:W-:Y:S05]  /*0af0*/  @!P0 BRA `(.L_x_20) ;  /* 0xfffffff800708947 */ /* 0x000fea000383ffff */
.L_x_6:
[----:B------:R-:W-:Y:S05]  /*0b00*/  BSYNC.RECONVERGENT B1 ;  /* 0x0000000000017941 */ /* 0x000fea0003800200 */
.L_x_5:
[----:B------:R-:W2:Y:S02]  /*0b10*/  LDCU UR6, c[0x0][0x390] ;  /* 0x00007200ff0677ac */ /* 0x000ea40008000800 */
[----:B--2---:R-:W-:-:S09]  /*0b20*/  UISETP.GE.AND UP0, UPT, UR6, 0x100, UPT ;  /* 0x000001000600788c */ /* 0x004fd2000bf06270 */
[----:B------:R-:W-:Y:S05]  /*0b30*/  BRA.U !UP0, `(.L_x_21) ;  /* 0x0000001508507547 */ /* 0x000fea000b800000 */
[----:B0-----:R-:W0:Y:S01]  /*0b40*/  S2R R9, SR_LANEID ;  /* 0x0000000000097919 */ /* 0x001e220000000000 */
[----:B------:R-:W-:Y:S01]  /*0b50*/  BSSY.RECONVERGENT B1, `(.L_x_22) ;  /* 0x000001f000017945 */ /* 0x000fe20003800200 */
[----:B-----5:R-:W-:Y:S01]  /*0b60*/  IMAD.MOV.U32 R11, RZ, RZ, R12 ;  /* 0x000000ffff0b7224 */ /* 0x020fe200078e000c */
[----:B------:R2:W3:Y:S01]  /*0b70*/  SHFL.DOWN PT, R4, R14, 0x1, 0x1f ;  /* 0x08201f000e047f89 */ /* 0x0004e200000e0000 */
[----:B------:R-:W-:Y:S02]  /*0b80*/  IMAD.MOV.U32 R16, RZ, RZ, R13 ;  /* 0x000000ffff107224 */ /* 0x000fe400078e000d */
[----:B-1----:R-:W-:Y:S01]  /*0b90*/  IMAD.MOV.U32 R2, RZ, RZ, R14 ;  /* 0x000000ffff027224 */ /* 0x002fe200078e000e */
[----:B------:R2:W1:Y:S01]  /*0ba0*/  SHFL.DOWN PT, R5, R15, 0x1, 0x1f ;  /* 0x08201f000f057f89 */ /* 0x00046200000e0000 */
[----:B------:R-:W-:-:S03]  /*0bb0*/  IMAD.MOV.U32 R3, RZ, RZ, R15 ;  /* 0x000000ffff037224 */ /* 0x000fc600078e000f */
[----:B------:R2:W4:Y:S04]  /*0bc0*/  SHFL.DOWN PT, R7, R12, 0x1, 0x1f ;  /* 0x08201f000c077f89 */ /* 0x00052800000e0000 */
[----:B------:R2:W1:Y:S01]  /*0bd0*/  SHFL.DOWN PT, R17, R13, 0x1, 0x1f ;  /* 0x08201f000d117f89 */ /* 0x00046200000e0000 */
[----:B0-----:R-:W-:-:S13]  /*0be0*/  ISETP.GT.AND P0, PT, R9, 0x1e, PT ;  /* 0x0000001e0900780c */ /* 0x001fda0003f04270 */
[----:B-1234-:R-:W-:Y:S05]  /*0bf0*/  @P0 BRA `(.L_x_23) ;  /* 0x0000000000500947 */ /* 0x01efea0003800000 */
[----:B------:R-:W-:Y:S01]  /*0c00*/  DSETP.GEU.AND P0, PT, |R14|, |R4|, PT ;  /* 0x400000040e00722a */ /* 0x000fe20003f0e200 */
[----:B------:R-:W-:Y:S02]  /*0c10*/  IMAD.MOV.U32 R11, RZ, RZ, R7 ;  /* 0x000000ffff0b7224 */ /* 0x000fe400078e0007 */
[----:B------:R-:W-:Y:S02]  /*0c20*/  IMAD.MOV.U32 R16, RZ, RZ, R17 ;  /* 0x000000ffff107224 */ /* 0x000fe400078e0011 */
        /* <DEDUP_REMOVED lines=9> */
[CC--:B------:R-:W-:Y:S02]  /*0cc0*/  ISETP.LT.U32.AND P1, PT, R12.reuse, R7.reuse, PT ;  /* 0x000000070c00720c */ /* 0x0c0fe40003f21070 */
[C---:B------:R-:W-:Y:S02]  /*0cd0*/  ISETP.GE.U32.AND P0, PT, R12.reuse, R7, PT ;  /* 0x000000070c00720c */ /* 0x040fe40003f06070 */
[CC--:B------:R-:W-:Y:S02]  /*0ce0*/  ISETP.LT.AND.EX P1, PT, R13.reuse, R17.reuse, PT, P1 ;  /* 0x000000110d00720c */ /* 0x0c0fe40003f21310 */
[C---:B------:R-:W-:Y:S02]  /*0cf0*/  ISETP.GE.AND.EX P0, PT, R13.reuse, R17, PT, P0 ;  /* 0x000000110d00720c */ /* 0x040fe40003f06300 */
[----:B------:R-:W-:Y:S02]  /*0d00*/  SEL R11, R12, R7, P1 ;  /* 0x000000070c0b7207 */ /* 0x000fe40000800000 */
[----:B------:R-:W-:-:S02]  /*0d10*/  SEL R16, R13, R17, P1 ;  /* 0x000000110d107207 */ /* 0x000fc40000800000 */
[----:B------:R-:W-:Y:S02]  /*0d20*/  FSEL R2, R14, R4, !P0 ;  /* 0x000000040e027208 */ /* 0x000fe40004000000 */
[----:B------:R-:W-:-:S07]  /*0d30*/  FSEL R3, R15, R5, !P0 ;  /* 0x000000050f037208 */ /* 0x000fce0004000000 */
.L_x_23:
[----:B------:R-:W-:Y:S05]  /*0d40*/  BSYNC.RECONVERGENT B1 ;  /* 0x0000000000017941 */ /* 0x000fea0003800200 */
.L_x_22:
[----:B------:R-:W-:Y:S01]  /*0d50*/  ISETP.GT.AND P0, PT, R9, 0x1d, PT ;  /* 0x0000001d0900780c */ /* 0x000fe20003f04270 */
[----:B------:R0:W1:Y:S01]  /*0d60*/  SHFL.DOWN PT, R6, R2, 0x2, 0x1f ;  /* 0x08401f0002067f89 */ /* 0x00006200000e0000 */
[----:B------:R-:W-:Y:S01]  /*0d70*/  BSSY.RECONVERGENT B1, `(.L_x_24) ;  /* 0x000001d000017945 */ /* 0x000fe20003800200 */
[----:B------:R-:W-:Y:S02]  /*0d80*/  IMAD.MOV.U32 R8, RZ, RZ, R11 ;  /* 0x000000ffff087224 */ /* 0x000fe400078e000b */
[----:B------:R0:W2:Y:S01]  /*0d90*/  SHFL.DOWN PT, R7, R3, 0x2, 0x1f ;  /* 0x08401f0003077f89 */ /* 0x0000a200000e0000 */
[----:B------:R-:W-:Y:S02]  /*0da0*/  IMAD.MOV.U32 R10, RZ, RZ, R16 ;  /* 0x000000ffff0a7224 */ /* 0x000fe400078e0010 */
[----:B------:R-:W-:Y:S01]  /*0db0*/  IMAD.MOV.U32 R4, RZ, RZ, R2 ;  /* 0x000000ffff047224 */ /* 0x000fe200078e0002 */
[----:B------:R0:W3:Y:S01]  /*0dc0*/  SHFL.DOWN PT, R12, R11, 0x2, 0x1f ;  /* 0x08401f000b0c7f89 */ /* 0x0000e200000e0000 */
[----:B------:R-:W-:-:S03]  /*0dd0*/  IMAD.MOV.U32 R5, RZ, RZ, R3 ;  /* 0x000000ffff057224 */ /* 0x000fc600078e0003 */
[----:B------:R0:W4:Y:S01]  /*0de0*/  SHFL.DOWN PT, R13, R16, 0x2, 0x1f ;  /* 0x08401f00100d7f89 */ /* 0x00012200000e0000 */
[----:B------:R-:W-:Y:S05]  /*0df0*/  @P0 BRA `(.L_x_25) ;  /* 0x0000000000500947 */ /* 0x000fea0003800000 */
[----:B-12---:R-:W-:Y:S01]  /*0e00*/  DSETP.GEU.AND P0, PT, |R2|, |R6|, PT ;  /* 0x400000060200722a */ /* 0x006fe20003f0e200 */
[----:B---3--:R-:W-:Y:S02]  /*0e10*/  IMAD.MOV.U32 R8, RZ, RZ, R12 ;  /* 0x000000ffff087224 */ /* 0x008fe400078e000c */
[----:B----4-:R-:W-:Y:S02]  /*0e20*/  IMAD.MOV.U32 R10, RZ, RZ, R13 ;  /* 0x000000ffff0a7224 */ /* 0x010fe400078e000d */
        /* <DEDUP_REMOVED lines=17> */
.L_x_25:
[----:B------:R-:W-:Y:S05]  /*0f40*/  BSYNC.RECONVERGENT B1 ;  /* 0x0000000000017941 */ /* 0x000fea0003800200 */
.L_x_24:
[----:B------:R-:W-:Y:S01]  /*0f50*/  ISETP.GT.AND P0, PT, R9, 0x1b, PT ;  /* 0x0000001b0900780c */ /* 0x000fe20003f04270 */
[----:B-1----:R1:W1:Y:S01]  /*0f60*/  SHFL.DOWN PT, R6, R4, 0x4, 0x1f ;  /* 0x08801f0004067f89 */ /* 0x00226200000e0000 */
[----:B------:R-:W-:Y:S01]  /*0f70*/  BSSY.RECONVERGENT B1, `(.L_x_26) ;  /* 0x000001d000017945 */ /* 0x000fe20003800200 */
[----:B0-----:R-:W-:Y:S02]  /*0f80*/  IMAD.MOV.U32 R11, RZ, RZ, R8 ;  /* 0x000000ffff0b7224 */ /* 0x001fe400078e0008 */
[----:B--2---:R0:W2:Y:S01]  /*0f90*/  SHFL.DOWN PT, R7, R5, 0x4, 0x1f ;  /* 0x08801f0005077f89 */ /* 0x0040a200000e0000 */
[----:B---3--:R-:W-:Y:S02]  /*0fa0*/  IMAD.MOV.U32 R12, RZ, RZ, R10 ;  /* 0x000000ffff0c7224 */ /* 0x008fe400078e000a */
[----:B------:R-:W-:Y:S01]  /*0fb0*/  IMAD.MOV.U32 R2, RZ, RZ, R4 ;  /* 0x000000ffff027224 */ /* 0x000fe200078e0004 */
[----:B----4-:R0:W3:Y:S01]  /*0fc0*/  SHFL.DOWN PT, R13, R8, 0x4, 0x1f ;  /* 0x08801f00080d7f89 */ /* 0x0100e200000e0000 */
        /* <DEDUP_REMOVED lines=23> */
.L_x_27:
[----:B------:R-:W-:Y:S05]  /*1140*/  BSYNC.RECONVERGENT B1 ;  /* 0x0000000000017941 */ /* 0x000fea0003800200 */
.L_x_26:
[----:B------:R-:W-:Y:S01]  /*1150*/  ISETP.GT.AND P0, PT, R9, 0x17, PT ;  /* 0x000000170900780c */ /* 0x000fe20003f04270 */
[----:B-1----:R1:W1:Y:S01]  /*1160*/  SHFL.DOWN PT, R6, R2, 0x8, 0x1f ;  /* 0x09001f0002067f89 */ /* 0x00226200000e0000 */
[----:B------:R-:W-:Y:S01]  /*1170*/  BSSY.RECONVERGENT B1, `(.L_x_28) ;  /* 0x000001d000017945 */ /* 0x000fe20003800200 */
[----:B0-----:R-:W-:Y:S02]  /*1180*/  IMAD.MOV.U32 R8, RZ, RZ, R11 ;  /* 0x000000ffff087224 */ /* 0x001fe400078e000b */
[----:B--2---:R0:W2:Y:S01]  /*1190*/  SHFL.DOWN PT, R7, R3, 0x8, 0x1f ;  /* 0x09001f0003077f89 */ /* 0x0040a200000e0000 */
[----:B------:R-:W-:Y:S02]  /*11a0*/  IMAD.MOV.U32 R10, RZ, RZ, R12 ;  /* 0x000000ffff0a7224 */ /* 0x000fe400078e000c */
[----:B------:R-:W-:Y:S01]  /*11b0*/  IMAD.MOV.U32 R4, RZ, RZ, R2 ;  /* 0x000000ffff047224 */ /* 0x000fe200078e0002 */
[----:B------:R0:W0:Y:S01]  /*11c0*/  SHFL.DOWN PT, R14, R11, 0x8, 0x1f ;  /* 0x09001f000b0e7f89 */ /* 0x00002200000e0000 */
[----:B------:R-:W-:-:S03]  /*11d0*/  IMAD.MOV.U32 R5, RZ, RZ, R3 ;  /* 0x000000ffff057224 */ /* 0x000fc600078e0003 */
[----:B---3--:R3:W0:Y:S01]  /*11e0*/  SHFL.DOWN PT, R13, R12, 0x8, 0x1f ;  /* 0x09001f000c0d7f89 */ /* 0x00862200000e0000 */
[----:B------:R-:W-:Y:S05]  /*11f0*/  @P0 BRA `(.L_x_29) ;  /* 0x0000000000500947 */ /* 0x000fea0003800000 */
[----:B-12---:R-:W-:Y:S01]  /*1200*/  DSETP.GEU.AND P0, PT, |R2|, |R6|, PT ;  /* 0x400000060200722a */ /* 0x006fe20003f0e200 */
[----:B0-----:R-:W-:Y:S02]  /*1210*/  IMAD.MOV.U32 R8, RZ, RZ, R14 ;  /* 0x000000ffff087224 */ /* 0x001fe400078e000e */
        /* <DEDUP_REMOVED lines=18> */
.L_x_29:
[----:B------:R-:W-:Y:S05]  /*1340*/  BSYNC.RECONVERGENT B1 ;  /* 0x0000000000017941 */ /* 0x000fea0003800200 */
.L_x_28:
[----:B------:R-:W-:Y:S01]  /*1350*/  ISETP.GT.AND P0, PT, R9, 0xf, PT ;  /* 0x0000000f0900780c */ /* 0x000fe20003f04270 */
[----:B-1----:R1:W1:Y:S01]  /*1360*/  SHFL.DOWN PT, R6, R4, 0x10, 0x1f ;  /* 0x0a001f0004067f89 */ /* 0x00226200000e0000 */
[----:B------:R-:W-:Y:S01]  /*1370*/  BSSY.RECONVERGENT B1, `(.L_x_30) ;  /* 0x000001d000017945 */ /* 0x000fe20003800200 */
[----:B0-----:R-:W-:Y:S02]  /*1380*/  IMAD.MOV.U32 R14, RZ, RZ, R8 ;  /* 0x000000ffff0e7224 */ /* 0x001fe400078e0008 */
[----:B--2---:R0:W2:Y:S01]  /*1390*/  SHFL.DOWN PT, R7, R5, 0x10, 0x1f ;  /* 0x0a001f0005077f89 */ /* 0x0040a200000e0000 */
[----:B----4-:R-:W-:Y:S02]  /*13a0*/  IMAD.MOV.U32 R15, RZ, RZ, R10 ;  /* 0x000000ffff0f7224 */ /* 0x010fe400078e000a */
[----:B------:R-:W-:Y:S01]  /*13b0*/  IMAD.MOV.U32 R2, RZ, RZ, R4 ;  /* 0x000000ffff027224 */ /* 0x000fe200078e0004 */
[----:B------:R0:W4:Y:S01]  /*13c0*/  SHFL.DOWN PT, R11, R8, 0x10, 0x1f ;  /* 0x0a001f00080b7f89 */ /* 0x00012200000e0000 */
[----:B------:R-:W-:-:S03]  /*13d0*/  IMAD.MOV.U32 R3, RZ, RZ, R5 ;  /* 0x000000ffff037224 */ /* 0x000fc600078e0005 */
[----:B------:R0:W0:Y:S01]  /*13e0*/  SHFL.DOWN PT, R13, R10, 0x10, 0x1f ;  /* 0x0a001f000a0d7f89 */ /* 0x00002200000e0000 */
[----:B------:R-:W-:Y:S05]  /*13f0*/  @P0 BRA `(.L_x_31) ;  /* 0x0000000000500947 */ /* 0x000fea0003800000 */
[----:B-12---:R-:W-:Y:S01]  /*1400*/  DSETP.GEU.AND P0, PT, |R4|, |R6|, PT ;  /* 0x400000060400722a */ /* 0x006fe20003f0e200 */
[----:B----4-:R-:W-:Y:S02]  /*1410*/  IMAD.MOV.U32 R14, RZ, RZ, R11 ;  /* 0x000000ffff0e7224 */ /* 0x010fe400078e000b */
[----:B0-----:R-:W-:Y:S02]  /*1420*/  IMAD.MOV.U32 R15, RZ, RZ, R13 ;  /* 0x000000ffff0f7224 */ /* 0x001fe400078e000d */
        /* <DEDUP_REMOVED lines=17> */
.L_x_31:
[----:B------:R-:W-:Y:S05]  /*1540*/  BSYNC.RECONVERGENT B1 ;  /* 0x0000000000017941 */ /* 0x000fea0003800200 */
.L_x_30:
[----:B------:R-:W-:Y:S01]  /*1550*/  ISETP.NE.AND P0, PT, R9, RZ, PT ;  /* 0x000000ff0900720c */ /* 0x000fe20003f05270 */
[----:B------:R-:W-:-:S12]  /*1560*/  BSSY.RECONVERGENT B1, `(.L_x_32) ;  /* 0x000000a000017945 */ /* 0x000fd80003800200 */
[----:B------:R-:W-:Y:S05]  /*1570*/  @P0 BRA `(.L_x_33) ;  /* 0x0000000000200947 */ /* 0x000fea0003800000 */
[----:B-1----:R-:W1:Y:S01]  /*1580*/  S2R R6, SR_CgaCtaId ;  /* 0x0000000000067919 */ /* 0x002e620000008800 */
[----:B0-----:R-:W-:Y:S02]  /*1590*/  MOV R5, 0x400 ;  /* 0x0000040000057802 */ /* 0x001fe40000000f00 */
[----:B------:R-:W-:-:S04]  /*15a0*/  SHF.R.U32.HI R4, RZ, 0x1, R0 ;  /* 0x00000001ff047819 */ /* 0x000fc80000011600 */
[----:B------:R-:W-:Y:S02]  /*15b0*/  LOP3.LUT R4, R4, 0x1f0, RZ, 0xc0, !PT ;  /* 0x000001f004047812 */ /* 0x000fe400078ec0ff */
[----:B-1----:R-:W-:-:S05]  /*15c0*/  LEA R5, R6, R5, 0x18 ;  /* 0x0000000506057211 */ /* 0x002fca00078ec0ff */
[----:B------:R-:W-:-:S05]  /*15d0*/  IMAD.IADD R5, R4, 0x1, R5 ;  /* 0x0000000104057824 */ /* 0x000fca00078e0205 */
[----:B------:R0:W-:Y:S04]  /*15e0*/  STS.64 [R5+0x10], R14 ;  /* 0x0000100e05007388 */ /* 0x0001e80000000a00 */
[----:B------:R0:W-:Y:S02]  /*15f0*/  STS.64 [R5+0x8], R2 ;  /* 0x0000080205007388 */ /* 0x0001e40000000a00 */
.L_x_33:
[----:B------:R-:W-:Y:S05]  /*1600*/  BSYNC.RECONVERGENT B1 ;  /* 0x0000000000017941 */ /* 0x000fea0003800200 */
.L_x_32:
[----:B------:R-:W-:Y:S01]  /*1610*/  BAR.SYNC.DEFER_BLOCKING 0x0 ;  /* 0x0000000000007b1d */ /* 0x000fe20000010000 */
[----:B------:R-:W-:-:S13]  /*1620*/  ISETP.NE.AND P1, PT, R0, RZ, PT ;  /* 0x000000ff0000720c */ /* 0x000fda0003f25270 */
[----:B------:R-:W-:Y:S05]  /*1630*/  @P1 BRA `(.L_x_34) ;  /* 0x0000005400881947 */ /* 0x000fea0003800000 */
[----:B0-----:R-:W0:Y:S01]  /*1640*/  S2R R5, SR_CgaCtaId ;  /* 0x0000000000057919 */ /* 0x001e220000008800 */
[----:B------:R-:W-:Y:S01]  /*1650*/  MOV R0, 0x400 ;  /* 0x0000040000007802 */ /* 0x000fe20000000f00 */
[----:B------:R-:W-:Y:S03]  /*1660*/  BSSY.RECONVERGENT B1, `(.L_x_35) ;  /* 0x000001a000017945 */ /* 0x000fe60003800200 */
[----:B0-----:R-:W-:-:S05]  /*1670*/  LEA R0, R5, R0, 0x18 ;  /* 0x0000000005007211 */ /* 0x001fca00078ec0ff */
[----:B------:R-:W0:Y:S04]  /*1680*/  LDS.64 R16, [R0+0x18] ;  /* 0x0000180000107984 */ /* 0x000e280000000a00 */
[----:B-12---:R-:W1:Y:S04]  /*1690*/  LDS.128 R4, [R0+0x20] ;  /* 0x0000200000047984 */ /* 0x006e680000000c00 */
[----:B---3--:R2:W3:Y:S04]  /*16a0*/  LDS.64 R12, [R0+0x80] ;  /* 0x00008000000c7984 */ /* 0x0084e80000000a00 */
[----:B----4-:R2:W4:Y:S01]  /*16b0*/  LDS.128 R8, [R0+0x30] ;  /* 0x0000300000087984 */ /* 0x0105220000000c00 */
[----:B0-----:R-:W-:Y:S01]  /*16c0*/  DSETP.GEU.AND P0, PT, |R2|, |R16|, PT ;  /* 0x400000100200722a */ /* 0x001fe20003f0e200 */
[----:B------:R-:W-:-:S02]  /*16d0*/  IMAD.MOV.U32 R24, RZ, RZ, R16 ;  /* 0x000000ffff187224 */ /* 0x000fc400078e0010 */
[----:B------:R-:W-:Y:S02]  /*16e0*/  IMAD.MOV.U32 R25, RZ, RZ, R17 ;  /* 0x000000ffff197224 */ /* 0x000fe400078e0011 */
[----:B-1----:R-:W-:Y:S02]  /*16f0*/  IMAD.MOV.U32 R26, RZ, RZ, R4 ;  /* 0x000000ffff1a7224 */ /* 0x002fe400078e0004 */
[----:B------:R-:W-:-:S07]  /*1700*/  IMAD.MOV.U32 R27, RZ, RZ, R5 ;  /* 0x000000ffff1b7224 */ /* 0x000fce00078e0005 */
[----:B--234-:R-:W-:Y:S05]  /*1710*/  @!P0 BRA `(.L_x_36) ;  /* 0x0000000000388947 */ /* 0x01cfea0003800000 */
        /* <DEDUP_REMOVED lines=14> */
.L_x_36:
[----:B------:R-:W-:Y:S05]  /*1800*/  BSYNC.RECONVERGENT B1 ;  /* 0x0000000000017941 */ /* 0x000fea0003800200 */
.L_x_35:
[----:B------:R0:W1:Y:S01]  /*1810*/  LDS.128 R16, [R0+0x40] ;  /* 0x0000400000107984 */ /* 0x0000620000000c00 */
[----:B------:R-:W-:Y:S01]  /*1820*/  DSETP.GEU.AND P0, PT, |R24|, |R6|, PT ;  /* 0x400000061800722a */ /* 0x000fe20003f0e200 */
[----:B------:R-:W-:Y:S01]  /*1830*/  BSSY.RECONVERGENT B1, `(.L_x_37) ;  /* 0x0000015000017945 */ /* 0x000fe20003800200 */
[----:B------:R-:W-:Y:S01]  /*1840*/  IMAD.MOV.U32 R4, RZ, RZ, R6 ;  /* 0x000000ffff047224 */ /* 0x000fe200078e0006 */
[----:B------:R0:W2:Y:S01]  /*1850*/  LDS.128 R20, [R0+0x50] ;  /* 0x0000500000147984 */ /* 0x0000a20000000c00 */
        /* <DEDUP_REMOVED lines=18> */
.L_x_38:
[----:B------:R-:W-:Y:S05]  /*1980*/  BSYNC.RECONVERGENT B1 ;  /* 0x0000000000017941 */ /* 0x000fea0003800200 */
.L_x_37:
[----:B------:R-:W-:Y:S01]  /*1990*/  DSETP.GEU.AND P0, PT, |R4|, |R10|, PT ;  /* 0x4000000a0400722a */ /* 0x000fe20003f0e200 */
[----:B------:R-:W-:Y:S01]  /*19a0*/  BSSY.RECONVERGENT B1, `(.L_x_39) ;  /* 0x0000014000017945 */ /* 0x000fe20003800200 */
[----:B------:R-:W-:Y:S02]  /*19b0*/  IMAD.MOV.U32 R2, RZ, RZ, R10 ;  /* 0x000000ffff027224 */ /* 0x000fe400078e000a */
[----:B------:R-:W-:Y:S02]  /*19c0*/  IMAD.MOV.U32 R3, RZ, RZ, R11 ;  /* 0x000000ffff037224 */ /* 0x000fe400078e000b */
[----:B-1----:R-:W-:Y:S02]  /*19d0*/  IMAD.MOV.U32 R27, RZ, RZ, R16 ;  /* 0x000000ffff1b7224 */ /* 0x002fe400078e0010 */
        /* <DEDUP_REMOVED lines=16> */
.L_x_40:
[----:B------:R-:W-:Y:S05]  /*1ae0*/  BSYNC.RECONVERGENT B1 ;  /* 0x0000000000017941 */ /* 0x000fea0003800200 */
.L_x_39:
[----:B------:R0:W1:Y:S01]  /*1af0*/  LDS.128 R8, [R0+0x60] ;  /* 0x0000600000087984 */ /* 0x0000620000000c00 */
[----:B------:R-:W-:Y:S01]  /*1b00*/  DSETP.GEU.AND P0, PT, |R2|, |R18|, PT ;  /* 0x400000120200722a */ /* 0x000fe20003f0e200 */
[----:B------:R-:W-:Y:S01]  /*1b10*/  BSSY.RECONVERGENT B1, `(.L_x_41) ;  /* 0x0000015000017945 */ /* 0x000fe20003800200 */
[----:B------:R-:W-:Y:S01]  /*1b20*/  IMAD.MOV.U32 R14, RZ, RZ, R18 ;  /* 0x000000ffff0e7224 */ /* 0x000fe200078e0012 */
[----:B------:R0:W3:Y:S01]  /*1b30*/  LDS.128 R4, [R0+0x70] ;  /* 0x0000700000047984 */ /* 0x0000e20000000c00 */
[----:B------:R-:W-:Y:S02]  /*1b40*/  IMAD.MOV.U32 R15, RZ, RZ, R19 ;  /* 0x000000ffff0f7224 */ /* 0x000fe400078e0013 */
[----:B--2---:R-:W-:Y:S02]  /*1b50*/  IMAD.MOV.U32 R17, RZ, RZ, R20 ;  /* 0x000000ffff117224 */ /* 0x004fe400078e0014 */
        /* <DEDUP_REMOVED lines=16> */
.L_x_42:
[----:B------:R-:W-:Y:S05]  /*1c60*/  BSYNC.RECONVERGENT B1 ;  /* 0x0000000000017941 */ /* 0x000fea0003800200 */
.L_x_41:
        /* <DEDUP_REMOVED lines=21> */
.L_x_44:
[----:B------:R-:W-:Y:S05]  /*1dc0*/  BSYNC.RECONVERGENT B1 ;  /* 0x0000000000017941 */ /* 0x000fea0003800200 */
.L_x_43:
[----:B------:R-:W-:Y:S01]  /*1dd0*/  DSETP.GEU.AND P0, PT, |R2|, |R10|, PT ;  /* 0x4000000a0200722a */ /* 0x000fe20003f0e200 */
[----:B------:R-:W-:Y:S01]  /*1de0*/  BSSY.RECONVERGENT B1, `(.L_x_45) ;  /* 0x0000014000017945 */ /* 0x000fe20003800200 */
[----:B------:R-:W-:Y:S02]  /*1df0*/  IMAD.MOV.U32 R8, RZ, RZ, R10 ;  /* 0x000000ffff087224 */ /* 0x000fe400078e000a */
[----:B------:R-:W-:Y:S02]  /*1e00*/  IMAD.MOV.U32 R9, RZ, RZ, R11 ;  /* 0x000000ffff097224 */ /* 0x000fe400078e000b */
[----:B---3--:R-:W-:Y:S02]  /*1e10*/  IMAD.MOV.U32 R17, RZ, RZ, R4 ;  /* 0x000000ffff117224 */ /* 0x008fe400078e0004 */
        /* <DEDUP_REMOVED lines=16> */
.L_x_46:
[----:B------:R-:W-:Y:S05]  /*1f20*/  BSYNC.RECONVERGENT B1 ;  /* 0x0000000000017941 */ /* 0x000fea0003800200 */
.L_x_45:
        /* <DEDUP_REMOVED lines=19> */
[----:B------:R-:W-:Y:S01]  /*2060*/  SEL R15, R0, R13, P2 ;  /* 0x0000000d000f7207 */ /* 0x000fe20001000000 */
[----:B------:R-:W-:Y:S06]  /*2070*/  BRA `(.L_x_34) ;  /* 0x0000004800f87947 */ /* 0x000fec0003800000 */
.L_x_21:
[----:B------:R-:W2:Y:S01]  /*2080*/  S2R R4, SR_LANEID ;  /* 0x0000000000047919 */ /* 0x000ea20000000000 */
[----:B-1----:R-:W-:Y:S01]  /*2090*/  LOP3.LUT R2, R0, 0x3e0, RZ, 0xc0, !PT ;  /* 0x000003e000027812 */ /* 0x002fe200078ec0ff */
[----:B------:R-:W-:Y:S01]  /*20a0*/  BSSY.RECONVERGENT B1, `(.L_x_47) ;  /* 0x0000024000017945 */ /* 0x000fe20003800200 */
[----:B-----5:R-:W-:Y:S02]  /*20b0*/  IMAD.MOV.U32 R16, RZ, RZ, R12 ;  /* 0x000000ffff107224 */ /* 0x020fe400078e000c */
[----:B------:R-:W-:Y:S02]  /*20c0*/  IMAD.MOV.U32 R18, RZ, RZ, R13 ;  /* 0x000000ffff127224 */ /* 0x000fe400078e000d */
[----:B------:R-:W-:Y:S01]  /*20d0*/  VIADD R3, R2, 0x20 ;  /* 0x0000002002037836 */ /* 0x000fe20000000000 */
[----:B------:R-:W-:-:S04]  /*20e0*/  LOP3.LUT R2, RZ, R2, RZ, 0x33, !PT ;  /* 0x00000002ff027212 */ /* 0x000fc800078e33ff */
[----:B------:R-:W-:Y:S01]  /*20f0*/  ISETP.GT.AND P0, PT, R3, UR6, PT ;  /* 0x0000000603007c0c */ /* 0x000fe2000bf04270 */
[----:B------:R-:W-:Y:S02]  /*2100*/  VIADD R2, R2, UR6 ;  /* 0x0000000602027c36 */ /* 0x000fe40008000000 */
[----:B------:R-:W-:-:S03]  /*2110*/  IMAD.MOV.U32 R3, RZ, RZ, R15 ;  /* 0x000000ffff037224 */ /* 0x000fc600078e000f */
[----:B------:R-:W-:Y:S01]  /*2120*/  SEL R5, R2, 0x1f, P0 ;  /* 0x0000001f02057807 */ /* 0x000fe20000000000 */
[----:B------:R-:W-:-:S04]  /*2130*/  IMAD.MOV.U32 R2, RZ, RZ, R14 ;  /* 0x000000ffff027224 */ /* 0x000fc800078e000e */
[----:B------:R1:W3:Y:S04]  /*2140*/  SHFL.DOWN PT, R6, R14, 0x1, R5 ;  /* 0x082000000e067989 */ /* 0x0002e800000e0005 */
[----:B------:R1:W4:Y:S04]  /*2150*/  SHFL.DOWN PT, R7, R15, 0x1, R5 ;  /* 0x082000000f077989 */ /* 0x00032800000e0005 */
[----:B0-----:R1:W0:Y:S01]  /*2160*/  SHFL.DOWN PT, R9, R12, 0x1, R5 ;  /* 0x082000000c097989 */ /* 0x00122200000e0005 */
[----:B--2---:R-:W-:-:S03]  /*2170*/  ISETP.GE.AND P0, PT, R4, R5, PT ;  /* 0x000000050400720c */ /* 0x004fc60003f06270 */
[----:B------:R1:W2:Y:S10]  /*2180*/  SHFL.DOWN PT, R11, R13, 0x1, R5 ;  /* 0x082000000d0b7989 */ /* 0x0002b400000e0005 */
[----:B-1----:R-:W-:Y:S05]  /*2190*/  @P0 BRA `(.L_x_48) ;  /* 0x0000000000500947 */ /* 0x002fea0003800000 */
[----:B---34-:R-:W-:Y:S01]  /*21a0*/  DSETP.GEU.AND P0, PT, |R14|, |R6|, PT ;  /* 0x400000060e00722a */ /* 0x018fe20003f0e200 */
[----:B0-----:R-:W-:Y:S02]  /*21b0*/  IMAD.MOV.U32 R16, RZ, RZ, R9 ;  /* 0x000000ffff107224 */ /* 0x001fe400078e0009 */
[----:B--2---:R-:W-:Y:S02]  /*21c0*/  IMAD.MOV.U32 R18, RZ, RZ, R11 ;  /* 0x000000ffff127224 */ /* 0x004fe400078e000b */
        /* <DEDUP_REMOVED lines=17> */
.L_x_48:
[----:B------:R-:W-:Y:S05]  /*22e0*/  BSYNC.RECONVERGENT B1 ;  /* 0x0000000000017941 */ /* 0x000fea0003800200 */
.L_x_47:
[----:B---3--:R-:W-:Y:S01]  /*22f0*/  VIADD R6, R4, 0x2 ;  /* 0x0000000204067836 */ /* 0x008fe20000000000 */
[----:B------:R1:W3:Y:S01]  /*2300*/  SHFL.DOWN PT, R8, R2, 0x2, R5 ;  /* 0x0840000002087989 */ /* 0x0002e200000e0005 */
[----:B------:R-:W-:Y:S01]  /*2310*/  BSSY.RECONVERGENT B1, `(.L_x_49) ;  /* 0x000001e000017945 */ /* 0x000fe20003800200 */
[----:B------:R-:W-:Y:S02]  /*2320*/  IMAD.MOV.U32 R10, RZ, RZ, R16 ;  /* 0x000000ffff0a7224 */ /* 0x000fe400078e0010 */
[----:B------:R-:W-:Y:S01]  /*2330*/  ISETP.GT.AND P0, PT, R6, R5, PT ;  /* 0x000000050600720c */ /* 0x000fe20003f04270 */
[----:B0-----:R1:W0:Y:S01]  /*2340*/  SHFL.DOWN PT, R9, R3, 0x2, R5 ;  /* 0x0840000003097989 */ /* 0x00122200000e0005 */
[----:B------:R-:W-:Y:S02]  /*2350*/  IMAD.MOV.U32 R12, RZ, RZ, R18 ;  /* 0x000000ffff0c7224 */ /* 0x000fe400078e0012 */
[----:B------:R-:W-:Y:S01]  /*2360*/  IMAD.MOV.U32 R6, RZ, RZ, R2 ;  /* 0x000000ffff067224 */ /* 0x000fe200078e0002 */
[----:B--2---:R1:W2:Y:S01]  /*2370*/  SHFL.DOWN PT, R11, R16, 0x2, R5 ;  /* 0x08400000100b7989 */ /* 0x0042a200000e0005 */
[----:B----4-:R-:W-:-:S03]  /*2380*/  IMAD.MOV.U32 R7, RZ, RZ, R3 ;  /* 0x000000ffff077224 */ /* 0x010fc600078e0003 */
[----:B------:R1:W4:Y:S04]  /*2390*/  SHFL.DOWN PT, R13, R18, 0x2, R5 ;  /* 0x08400000120d7989 */ /* 0x00032800000e0005 */
[----:B------:R-:W-:Y:S05]  /*23a0*/  @P0 BRA `(.L_x_50) ;  /* 0x0000000000500947 */ /* 0x000fea0003800000 */
[----:B0--3--:R-:W-:Y:S01]  /*23b0*/  DSETP.GEU.AND P0, PT, |R2|, |R8|, PT ;  /* 0x400000080200722a */ /* 0x009fe20003f0e200 */
[----:B--2---:R-:W-:Y:S02]  /*23c0*/  IMAD.MOV.U32 R10, RZ, RZ, R11 ;  /* 0x000000ffff0a7224 */ /* 0x004fe400078e000b */
        /* <DEDUP_REMOVED lines=18> */
.L_x_50:
[----:B------:R-:W-:Y:S05]  /*24f0*/  BSYNC.RECONVERGENT B1 ;  /* 0x0000000000017941 */ /* 0x000fea0003800200 */
.L_x_49:
[----:B-1----:R-:W-:Y:S01]  /*2500*/  VIADD R2, R4, 0x4 ;  /* 0x0000000404027836 */ /* 0x002fe20000000000 */
[----:B---3--:R1:W3:Y:S01]  /*2510*/  SHFL.DOWN PT, R8, R6, 0x4, R5 ;  /* 0x0880000006087989 */ /* 0x0082e200000e0005 */
[----:B------:R-:W-:Y:S01]  /*2520*/  BSSY.RECONVERGENT B1, `(.L_x_51) ;  /* 0x000001e000017945 */ /* 0x000fe20003800200 */
[----:B------:R-:W-:Y:S02]  /*2530*/  IMAD.MOV.U32 R14, RZ, RZ, R10 ;  /* 0x000000ffff0e7224 */ /* 0x000fe400078e000a */
[----:B------:R-:W-:Y:S01]  /*2540*/  ISETP.GT.AND P0, PT, R2, R5, PT ;  /* 0x000000050200720c */ /* 0x000fe20003f04270 */
[----:B0-----:R1:W0:Y:S01]  /*2550*/  SHFL.DOWN PT, R9, R7, 0x4, R5 ;  /* 0x0880000007097989 */ /* 0x00122200000e0005 */
[----:B------:R-:W-:Y:S02]  /*2560*/  IMAD.MOV.U32 R16, RZ, RZ, R12 ;  /* 0x000000ffff107224 */ /* 0x000fe400078e000c */
[----:B------:R-:W-:Y:S01]  /*2570*/  IMAD.MOV.U32 R2, RZ, RZ, R6 ;  /* 0x000000ffff027224 */ /* 0x000fe200078e0006 */
[----:B--2---:R1:W2:Y:S01]  /*2580*/  SHFL.DOWN PT, R11, R10, 0x4, R5 ;  /* 0x088000000a0b7989 */ /* 0x0042a200000e0005 */
[----:B------:R-:W-:-:S03]  /*2590*/  IMAD.MOV.U32 R3, RZ, RZ, R7 ;  /* 0x000000ffff037224 */ /* 0x000fc600078e0007 */
[----:B----4-:R1:W4:Y:S04]  /*25a0*/  SHFL.DOWN PT, R13, R12, 0x4, R5 ;  /* 0x088000000c0d7989 */ /* 0x01032800000e0005 */
        /* <DEDUP_REMOVED lines=21> */
.L_x_52:
[----:B------:R-:W-:Y:S05]  /*2700*/  BSYNC.RECONVERGENT B1 ;  /* 0x0000000000017941 */ /* 0x000fea0003800200 */
.L_x_51:
        /* <DEDUP_REMOVED lines=32> */
.L_x_54:
[----:B------:R-:W-:Y:S05]  /*2910*/  BSYNC.RECONVERGENT B1 ;  /* 0x0000000000017941 */ /* 0x000fea0003800200 */
.L_x_53:
        /* <DEDUP_REMOVED lines=32> */
.L_x_56:
[----:B------:R-:W-:Y:S05]  /*2b20*/  BSYNC.RECONVERGENT B1 ;  /* 0x0000000000017941 */ /* 0x000fea0003800200 */
.L_x_55:
[----:B------:R-:W-:Y:S01]  /*2b30*/  ISETP.NE.AND P0, PT, R4, RZ, PT ;  /* 0x000000ff0400720c */ /* 0x000fe20003f05270 */
[----:B------:R-:W-:-:S12]  /*2b40*/  BSSY.RECONVERGENT B1, `(.L_x_57) ;  /* 0x000000a000017945 */ /* 0x000fd80003800200 */
[----:B------:R-:W-:Y:S05]  /*2b50*/  @P0 BRA `(.L_x_58) ;  /* 0x0000000000200947 */ /* 0x000fea0003800000 */
[----:B-1----:R-:W1:Y:S01]  /*2b60*/  S2R R6, SR_CgaCtaId ;  /* 0x0000000000067919 */ /* 0x002e620000008800 */
[----:B------:R-:W-:Y:S02]  /*2b70*/  MOV R5, 0x400 ;  /* 0x0000040000057802 */ /* 0x000fe40000000f00 */
[----:B------:R-:W-:-:S04]  /*2b80*/  SHF.R.U32.HI R4, RZ, 0x1, R0 ;  /* 0x00000001ff047819 */ /* 0x000fc80000011600 */
[----:B------:R-:W-:Y:S02]  /*2b90*/  LOP3.LUT R4, R4, 0x1f0, RZ, 0xc0, !PT ;  /* 0x000001f004047812 */ /* 0x000fe400078ec0ff */
[----:B-1----:R-:W-:-:S05]  /*2ba0*/  LEA R5, R6, R5, 0x18 ;  /* 0x0000000506057211 */ /* 0x002fca00078ec0ff */
[----:B------:R-:W-:-:S05]  /*2bb0*/  IMAD.IADD R5, R4, 0x1, R5 ;  /* 0x0000000104057824 */ /* 0x000fca00078e0205 */
[----:B------:R1:W-:Y:S04]  /*2bc0*/  STS.64 [R5+0x10], R14 ;  /* 0x0000100e05007388 */ /* 0x0003e80000000a00 */
[----:B------:R1:W-:Y:S02]  /*2bd0*/  STS.64 [R5+0x8], R2 ;  /* 0x0000080205007388 */ /* 0x0003e40000000a00 */
.L_x_58:
[----:B------:R-:W-:Y:S05]  /*2be0*/  BSYNC.RECONVERGENT B1 ;  /* 0x0000000000017941 */ /* 0x000fea0003800200 */
.L_x_57:
[----:B------:R-:W-:Y:S01]  /*2bf0*/  BAR.SYNC.DEFER_BLOCKING 0x0 ;  /* 0x0000000000007b1d */ /* 0x000fe20000010000 */
[----:B------:R-:W-:-:S13]  /*2c00*/  ISETP.NE.AND P1, PT, R0, RZ, PT ;  /* 0x000000ff0000720c */ /* 0x000fda0003f25270 */
[----:B------:R-:W-:Y:S05]  /*2c10*/  @P1 BRA `(.L_x_34) ;  /* 0x0000004000101947 */ /* 0x000fea0003800000 */
[----:B------:R-:W-:Y:S01]  /*2c20*/  UISETP.GE.AND UP0, UPT, UR6, 0x21, UPT ;  /* 0x000000210600788c */ /* 0x000fe2000bf06270 */
[----:B--2---:R-:W-:Y:S02]  /*2c30*/  IMAD.MOV.U32 R11, RZ, RZ, R14 ;  /* 0x000000ffff0b7224 */ /* 0x004fe400078e000e */
[----:B---3--:R-:W-:Y:S02]  /*2c40*/  IMAD.MOV.U32 R8, RZ, RZ, R15 ;  /* 0x000000ffff087224 */ /* 0x008fe400078e000f */
[----:B------:R-:W-:Y:S02]  /*2c50*/  IMAD.MOV.U32 R4, RZ, RZ, R2 ;  /* 0x000000ffff047224 */ /* 0x000fe400078e0002 */
[----:B-1----:R-:W-:Y:S02]  /*2c60*/  IMAD.MOV.U32 R5, RZ, RZ, R3 ;  /* 0x000000ffff057224 */ /* 0x002fe400078e0003 */
[----:B------:R-:W-:Y:S05]  /*2c70*/  BRA.U !UP0, `(.L_x_59) ;  /* 0x00000001086c7547 */ /* 0x000fea000b800000 */
[----:B------:R-:W1:Y:S01]  /*2c80*/  S2UR UR5, SR_CgaCtaId ;  /* 0x00000000000579c3 */ /* 0x000e620000008800 */
[----:B------:R-:W-:Y:S01]  /*2c90*/  UMOV UR4, 0x400 ;  /* 0x0000040000047882 */ /* 0x000fe20000000000 */
[----:B------:R-:W-:Y:S01]  /*2ca0*/  BSSY.RECONVERGENT B1, `(.L_x_59) ;  /* 0x0000018000017945 */ /* 0x000fe20003800200 */
[----:B-1----:R-:W-:-:S09]  /*2cb0*/  ULEA UR4, UR5, UR4, 0x18 ;  /* 0x0000000405047291 */ /* 0x002fd2000f8ec0ff */
[----:B------:R-:W1:Y:S04]  /*2cc0*/  LDS.64 R6, [UR4+0x18] ;  /* 0x00001804ff067984 */ /* 0x000e680008000a00 */
[----:B----4-:R-:W2:Y:S01]  /*2cd0*/  LDS.64 R12, [UR4+0x20] ;  /* 0x00002004ff0c7984 */ /* 0x010ea20008000a00 */
[----:B-1----:R-:W-:Y:S01]  /*2ce0*/  DSETP.GEU.AND P0, PT, |R2|, |R6|, PT ;  /* 0x400000060200722a */ /* 0x002fe20003f0e200 */
[----:B------:R-:W-:Y:S02]  /*2cf0*/  IMAD.MOV.U32 R4, RZ, RZ, R6 ;  /* 0x000000ffff047224 */ /* 0x000fe400078e0006 */
[----:B------:R-:W-:Y:S02]  /*2d00*/  IMAD.MOV.U32 R5, RZ, RZ, R7 ;  /* 0x000000ffff057224 */ /* 0x000fe400078e0007 */
[----:B--2---:R-:W-:-:S02]  /*2d10*/  IMAD.MOV.U32 R11, RZ, RZ, R12 ;  /* 0x000000ffff0b7224 */ /* 0x004fc400078e000c */
        /* <DEDUP_REMOVED lines=16> */
.L_x_60:
[----:B------:R-:W-:Y:S05]  /*2e20*/  BSYNC.RECONVERGENT B1 ;  /* 0x0000000000017941 */ /* 0x000fea0003800200 */
.L_x_59:
[----:B------:R-:W-:Y:S01]  /*2e30*/  UISETP.GE.AND UP0, UPT, UR6, 0x41, UPT ;  /* 0x000000410600788c */ /* 0x000fe2000bf06270 */
[----:B0-----:R-:W-:Y:S02]  /*2e40*/  IMAD.MOV.U32 R9, RZ, RZ, R11 ;  /* 0x000000ffff097224 */ /* 0x001fe400078e000b */
[----:B------:R-:W-:Y:S02]  /*2e50*/  IMAD.MOV.U32 R0, RZ, RZ, R8 ;  /* 0x000000ffff007224 */ /* 0x000fe400078e0008 */
[----:B------:R-:W-:Y:S02]  /*2e60*/  IMAD.MOV.U32 R2, RZ, RZ, R4 ;  /* 0x000000ffff027224 */ /* 0x000fe400078e0004 */
[----:B------:R-:W-:Y:S02]  /*2e70*/  IMAD.MOV.U32 R3, RZ, RZ, R5 ;  /* 0x000000ffff037224 */ /* 0x000fe400078e0005 */
[----:B------:R-:W-:Y:S05]  /*2e80*/  BRA.U !UP0, `(.L_x_61) ;  /* 0x00000001086c7547 */ /* 0x000fea000b800000 */
[----:B------:R-:W0:Y:S01]  /*2e90*/  S2UR UR5, SR_CgaCtaId ;  /* 0x00000000000579c3 */ /* 0x000e220000008800 */
[----:B------:R-:W-:Y:S01]  /*2ea0*/  UMOV UR4, 0x400 ;  /* 0x0000040000047882 */ /* 0x000fe20000000000 */
[----:B------:R-:W-:Y:S01]  /*2eb0*/  BSSY.RECONVERGENT B1, `(.L_x_61) ;  /* 0x0000018000017945 */ /* 0x000fe20003800200 */
[----:B0-----:R-:W-:-:S09]  /*2ec0*/  ULEA UR4, UR5, UR4, 0x18 ;  /* 0x0000000405047291 */ /* 0x001fd2000f8ec0ff */
[----:B------:R-:W0:Y:S04]  /*2ed0*/  LDS.64 R6, [UR4+0x28] ;  /* 0x00002804ff067984 */ /* 0x000e280008000a00 */
[----:B----4-:R-:W1:Y:S01]  /*2ee0*/  LDS.64 R12, [UR4+0x30] ;  /* 0x00003004ff0c7984 */ /* 0x010e620008000a00 */
[----:B0-----:R-:W-:Y:S01]  /*2ef0*/  DSETP.GEU.AND P0, PT, |R4|, |R6|, PT ;  /* 0x400000060400722a */ /* 0x001fe20003f0e200 */
[----:B------:R-:W-:Y:S02]  /*2f00*/  IMAD.MOV.U32 R2, RZ, RZ, R6 ;  /* 0x000000ffff027224 */ /* 0x000fe400078e0006 */
[----:B------:R-:W-:Y:S02]  /*2f10*/  IMAD.MOV.U32 R3, RZ, RZ, R7 ;  /* 0x000000ffff037224 */ /* 0x000fe400078e0007 */
[----:B-1----:R-:W-:-:S02]  /*2f20*/  IMAD.MOV.U32 R9, RZ, RZ, R12 ;  /* 0x000000ffff097224 */ /* 0x002fc400078e000c */
        /* <DEDUP_REMOVED lines=16> */
.L_x_62:
[----:B------:R-:W-:Y:S05]  /*3030*/  BSYNC.RECONVERGENT B1 ;  /* 0x0000000000017941 */ /* 0x000fea0003800200 */
.L_x_61:
[----:B------:R-:W-:Y:S01]  /*3040*/  UISETP.GE.AND UP0, UPT, UR6, 0x61, UPT ;  /* 0x000000610600788c */ /* 0x000fe2000bf06270 */
[----:B------:R-:W-:Y:S02]  /*3050*/  IMAD.MOV.U32 R11, RZ, RZ, R9 ;  /* 0x000000ffff0b7224 */ /* 0x000fe400078e0009 */
        /* <DEDUP_REMOVED lines=30> */
.L_x_64:
[----:B------:R-:W-:Y:S05]  /*3240*/  BSYNC.RECONVERGENT B1 ;  /* 0x0000000000017941 */ /* 0x000fea0003800200 */
.L_x_63:
        /* <DEDUP_REMOVED lines=32> */
.L_x_66:
[----:B------:R-:W-:Y:S05]  /*3450*/  BSYNC.RECONVERGENT B1 ;  /* 0x0000000000017941 */ /* 0x000fea0003800200 */
.L_x_65:
        /* <DEDUP_REMOVED lines=32> */
.L_x_68:
[----:B------:R-:W-:Y:S05]  /*3660*/  BSYNC.RECONVERGENT B1 ;  /* 0x0000000000017941 */ /* 0x000fea0003800200 */
.L_x_67:
        /* <DEDUP_REMOVED lines=32> */
.L_x_70:
[----:B------:R-:W-:Y:S05]  /*3870*/  BSYNC.RECONVERGENT B1 ;  /* 0x0000000000017941 */ /* 0x000fea0003800200 */
.L_x_69:
[----:B------:R-:W-:Y:S01]  /*3880*/  UISETP.GE.AND UP0, UPT, UR6, 0xe1, UPT ;  /* 0x000000e10600788c */ /* 0x000fe2000bf06270 */
[----:B------:R-:W-:Y:S02]  /*3890*/  IMAD.MOV.U32 R14, RZ, RZ, R9 ;  /* 0x000000ffff0e7224 */ /* 0x000fe400078e0009 */
[----:B------:R-:W-:Y:S02]  /*38a0*/  IMAD.MOV.U32 R15, RZ, RZ, R0 ;  /* 0x000000ffff0f7224 */ /* 0x000fe400078e0000 */
[----:B------:R-:W-:Y:S02]  /*38b0*/  IMAD.MOV.U32 R2, RZ, RZ, R6 ;  /* 0x000000ffff027224 */ /* 0x000fe400078e0006 */
[----:B------:R-:W-:Y:S02]  /*38c0*/  IMAD.MOV.U32 R3, RZ, RZ, R7 ;  /* 0x000000ffff037224 */ /* 0x000fe400078e0007 */
[----:B------:R-:W-:Y:S05]  /*38d0*/  BRA.U !UP0, `(.L_x_34) ;  /* 0x0000003108e07547 */ /* 0x000fea000b800000 */
[----:B------:R-:W0:Y:S01]  /*38e0*/  S2UR UR5, SR_CgaCtaId ;  /* 0x00000000000579c3 */ /* 0x000e220000008800 */
[----:B------:R-:W-:Y:S02]  /*38f0*/  UMOV UR4, 0x400 ;  /* 0x0000040000047882 */ /* 0x000fe40000000000 */
[----:B0-----:R-:W-:-:S09]  /*3900*/  ULEA UR4, UR5, UR4, 0x18 ;  /* 0x0000000405047291 */ /* 0x001fd2000f8ec0ff */
[----:B------:R-:W0:Y:S04]  /*3910*/  LDS.64 R4, [UR4+0x78] ;  /* 0x00007804ff047984 */ /* 0x000e280008000a00 */
[----:B------:R-:W1:Y:S01]  /*3920*/  LDS.64 R10, [UR4+0x80] ;  /* 0x00008004ff0a7984 */ /* 0x000e620008000a00 */
        /* <DEDUP_REMOVED lines=21> */
.L_x_2:
[----:B------:R-:W1:Y:S01]  /*3a80*/  S2R R0, SR_TID.X ;  /* 0x0000000000007919 */ /* 0x000e620000002100 */
[----:B------:R-:W1:Y:S02]  /*3a90*/  LDC.64 R2, c[0x0][0x380] ;  /* 0x0000e000ff027b82 */ /* 0x000e640000000a00 */
[----:B-1----:R-:W-:-:S05]  /*3aa0*/  IMAD.WIDE.U32 R18, R0, 0x10, R2 ;  /* 0x0000001000127825 */ /* 0x002fca00078e0002 */
[----:B0-----:R-:W2:Y:S04]  /*3ab0*/  LDG.E.64.CONSTANT R20, desc[UR10][R18.64] ;  /* 0x0000000a12147981 */ /* 0x001ea8000c1e9b00 */
[----:B------:R-:W2:Y:S04]  /*3ac0*/  LDG.E.64.CONSTANT R14, desc[UR10][R18.64+0x1000] ;  /* 0x0010000a120e7981 */ /* 0x000ea8000c1e9b00 */
[----:B------:R-:W3:Y:S04]  /*3ad0*/  LDG.E.64.CONSTANT R12, desc[UR10][R18.64+0x8] ;  /* 0x0000080a120c7981 */ /* 0x000ee8000c1e9b00 */
[----:B------:R-:W3:Y:S04]  /*3ae0*/  LDG.E.64.CONSTANT R10, desc[UR10][R18.64+0x1008] ;  /* 0x0010080a120a7981 */ /* 0x000ee8000c1e9b00 */
[----:B------:R-:W4:Y:S04]  /*3af0*/  LDG.E.64.CONSTANT R8, desc[UR10][R18.64+0x2000] ;  /* 0x0020000a12087981 */ /* 0x000f28000c1e9b00 */
[----:B------:R-:W5:Y:S04]  /*3b00*/  LDG.E.64.CONSTANT R6, desc[UR10][R18.64+0x2008] ;  /* 0x0020080a12067981 */ /* 0x000f68000c1e9b00 */
[----:B------:R-:W5:Y:S04]  /*3b10*/  LDG.E.64.CONSTANT R4, desc[UR10][R18.64+0x3000] ;  /* 0x0030000a12047981 */ /* 0x000f68000c1e9b00 */
[----:B------:R-:W5:Y:S04]  /*3b20*/  LDG.E.64.CONSTANT R2, desc[UR10][R18.64+0x3008] ;  /* 0x0030080a12027981 */ /* 0x000f68000c1e9b00 */
[----:B------:R-:W5:Y:S04]  /*3b30*/  LDG.E.64.CONSTANT R16, desc[UR10][R18.64+0x4000] ;  /* 0x0040000a12107981 */ /* 0x000f68000c1e9b00 */
[----:B------:R-:W5:Y:S01]  /*3b40*/  LDG.E.64.CONSTANT R22, desc[UR10][R18.64+0x4008] ;  /* 0x0040080a12167981 */ /* 0x000f62000c1e9b00 */
[----:B------:R-:W-:Y:S01]  /*3b50*/  UISETP.GE.U32.AND UP0, UPT, UR8, 0xa00, UPT ;  /* 0x00000a000800788c */ /* 0x000fe2000bf06070 */
[----:B--2---:R-:W-:-:S14]  /*3b60*/  DSETP.GEU.AND P2, PT, |R20|, |R14|, PT ;  /* 0x4000000e1400722a */ /* 0x004fdc0003f4e200 */
[----:B---3--:R-:W-:-:S04]  /*3b70*/  @P2 ISETP.GE.U32.AND P0, PT, R12, R10, PT ;  /* 0x0000000a0c00220c */ /* 0x008fc80003f06070 */
[----:B------:R-:W-:-:S13]  /*3b80*/  @P2 ISETP.GE.AND.EX P0, PT, R13, R11, PT, P0 ;  /* 0x0000000b0d00220c */ /* 0x000fda0003f06300 */
[----:B------:R-:W-:-:S06]  /*3b90*/  @P2 DSETP.LT.OR P0, PT, |R14|, |R20|, !P0 ;  /* 0x400000140e00222a */ /* 0x000fcc0004701600 */
[----:B------:R-:W-:Y:S02]  /*3ba0*/  @P2 FSEL R20, R20, R14, P0 ;  /* 0x0000000e14142208 */ /* 0x000fe40000000000 */
[----:B------:R-:W-:Y:S02]  /*3bb0*/  @P2 FSEL R21, R21, R15, P0 ;  /* 0x0000000f15152208 */ /* 0x000fe40000000000 */
[----:B------:R-:W-:Y:S01]  /*3bc0*/  @P2 SEL R10, R12, R10, P0 ;  /* 0x0000000a0c0a2207 */ /* 0x000fe20000000000 */
[----:B------:R-:W-:Y:S01]  /*3bd0*/  @P2 IMAD.MOV.U32 R14, RZ, RZ, R20 ;  /* 0x000000ffff0e2224 */ /* 0x000fe200078e0014 */
[----:B------:R-:W-:Y:S01]  /*3be0*/  @P2 SEL R11, R13, R11, P0 ;  /* 0x0000000b0d0b2207 */ /* 0x000fe20000000000 */
[----:B------:R-:W-:-:S06]  /*3bf0*/  @P2 IMAD.MOV.U32 R15, RZ, RZ, R21 ;  /* 0x000000ffff0f2224 */ /* 0x000fcc00078e0015 */
[----:B----4-:R-:W-:-:S14]  /*3c00*/  DSETP.GEU.AND P1, PT, |R14|, |R8|, PT ;  /* 0x400000080e00722a */ /* 0x010fdc0003f2e200 */
[----:B-----5:R-:W-:-:S04]  /*3c10*/  @P1 ISETP.GE.U32.AND P0, PT, R10, R6, PT ;  /* 0x000000060a00120c */ /* 0x020fc80003f06070 */
        /* <DEDUP_REMOVED lines=8> */
[----:B------:R-:W-:-:S14]  /*3ca0*/  DSETP.GEU.AND P2, PT, |R8|, |R4|, PT ;  /* 0x400000040800722a */ /* 0x000fdc0003f4e200 */
[----:B------:R-:W-:-:S04]  /*3cb0*/  @P2 ISETP.GE.U32.AND P0, PT, R6, R2, PT ;  /* 0x000000020600220c */ /* 0x000fc80003f06070 */
        /* <DEDUP_REMOVED lines=15> */
[----:B------:R-:W-:Y:S01]  /*3db0*/  IMAD.MOV.U32 R2, RZ, RZ, RZ ;  /* 0x000000ffff027224 */ /* 0x000fe200078e00ff */
[----:B------:R-:W-:Y:S01]  /*3dc0*/  @P1 SEL R23, R3, R23, P0 ;  /* 0x0000001703171207 */ /* 0x000fe20000000000 */
[----:B------:R-:W-:Y:S02]  /*3dd0*/  IMAD.MOV.U32 R3, RZ, RZ, 0x500 ;  /* 0x00000500ff037424 */ /* 0x000fe400078e00ff */
[----:B------:R-:W-:Y:S02]  /*3de0*/  @P1 IMAD.MOV.U32 R16, RZ, RZ, R4 ;  /* 0x000000ffff101224 */ /* 0x000fe400078e0004 */
[----:B------:R-:W-:Y:S01]  /*3df0*/  @P1 IMAD.MOV.U32 R17, RZ, RZ, R5 ;  /* 0x000000ffff111224 */ /* 0x000fe200078e0005 */
[----:B------:R-:W-:Y:S06]  /*3e00*/  BRA.U !UP0, `(.L_x_71) ;  /* 0x0000000d08987547 */ /* 0x000fec000b800000 */
[----:B------:R-:W-:Y:S01]  /*3e10*/  UIADD3 UR9, UP0, UPT, UR8, -0xa00, URZ ;  /* 0xfffff60008097890 */ /* 0x000fe2000ff1e0ff */
[----:B------:R-:W-:Y:S02]  /*3e20*/  IMAD.MOV.U32 R3, RZ, RZ, 0x500 ;  /* 0x00000500ff037424 */ /* 0x000fe400078e00ff */
[----:B------:R-:W-:Y:S01]  /*3e30*/  IMAD.MOV.U32 R2, RZ, RZ, RZ ;  /* 0x000000ffff027224 */ /* 0x000fe200078e00ff */
[----:B------:R-:W-:Y:S02]  /*3e40*/  ULEA.HI.X.SX32 UR8, UR8, 0xffffffff, 0x1, UP0 ;  /* 0xffffffff08087891 */ /* 0x000fe400080f0eff */
[----:B------:R-:W-:Y:S02]  /*3e50*/  UIMAD.WIDE.U32 UR12, UR9, -0x33333333, URZ ;  /* 0xcccccccd090c78a5 */ /* 0x000fe4000f8e00ff */
[----:B------:R-:W-:Y:S02]  /*3e60*/  UIMAD.WIDE.U32 UR4, UR8, -0x33333333, URZ ;  /* 0xcccccccd080478a5 */ /* 0x000fe4000f8e00ff */
[----:B------:R-:W-:-:S02]  /*3e70*/  UISETP.GE.U32.AND UP1, UPT, UR9, 0x500, UPT ;  /* 0x000005000900788c */ /* 0x000fc4000bf26070 */
[----:B------:R-:W-:Y:S02]  /*3e80*/  UIMAD.WIDE.U32 UR4, UP0, UR9, -0x33333334, UR4 ;  /* 0xcccccccc090478a5 */ /* 0x000fe4000f800004 */
[----:B------:R-:W-:Y:S02]  /*3e90*/  UISETP.GE.U32.AND.EX UP1, UPT, UR8, URZ, UPT, UP1 ;  /* 0x000000ff0800728c */ /* 0x000fe4000bf26110 */
[----:B------:R-:W-:Y:S02]  /*3ea0*/  UIADD3.X UR7, UPT, UPT, URZ, URZ, URZ, UP0, !UPT ;  /* 0x000000ffff077290 */ /* 0x000fe400087fe4ff */
[----:B------:R-:W-:Y:S01]  /*3eb0*/  UIADD3 URZ, UP0, UPT, UR13, UR4, URZ ;  /* 0x000000040dff7290 */ /* 0x000fe2000ff1e0ff */
[----:B------:R-:W-:-:S03]  /*3ec0*/  UMOV UR6, UR5 ;  /* 0x0000000500067c82 */ /* 0x000fc60008000000 */
[----:B------:R-:W-:-:S04]  /*3ed0*/  UIMAD.WIDE.U32.X UR4, UR8, -0x33333334, UR6, UP0 ;  /* 0xcccccccc080478a5 */ /* 0x000fc800080e0406 */
[----:B------:R-:W-:-:S04]  /*3ee0*/  USHF.R.U64 UR6, UR4, 0xa, UR5 ;  /* 0x0000000a04067899 */ /* 0x000fc80008001205 */
[----:B------:R-:W-:-:S04]  /*3ef0*/  ULOP3.LUT UR7, UR6, 0x1, URZ, 0xc0, !UPT ;  /* 0x0000000106077892 */ /* 0x000fc8000f8ec0ff */
[----:B------:R-:W-:-:S04]  /*3f00*/  UISETP.NE.U32.AND UP0, UPT, UR7, 0x1, UPT ;  /* 0x000000010700788c */ /* 0x000fc8000bf05070 */
[----:B------:R-:W-:Y:S01]  /*3f10*/  UISETP.NE.U32.AND.EX UP0, UPT, URZ, URZ, UPT, UP0 ;  /* 0x000000ffff00728c */ /* 0x000fe2000bf05100 */
[----:B------:R-:W-:Y:S10]  /*3f20*/  BRA.U !UP1, `(.L_x_72) ;  /* 0x00000009093c7547 */ /* 0x000ff4000b800000 */
[----:B------:R-:W0:Y:S01]  /*3f30*/  LDCU.64 UR8, c[0x0][0x380] ;  /* 0x00007000ff0877ac */ /* 0x000e220008000a00 */
[----:B------:R-:W-:Y:S02]  /*3f40*/  IMAD.MOV.U32 R3, RZ, RZ, 0x500 ;  /* 0x00000500ff037424 */ /* 0x000fe400078e00ff */
[----:B------:R-:W-:Y:S01]  /*3f50*/  IMAD.MOV.U32 R2, RZ, RZ, RZ ;  /* 0x000000ffff027224 */ /* 0x000fe200078e00ff */
[----:B------:R-:W-:-:S04]  /*3f60*/  UIADD3 UR4, UP1, UPT, UR6, 0x1, URZ ;  /* 0x0000000106047890 */ /* 0x000fc8000ff3e0ff */
[----:B------:R-:W-:Y:S02]  /*3f70*/  ULEA.HI.X UR5, UR5, URZ, URZ, 0x16, UP1 ;  /* 0x000000ff05057291 */ /* 0x000fe400088fb4ff */
[----:B------:R-:W-:Y:S02]  /*3f80*/  ULOP3.LUT UR4, UR4, 0xfffffffe, URZ, 0xc0, !UPT ;  /* 0xfffffffe04047892 */ /* 0x000fe4000f8ec0ff */
[----:B------:R-:W-:Y:S01]  /*3f90*/  ULOP3.LUT UR5, UR5, 0x7fffff, URZ, 0xc0, !UPT ;  /* 0x007fffff05057892 */ /* 0x000fe2000f8ec0ff */
[----:B0-----:R-:W-:-:S04]  /*3fa0*/  LEA R6, P0, R0, UR8, 0x4 ;  /* 0x0000000800067c11 */ /* 0x001fc8000f8020ff */
[----:B------:R-:W-:Y:S02]  /*3fb0*/  IADD3 R6, P1, PT, R6, 0xe008, RZ ;  /* 0x0000e00806067810 */ /* 0x000fe40007f3e0ff */
[----:B------:R-:W-:-:S05]  /*3fc0*/  LEA.HI.X R5, R0, UR9, RZ, 0x4, P0 ;  /* 0x0000000900057c11 */ /* 0x000fca00080f24ff */
[----:B------:R-:W-:-:S07]  /*3fd0*/  IMAD.X R5, RZ, RZ, R5, P1 ;  /* 0x000000ffff057224 */ /* 0x000fce00008e0605 */
.L_x_73:
[----:B------:R-:W-:-:S05]  /*3fe0*/  IMAD.MOV.U32 R4, RZ, RZ, R6 ;  /* 0x000000ffff047224 */ /* 0x000fca00078e0006 */
[----:B------:R-:W2:Y:S04]  /*3ff0*/  LDG.E.64.CONSTANT R12, desc[UR10][R4.64+-0x9008] ;  /* 0xff6ff80a040c7981 */ /* 0x000ea8000c1e9b00 */
[----:B------:R-:W3:Y:S04]  /*4000*/  LDG.E.64.CONSTANT R8, desc[UR10][R4.64+-0x9000] ;  /* 0xff70000a04087981 */ /* 0x000ee8000c1e9b00 */
[----:B------:R-:W4:Y:S04]  /*4010*/  LDG.E.64.CONSTANT R10, desc[UR10][R4.64+-0x8008] ;  /* 0xff7ff80a040a7981 */ /* 0x000f28000c1e9b00 */
[----:B------:R-:W5:Y:S04]  /*4020*/  LDG.E.64.CONSTANT R6, desc[UR10][R4.64+-0x8000] ;  /* 0xff80000a04067981 */ /* 0x000f68000c1e9b00 */
[----:B------:R-:W5:Y:S04]  /*4030*/  LDG.E.64.CONSTANT R26, desc[UR10][R4.64+-0x7008] ;  /* 0xff8ff80a041a7981 */ /* 0x000f68000c1e9b00 */
[----:B------:R-:W5:Y:S04]  /*4040*/  LDG.E.64.CONSTANT R24, desc[UR10][R4.64+-0x7000] ;  /* 0xff90000a04187981 */ /* 0x000f68000c1e9b00 */
[----:B------:R-:W5:Y:S04]  /*4050*/  LDG.E.64.CONSTANT R20, desc[UR10][R4.64+-0x6008] ;  /* 0xff9ff80a04147981 */ /* 0x000f68000c1e9b00 */
[----:B------:R-:W5:Y:S01]  /*4060*/  LDG.E.64.CONSTANT R18, desc[UR10][R4.64+-0x6000] ;  /* 0xffa0000a04127981 */ /* 0x000f62000c1e9b00 */
[----:B--2---:R-:W-:-:S14]  /*4070*/  DSETP.GEU.AND P2, PT, |R16|, |R12|, PT ;  /* 0x4000000c1000722a */ /* 0x004fdc0003f4e200 */
[----:B---3--:R-:W-:-:S04]  /*4080*/  @P2 ISETP.GE.U32.AND P0, PT, R22, R8, PT ;  /* 0x000000081600220c */ /* 0x008fc80003f06070 */
[----:B------:R-:W-:-:S13]  /*4090*/  @P2 ISETP.GE.AND.EX P0, PT, R23, R9, PT, P0 ;  /* 0x000000091700220c */ /* 0x000fda0003f06300 */
[----:B------:R-:W-:-:S06]  /*40a0*/  @P2 DSETP.LT.OR P0, PT, |R12|, |R16|, !P0 ;  /* 0x400000100c00222a */ /* 0x000fcc0004701600 */
[----:B------:R-:W-:Y:S02]  /*40b0*/  @P2 FSEL R17, R17, R13, P0 ;  /* 0x0000000d11112208 */ /* 0x000fe40000000000 */
[----:B------:R-:W-:-:S03]  /*40c0*/  @P2 FSEL R14, R16, R12, P0 ;  /* 0x0000000c100e2208 */ /* 0x000fc60000000000 */
[----:B------:R-:W-:Y:S02]  /*40d0*/  @P2 IMAD.MOV.U32 R13, RZ, RZ, R17 ;  /* 0x000000ffff0d2224 */ /* 0x000fe400078e0011 */
[----:B------:R-:W2:Y:S01]  /*40e0*/  LDG.E.64.CONSTANT R16, desc[UR10][R4.64+-0x5008] ;  /* 0xffaff80a04107981 */ /* 0x000ea2000c1e9b00 */
[----:B------:R-:W-:-:S03]  /*40f0*/  @P2 IMAD.MOV.U32 R12, RZ, RZ, R14 ;  /* 0x000000ffff0c2224 */ /* 0x000fc600078e000e */
[----:B------:R-:W3:Y:S03]  /*4100*/  LDG.E.64.CONSTANT R14, desc[UR10][R4.64+-0x5000] ;  /* 0xffb0000a040e7981 */ /* 0x000ee6000c1e9b00 */
[----:B----4-:R-:W-:Y:S01]  /*4110*/  DSETP.GEU.AND P1, PT, |R12|, |R10|, PT ;  /* 0x4000000a0c00722a */ /* 0x010fe20003f2e200 */
[----:B------:R-:W-:Y:S02]  /*4120*/  @P2 SEL R8, R22, R8, P0 ;  /* 0x0000000816082207 */ /* 0x000fe40000000000 */
[----:B------:R-:W-:Y:S02]  /*4130*/  @P2 SEL R9, R23, R9, P0 ;  /* 0x0000000917092207 */ /* 0x000fe40000000000 */
[----:B------:R-:W4:Y:S09]  /*4140*/  LDG.E.64.CONSTANT R22, desc[UR10][R4.64+-0x4008] ;  /* 0xffbff80a04167981 */ /* 0x000f32000c1e9b00 */
[----:B-----5:R-:W-:-:S04]  /*4150*/  @P1 ISETP.GE.U32.AND P0, PT, R8, R6, PT ;  /* 0x000000060800120c */ /* 0x020fc80003f06070 */
[----:B------:R-:W-:-:S13]  /*4160*/  @P1 ISETP.GE.AND.EX P0, PT, R9, R7, PT, P0 ;  /* 0x000000070900120c */ /* 0x000fda0003f06300 */
[----:B------:R-:W-:-:S06]  /*4170*/  @P1 DSETP.LT.OR P0, PT, |R10|, |R12|, !P0 ;  /* 0x4000000c0a00122a */ /* 0x000fcc0004701600 */
[----:B------:R-:W-:Y:S02]  /*4180*/  @P1 FSEL R12, R12, R10, P0 ;  /* 0x0000000a0c0c1208 */ /* 0x000fe40000000000 */
[----:B------:R-:W-:-:S03]  /*4190*/  @P1 FSEL R13, R13, R11, P0 ;  /* 0x0000000b0d0d1208 */ /* 0x000fc60000000000 */
[----:B------:R-:W-:Y:S02]  /*41a0*/  @P1 IMAD.MOV.U32 R10, RZ, RZ, R12 ;  /* 0x000000ffff0a1224 */ /* 0x000fe400078e000c */
[----:B------:R-:W-:Y:S02]  /*41b0*/  @P1 IMAD.MOV.U32 R11, RZ, RZ, R13 ;  /* 0x000000ffff0b1224 */ /* 0x000fe400078e000d */
[----:B------:R-:W5:Y:S04]  /*41c0*/  LDG.E.64.CONSTANT R12, desc[UR10][R4.64+-0x4000] ;  /* 0xffc0000a040c7981 */ /* 0x000f68000c1e9b00 */
[----:B------:R-:W-:Y:S01]  /*41d0*/  DSETP.GEU.AND P2, PT, |R10|, |R26|, PT ;  /* 0x4000001a0a00722a */ /* 0x000fe20003f4e200 */
[----:B------:R-:W-:Y:S02]  /*41e0*/  @P1 SEL R6, R8, R6, P0 ;  /* 0x0000000608061207 */ /* 0x000fe40000000000 */
[----:B------:R-:W-:-:S11]  /*41f0*/  @P1 SEL R7, R9, R7, P0 ;  /* 0x0000000709071207 */ /* 0x000fd60000000000 */
[----:B------:R-:W-:-:S04]  /*4200*/  @P2 ISETP.GE.U32.AND P0, PT, R6, R24, PT ;  /* 0x000000180600220c */ /* 0x000fc80003f06070 */
[----:B------:R-:W-:-:S13]  /*4210*/  @P2 ISETP.GE.AND.EX P0, PT, R7, R25, PT, P0 ;  /* 0x000000190700220c */ /* 0x000fda0003f06300 */
[----:B------:R-:W-:-:S06]  /*4220*/  @P2 DSETP.LT.OR P0, PT, |R26|, |R10|, !P0 ;  /* 0x4000000a1a00222a */ /* 0x000fcc0004701600 */
[----:B------:R-:W-:Y:S02]  /*4230*/  @P2 FSEL R8, R10, R26, P0 ;  /* 0x0000001a0a082208 */ /* 0x000fe40000000000 */
[----:B------:R-:W-:-:S03]  /*4240*/  @P2 FSEL R11, R11, R27, P0 ;  /* 0x0000001b0b0b2208 */ /* 0x000fc60000000000 */
[----:B------:R-:W-:Y:S02]  /*4250*/  @P2 IMAD.MOV.U32 R26, RZ, RZ, R8 ;  /* 0x000000ffff1a2224 */ /* 0x000fe400078e0008 */
[----:B------:R-:W-:Y:S01]  /*4260*/  @P2 IMAD.MOV.U32 R27, RZ, RZ, R11 ;  /* 0x000000ffff1b2224 */ /* 0x000fe200078e000b */
[----:B------:R-:W5:Y:S04]  /*4270*/  LDG.E.64.CONSTANT R8, desc[UR10][R4.64+-0x3000] ;  /* 0xffd0000a04087981 */ /* 0x000f68000c1e9b00 */
[----:B------:R-:W5:Y:S01]  /*4280*/  LDG.E.64.CONSTANT R10, desc[UR10][R4.64+-0x3008] ;  /* 0xffcff80a040a7981 */ /* 0x000f62000c1e9b00 */
        /* <DEDUP_REMOVED lines=10> */
[----:B------:R-:W5:Y:S01]  /*4330*/  LDG.E.64.CONSTANT R6, desc[UR10][R4.64+-0x2008] ;  /* 0xffdff80a04067981 */ /* 0x000f62000c1e9b00 */
[----:B------:R-:W-:Y:S02]  /*4340*/  @P1 SEL R18, R24, R18, P0 ;  /* 0x0000001218121207 */ /* 0x000fe40000000000 */
[----:B------:R-:W-:Y:S02]  /*4350*/  @P1 SEL R19, R25, R19, P0 ;  /* 0x0000001319131207 */ /* 0x000fe40000000000 */
        /* <DEDUP_REMOVED lines=8> */
[----:B------:R-:W-:Y:S02]  /*43e0*/  @P2 IMAD.MOV.U32 R17, RZ, RZ, R21 ;  /* 0x000000ffff112224 */ /* 0x000fe400078e0015 */
[----:B------:R-:W2:Y:S04]  /*43f0*/  LDG.E.64.CONSTANT R20, desc[UR10][R4.64+-0x1008] ;  /* 0xffeff80a04147981 */ /* 0x000ea8000c1e9b00 */
[----:B----4-:R-:W-:Y:S01]  /*4400*/  DSETP.GEU.AND P1, PT, |R16|, |R22|, PT ;  /* 0x400000161000722a */ /* 0x010fe20003f2e200 */
[----:B------:R-:W-:Y:S02]  /*4410*/  @P2 SEL R14, R18, R14, P0 ;  /* 0x0000000e120e2207 */ /* 0x000fe40000000000 */
[----:B------:R-:W-:-:S02]  /*4420*/  @P2 SEL R15, R19, R15, P0 ;  /* 0x0000000f130f2207 */ /* 0x000fc40000000000 */
[----:B------:R-:W3:Y:S09]  /*4430*/  LDG.E.64.CONSTANT R18, desc[UR10][R4.64+-0x1000] ;  /* 0xfff0000a04127981 */ /* 0x000ef2000c1e9b00 */
[----:B-----5:R-:W-:-:S04]  /*4440*/  @P1 ISETP.GE.U32.AND P0, PT, R14, R12, PT ;  /* 0x0000000c0e00120c */ /* 0x020fc80003f06070 */
[----:B------:R-:W-:Y:S01]  /*4450*/  @P1 ISETP.GE.AND.EX P0, PT, R15, R13, PT, P0 ;  /* 0x0000000d0f00120c */ /* 0x000fe20003f06300 */
[----:B------:R-:W-:Y:S02]  /*4460*/  IMAD.MOV.U32 R26, RZ, RZ, R22 ;  /* 0x000000ffff1a7224 */ /* 0x000fe400078e0016 */
[----:B------:R-:W-:-:S10]  /*4470*/  IMAD.MOV.U32 R27, RZ, RZ, R23 ;  /* 0x000000ffff1b7224 */ /* 0x000fd400078e0017 */
[----:B------:R-:W-:Y:S01]  /*4480*/  @P1 DSETP.LT.OR P0, PT, |R22|, |R16|, !P0 ;  /* 0x400000101600122a */ /* 0x000fe20004701600 */
[----:B------:R-:W4:Y:S05]  /*4490*/  LDG.E.64.CONSTANT R22, desc[UR10][R4.64] ;  /* 0x0000000a04167981 */ /* 0x000f2a000c1e9b00 */
        /* <DEDUP_REMOVED lines=14> */
[----:B------:R-:W-:-:S06]  /*4580*/  @P2 IMAD.MOV.U32 R11, RZ, RZ, R27 ;  /* 0x000000ffff0b2224 */ /* 0x000fcc00078e001b */
        /* <DEDUP_REMOVED lines=10> */
[----:B------:R-:W-:Y:S02]  /*4630*/  @P1 SEL R24, R8, R24, P0 ;  /* 0x0000001808181207 */ /* 0x000fe40000000000 */
[----:B------:R-:W-:Y:S01]  /*4640*/  @P1 SEL R25, R9, R25, P0 ;  /* 0x0000001909191207 */ /* 0x000fe20000000000 */
[----:B------:R-:W-:-:S04]  /*4650*/  UIADD3 UR4, UP1, UPT, UR4, -0x2, URZ ;  /* 0xfffffffe04047890 */ /* 0x000fc8000ff3e0ff */
[----:B------:R-:W-:Y:S02]  /*4660*/  UIADD3.X UR5, UPT, UPT, UR5, -0x1, URZ, UP1, !UPT ;  /* 0xffffffff05057890 */ /* 0x000fe40008ffe4ff */
[----:B------:R-:W-:-:S04]  /*4670*/  UISETP.NE.U32.AND UP1, UPT, UR4, URZ, UPT ;  /* 0x000000ff0400728c */ /* 0x000fc8000bf25070 */
[----:B------:R-:W-:Y:S01]  /*4680*/  UISETP.NE.AND.EX UP1, UPT, UR5, URZ, UPT, UP1 ;  /* 0x000000ff0500728c */ /* 0x000fe2000bf25310 */
[----:B--2---:R-:W-:-:S14]  /*4690*/  DSETP.GEU.AND P2, PT, |R6|, |R20|, PT ;  /* 0x400000140600722a */ /* 0x004fdc0003f4e200 */
[----:B---3--:R-:W-:-:S04]  /*46a0*/  @P2 ISETP.GE.U32.AND P0, PT, R24, R18, PT ;  /* 0x000000121800220c */ /* 0x008fc80003f06070 */
[----:B------:R-:W-:-:S13]  /*46b0*/  @P2 ISETP.GE.AND.EX P0, PT, R25, R19, PT, P0 ;  /* 0x000000131900220c */ /* 0x000fda0003f06300 */
[----:B------:R-:W-:-:S06]  /*46c0*/  @P2 DSETP.LT.OR P0, PT, |R20|, |R6|, !P0 ;  /* 0x400000061400222a */ /* 0x000fcc0004701600 */
[----:B------:R-:W-:Y:S02]  /*46d0*/  @P2 FSEL R6, R6, R20, P0 ;  /* 0x0000001406062208 */ /* 0x000fe40000000000 */
[----:B------:R-:W-:-:S03]  /*46e0*/  @P2 FSEL R7, R7, R21, P0 ;  /* 0x0000001507072208 */ /* 0x000fc60000000000 */
[----:B------:R-:W-:Y:S02]  /*46f0*/  @P2 IMAD.MOV.U32 R20, RZ, RZ, R6 ;  /* 0x000000ffff142224 */ /* 0x000fe400078e0006 */
[----:B------:R-:W-:-:S06]  /*4700*/  @P2 IMAD.MOV.U32 R21, RZ, RZ, R7 ;  /* 0x000000ffff152224 */ /* 0x000fcc00078e0007 */
[----:B-----5:R-:W-:Y:S01]  /*4710*/  DSETP.GEU.AND P1, PT, |R20|, |R16|, PT ;  /* 0x400000101400722a */ /* 0x020fe20003f2e200 */
[----:B------:R-:W-:Y:S02]  /*4720*/  @P2 SEL R18, R24, R18, P0 ;  /* 0x0000001218122207 */ /* 0x000fe40000000000 */
[----:B------:R-:W-:-:S11]  /*4730*/  @P2 SEL R19, R25, R19, P0 ;  /* 0x0000001319132207 */ /* 0x000fd60000000000 */
[----:B----4-:R-:W-:-:S04]  /*4740*/  @P1 ISETP.GE.U32.AND P0, PT, R18, R22, PT ;  /* 0x000000161200120c */ /* 0x010fc80003f06070 */
[----:B------:R-:W-:Y:S02]  /*4750*/  @P1 ISETP.GE.AND.EX P0, PT, R19, R23, PT, P0 ;  /* 0x000000171300120c */ /* 0x000fe40003f06300 */
[----:B------:R-:W-:-:S05]  /*4760*/  IADD3 R6, P2, PT, R4, 0xa000, RZ ;  /* 0x0000a00004067810 */ /* 0x000fca0007f5e0ff */
[----:B------:R-:W-:-:S06]  /*4770*/  IMAD.X R5, RZ, RZ, R5, P2 ;  /* 0x000000ffff057224 */ /* 0x000fcc00010e0605 */
[----:B------:R-:W-:Y:S01]  /*4780*/  @P1 DSETP.LT.OR P0, PT, |R16|, |R20|, !P0 ;  /* 0x400000141000122a */ /* 0x000fe20004701600 */
[----:B------:R-:W-:-:S05]  /*4790*/  IADD3 R3, P2, PT, R3, 0xa00, RZ ;  /* 0x00000a0003037810 */ /* 0x000fca0007f5e0ff */
[----:B------:R-:W-:Y:S02]  /*47a0*/  @P1 FSEL R4, R20, R16, P0 ;  /* 0x0000001014041208 */ /* 0x000fe40000000000 */
[----:B------:R-:W-:Y:S01]  /*47b0*/  @P1 FSEL R21, R21, R17, P0 ;  /* 0x0000001115151208 */ /* 0x000fe20000000000 */
[----:B------:R-:W-:Y:S01]  /*47c0*/  IMAD.X R2, RZ, RZ, R2, P2 ;  /* 0x000000ffff027224 */ /* 0x000fe200010e0602 */
[----:B------:R-:W-:Y:S01]  /*47d0*/  @P1 SEL R22, R18, R22, P0 ;  /* 0x0000001612161207 */ /* 0x000fe20000000000 */
[----:B------:R-:W-:Y:S01]  /*47e0*/  @P1 IMAD.MOV.U32 R16, RZ, RZ, R4 ;  /* 0x000000ffff101224 */ /* 0x000fe200078e0004 */
[----:B------:R-:W-:Y:S01]  /*47f0*/  @P1 SEL R23, R19, R23, P0 ;  /* 0x0000001713171207 */ /* 0x000fe20000000000 */
[----:B------:R-:W-:Y:S01]  /*4800*/  @P1 IMAD.MOV.U32 R17, RZ, RZ, R21 ;  /* 0x000000ffff111224 */ /* 0x000fe200078e0015 */
[----:B------:R-:W-:Y:S06]  /*4810*/  BRA.U UP1, `(.L_x_73) ;  /* 0xfffffff501f07547 */ /* 0x000fec000b83ffff */
.L_x_72:
[----:B------:R-:W-:Y:S05]  /*4820*/  BRA.U !UP0, `(.L_x_71) ;  /* 0x0000000508107547 */ /* 0x000fea000b800000 */
[----:B------:R-:W0:Y:S02]  /*4830*/  LDC.64 R4, c[0x0][0x380] ;  /* 0x0000e000ff047b82 */ /* 0x000e240000000a00 */
[----:B0-----:R-:W-:-:S03]  /*4840*/  IMAD.WIDE.U32 R4, R0, 0x10, R4 ;  /* 0x0000001000047825 */ /* 0x001fc600078e0004 */
[----:B------:R-:W-:-:S04]  /*4850*/  LEA R24, P0, R3, R4, 0x4 ;  /* 0x0000000403187211 */ /* 0x000fc800078020ff */
[----:B------:R-:W-:-:S05]  /*4860*/  LEA.HI.X R25, R3, R5, R2, 0x4, P0 ;  /* 0x0000000503197211 */ /* 0x000fca00000f2402 */
[----:B------:R-:W2:Y:S04]  /*4870*/  LDG.E.64.CONSTANT R20, desc[UR10][R24.64] ;  /* 0x0000000a18147981 */ /* 0x000ea8000c1e9b00 */
[----:B------:R-:W3:Y:S04]  /*4880*/  LDG.E.64.CONSTANT R18, desc[UR10][R24.64+0x8] ;  /* 0x0000080a18127981 */ /* 0x000ee8000c1e9b00 */
[----:B------:R-:W4:Y:S04]  /*4890*/  LDG.E.64.CONSTANT R14, desc[UR10][R24.64+0x1000] ;  /* 0x0010000a180e7981 */ /* 0x000f28000c1e9b00 */
[----:B------:R-:W5:Y:S04]  /*48a0*/  LDG.E.64.CONSTANT R12, desc[UR10][R24.64+0x1008] ;  /* 0x0010080a180c7981 */ /* 0x000f68000c1e9b00 */
        /* <DEDUP_REMOVED lines=16> */
[----:B------:R-:W-:-:S11]  /*49b0*/  @P2 SEL R19, R23, R19, P0 ;  /* 0x0000001317132207 */ /* 0x000fd60000000000 */
[----:B-----5:R-:W-:-:S04]  /*49c0*/  @P1 ISETP.GE.U32.AND P0, PT, R18, R12, PT ;  /* 0x0000000c1200120c */ /* 0x020fc80003f06070 */
        /* <DEDUP_REMOVED lines=27> */
[----:B------:R-:W-:Y:S02]  /*4b80*/  @P1 SEL R5, R9, R5, P0 ;  /* 0x0000000509051207 */ /* 0x000fe40000000000 */
[----:B------:R-:W-:-:S05]  /*4b90*/  IADD3 R3, P1, PT, R3, 0x500, RZ ;  /* 0x0000050003037810 */ /* 0x000fca0007f3e0ff */
[----:B------:R-:W-:Y:S01]  /*4ba0*/  IMAD.X R2, RZ, RZ, R2, P1 ;  /* 0x000000ffff027224 */ /* 0x000fe200008e0602 */
[----:B--2---:R-:W-:-:S14]  /*4bb0*/  DSETP.GEU.AND P2, PT, |R6|, |R16|, PT ;  /* 0x400000100600722a */ /* 0x004fdc0003f4e200 */
[----:B------:R-:W-:-:S04]  /*4bc0*/  @P2 ISETP.GE.U32.AND P0, PT, R4, R26, PT ;  /* 0x0000001a0400220c */ /* 0x000fc80003f06070 */
[----:B------:R-:W-:-:S13]  /*4bd0*/  @P2 ISETP.GE.AND.EX P0, PT, R5, R27, PT, P0 ;  /* 0x0000001b0500220c */ /* 0x000fda0003f06300 */
[----:B------:R-:W-:-:S06]  /*4be0*/  @P2 DSETP.LT.OR P0, PT, |R16|, |R6|, !P0 ;  /* 0x400000061000222a */ /* 0x000fcc0004701600 */
[----:B------:R-:W-:Y:S02]  /*4bf0*/  @P2 FSEL R6, R6, R16, P0 ;  /* 0x0000001006062208 */ /* 0x000fe40000000000 */
[----:B------:R-:W-:Y:S02]  /*4c00*/  @P2 FSEL R7, R7, R17, P0 ;  /* 0x0000001107072208 */ /* 0x000fe40000000000 */
[----:B------:R-:W-:Y:S02]  /*4c10*/  @P2 SEL R26, R4, R26, P0 ;  /* 0x0000001a041a2207 */ /* 0x000fe40000000000 */
[----:B------:R-:W-:Y:S01]  /*4c20*/  @P2 SEL R27, R5, R27, P0 ;  /* 0x0000001b051b2207 */ /* 0x000fe20000000000 */
[----:B------:R-:W-:Y:S02]  /*4c30*/  @P2 IMAD.MOV.U32 R16, RZ, RZ, R6 ;  /* 0x000000ffff102224 */ /* 0x000fe400078e0006 */
[----:B------:R-:W-:Y:S02]  /*4c40*/  @P2 IMAD.MOV.U32 R17, RZ, RZ, R7 ;  /* 0x000000ffff112224 */ /* 0x000fe400078e0007 */
[----:B------:R-:W-:-:S02]  /*4c50*/  IMAD.MOV.U32 R22, RZ, RZ, R26 ;  /* 0x000000ffff167224 */ /* 0x000fc400078e001a */
[----:B------:R-:W-:-:S07]  /*4c60*/  IMAD.MOV.U32 R23, RZ, RZ, R27 ;  /* 0x000000ffff177224 */ /* 0x000fce00078e001b */
.L_x_71:
[----:B------:R-:W0:Y:S02]  /*4c70*/  LDCU UR4, c[0x0][0x390] ;  /* 0x00007200ff0477ac */ /* 0x000e240008000800 */
[----:B0-----:R-:W-:Y:S02]  /*4c80*/  USHF.R.S32.HI UR5, URZ, 0x1f, UR4 ;  /* 0x0000001fff057899 */ /* 0x001fe40008011404 */
[----:B------:R-:W-:-:S04]  /*4c90*/  ISETP.GE.U32.AND P0, PT, R3, UR4, PT ;  /* 0x0000000403007c0c */ /* 0x000fc8000bf06070 */
[----:B------:R-:W-:-:S13]  /*4ca0*/  ISETP.GE.AND.EX P0, PT, R2, UR5, PT, P0 ;  /* 0x0000000502007c0c */ /* 0x000fda000bf06300 */
[----:B------:R-:W-:Y:S05]  /*4cb0*/  @P0 BRA `(.L_x_74) ;  /* 0x00000008009c0947 */ /* 0x000fea0003800000 */
[----:B------:R-:W-:Y:S01]  /*4cc0*/  IADD3 R21, PT, PT, -R3, UR4, RZ ;  /* 0x0000000403157c10 */ /* 0x000fe2000fffe1ff */
[----:B------:R-:W-:Y:S03]  /*4cd0*/  BSSY.RECONVERGENT B1, `(.L_x_74) ;  /* 0x00000a5000017945 */ /* 0x000fe60003800200 */
[----:B------:R-:W-:-:S13]  /*4ce0*/  ISETP.GE.AND P0, PT, R0, R21, PT ;  /* 0x000000150000720c */ /* 0x000fda0003f06270 */
[----:B------:R-:W-:Y:S05]  /*4cf0*/  @P0 BRA `(.L_x_75) ;  /* 0x0000000800880947 */ /* 0x000fea0003800000 */
[----:B------:R-:W-:Y:S01]  /*4d00*/  LOP3.LUT R12, RZ, R0, RZ, 0x33, !PT ;  /* 0x00000000ff0c7212 */ /* 0x000fe200078e33ff */
[----:B------:R-:W-:Y:S01]  /*4d10*/  BSSY.RECONVERGENT B2, `(.L_x_76) ;  /* 0x0000032000027945 */ /* 0x000fe20003800200 */
[----:B------:R-:W-:Y:S02]  /*4d20*/  IMAD.MOV.U32 R20, RZ, RZ, R0 ;  /* 0x000000ffff147224 */ /* 0x000fe400078e0000 */
[----:B------:R-:W-:-:S04]  /*4d30*/  IADD3 R12, PT, PT, -R3, UR4, R12 ;  /* 0x00000004030c7c10 */ /* 0x000fc8000fffe10c */
[----:B------:R-:W-:-:S04]  /*4d40*/  LOP3.LUT R4, R12, 0x300, RZ, 0xc0, !PT ;  /* 0x000003000c047812 */ /* 0x000fc800078ec0ff */
[----:B------:R-:W-:-:S13]  /*4d50*/  ISETP.NE.AND P0, PT, R4, 0x300, PT ;  /* 0x000003000400780c */ /* 0x000fda0003f05270 */
[----:B------:R-:W-:Y:S05]  /*4d60*/  @!P0 BRA `(.L_x_77) ;  /* 0x0000000000b08947 */ /* 0x000fea0003800000 */
[----:B------:R-:W0:Y:S01]  /*4d70*/  LDCU.64 UR6, c[0x0][0x380] ;  /* 0x00007000ff0677ac */ /* 0x000e220008000a00 */
[----:B------:R-:W-:Y:S01]  /*4d80*/  IADD3 R5, P0, PT, R0, R3, RZ ;  /* 0x0000000300057210 */ /* 0x000fe20007f1e0ff */
[----:B------:R-:W-:Y:S01]  /*4d90*/  IMAD.MOV.U32 R20, RZ, RZ, R0 ;  /* 0x000000ffff147224 */ /* 0x000fe200078e0000 */
[----:B------:R-:W-:-:S03]  /*4da0*/  LEA.HI R4, R12, 0x1, RZ, 0x18 ;  /* 0x000000010c047811 */ /* 0x000fc600078fc0ff */
[----:B------:R-:W-:Y:S01]  /*4db0*/  IMAD.X R6, RZ, RZ, R2, P0 ;  /* 0x000000ffff067224 */ /* 0x000fe200000e0602 */
[----:B------:R-:W-:-:S05]  /*4dc0*/  LOP3.LUT R4, R4, 0x3, RZ, 0xc0, !PT ;  /* 0x0000000304047812 */ /* 0x000fca00078ec0ff */
[----:B------:R-:W-:Y:S01]  /*4dd0*/  IMAD.MOV R13, RZ, RZ, -R4 ;  /* 0x000000ffff0d7224 */ /* 0x000fe200078e0a04 */
[----:B0-----:R-:W-:-:S04]  /*4de0*/  LEA R14, P1, R5, UR6, 0x4 ;  /* 0x00000006050e7c11 */ /* 0x001fc8000f8220ff */
[----:B------:R-:W-:-:S09]  /*4df0*/  LEA.HI.X R5, R5, UR7, R6, 0x4, P1 ;  /* 0x0000000705057c11 */ /* 0x000fd200088f2406 */
.L_x_80:
[----:B------:R-:W-:-:S05]  /*4e00*/  IMAD.MOV.U32 R4, RZ, RZ, R14 ;  /* 0x000000ffff047224 */ /* 0x000fca00078e000e */
[----:B------:R-:W2:Y:S04]  /*4e10*/  LDG.E.64.CONSTANT R8, desc[UR10][R4.64] ;  /* 0x0000000a04087981 */ /* 0x000ea8000c1e9b00 */
[----:B------:R-:W3:Y:S01]  /*4e20*/  LDG.E.64.CONSTANT R6, desc[UR10][R4.64+0x8] ;  /* 0x0000080a04067981 */ /* 0x000ee2000c1e9b00 */
[----:B------:R-:W-:Y:S01]  /*4e30*/  VIADD R13, R13, 0x1 ;  /* 0x000000010d0d7836 */ /* 0x000fe20000000000 */
[----:B------:R-:W-:Y:S01]  /*4e40*/  BSSY.RECONVERGENT B3, `(.L_x_78) ;  /* 0x000001b000037945 */ /* 0x000fe20003800200 */
[----:B------:R-:W-:Y:S01]  /*4e50*/  IMAD.MOV.U32 R15, RZ, RZ, R22 ;  /* 0x000000ffff0f7224 */ /* 0x000fe200078e0016 */
        /* <DEDUP_REMOVED lines=25> */
.L_x_79:
[----:B------:R-:W-:Y:S05]  /*4ff0*/  BSYNC.RECONVERGENT B3 ;  /* 0x0000000000037941 */ /* 0x000fea0003800200 */
.L_x_78:
[----:B------:R-:W-:Y:S02]  /*5000*/  IMAD.X R5, RZ, RZ, R5, P3 ;  /* 0x000000ffff057224 */ /* 0x000fe400018e0605 */
[----:B------:R-:W-:Y:S01]  /*5010*/  VIADD R20, R20, 0x100 ;  /* 0x0000010014147836 */ /* 0x000fe20000000000 */
[----:B------:R-:W-:Y:S06]  /*5020*/  @P2 BRA `(.L_x_80) ;  /* 0xfffffffc00742947 */ /* 0x000fec000383ffff */
.L_x_77:
[----:B------:R-:W-:Y:S05]  /*5030*/  BSYNC.RECONVERGENT B2 ;  /* 0x0000000000027941 */ /* 0x000fea0003800200 */
.L_x_76:
[----:B------:R-:W-:-:S13]  /*5040*/  ISETP.GE.U32.AND P0, PT, R12, 0x300, PT ;  /* 0x000003000c00780c */ /* 0x000fda0003f06070 */
[----:B------:R-:W-:Y:S05]  /*5050*/  @!P0 BRA `(.L_x_75) ;  /* 0x0000000400b08947 */ /* 0x000fea0003800000 */
[----:B------:R-:W0:Y:S01]  /*5060*/  LDCU.64 UR6, c[0x0][0x380] ;  /* 0x00007000ff0677ac */ /* 0x000e220008000a00 */
[----:B------:R-:W-:-:S05]  /*5070*/  IADD3 R3, P0, PT, R20, R3, RZ ;  /* 0x0000000314037210 */ /* 0x000fca0007f1e0ff */
[----:B------:R-:W-:Y:S01]  /*5080*/  IMAD.X R2, RZ, RZ, R2, P0 ;  /* 0x000000ffff027224 */ /* 0x000fe200000e0602 */
[----:B0-----:R-:W-:-:S04]  /*5090*/  LEA R8, P1, R3, UR6, 0x4 ;  /* 0x0000000603087c11 */ /* 0x001fc8000f8220ff */
[----:B------:R-:W-:Y:S02]  /*50a0*/  IADD3 R8, P0, PT, R8, 0x3008, RZ ;  /* 0x0000300808087810 */ /* 0x000fe40007f1e0ff */
[----:B------:R-:W-:-:S05]  /*50b0*/  LEA.HI.X R9, R3, UR7, R2, 0x4, P1 ;  /* 0x0000000703097c11 */ /* 0x000fca00088f2402 */
[----:B------:R-:W-:-:S07]  /*50c0*/  IMAD.X R9, RZ, RZ, R9, P0 ;  /* 0x000000ffff097224 */ /* 0x000fce00000e0609 */
.L_x_89:
[----:B------:R-:W2:Y:S04]  /*50d0*/  LDG.E.64.CONSTANT R10, desc[UR10][R8.64+-0x3008] ;  /* 0xffcff80a080a7981 */ /* 0x000ea8000c1e9b00 */
[----:B------:R-:W3:Y:S04]  /*50e0*/  LDG.E.64.CONSTANT R12, desc[UR10][R8.64+-0x3000] ;  /* 0xffd0000a080c7981 */ /* 0x000ee8000c1e9b00 */
[----:B------:R0:W5:Y:S04]  /*50f0*/  LDG.E.64.CONSTANT R6, desc[UR10][R8.64+-0x2008] ;  /* 0xffdff80a08067981 */ /* 0x000168000c1e9b00 */
        /* <DEDUP_REMOVED lines=22> */
.L_x_82:
[----:B------:R-:W-:Y:S05]  /*5260*/  BSYNC.RECONVERGENT B2 ;  /* 0x0000000000027941 */ /* 0x000fea0003800200 */
.L_x_81:
        /* <DEDUP_REMOVED lines=25> */
.L_x_84:
[----:B------:R-:W-:Y:S05]  /*5400*/  BSYNC.RECONVERGENT B2 ;  /* 0x0000000000027941 */ /* 0x000fea0003800200 */
.L_x_83:
        /* <DEDUP_REMOVED lines=21> */
.L_x_86:
[----:B------:R-:W-:Y:S05]  /*5560*/  BSYNC.RECONVERGENT B2 ;  /* 0x0000000000027941 */ /* 0x000fea0003800200 */
.L_x_85:
        /* <DEDUP_REMOVED lines=21> */
.L_x_88:
[----:B------:R-:W-:Y:S05]  /*56c0*/  BSYNC.RECONVERGENT B2 ;  /* 0x0000000000027941 */ /* 0x000fea0003800200 */
.L_x_87:
[----:B------:R-:W-:Y:S01]  /*56d0*/  VIADD R20, R20, 0x400 ;  /* 0x0000040014147836 */ /* 0x000fe20000000000 */
[----:B------:R-:W-:-:S04]  /*56e0*/  IADD3 R8, P1, PT, R8, 0x4000, RZ ;  /* 0x0000400008087810 */ /* 0x000fc80007f3e0ff */
[----:B------:R-:W-:Y:S01]  /*56f0*/  ISETP.GE.AND P0, PT, R20, R21, PT ;  /* 0x000000151400720c */ /* 0x000fe20003f06270 */
[----:B------:R-:W-:-:S12]  /*5700*/  IMAD.X R9, RZ, RZ, R9, P1 ;  /* 0x000000ffff097224 */ /* 0x000fd800008e0609 */
[----:B------:R-:W-:Y:S05]  /*5710*/  @!P0 BRA `(.L_x_89) ;  /* 0xfffffff8006c8947 */ /* 0x000fea000383ffff */
.L_x_75:
[----:B------:R-:W-:Y:S05]  /*5720*/  BSYNC.RECONVERGENT B1 ;  /* 0x0000000000017941 */ /* 0x000fea0003800200 */
.L_x_74:
[----:B------:R-:W0:Y:S01]  /*5730*/  S2R R8, SR_LANEID ;  /* 0x0000000000087919 */ /* 0x000e220000000000 */
[----:B------:R-:W-:Y:S01]  /*5740*/  BSSY.RECONVERGENT B1, `(.L_x_90) ;  /* 0x000001f000017945 */ /* 0x000fe20003800200 */
[----:B------:R-:W-:Y:S01]  /*5750*/  IMAD.MOV.U32 R11, RZ, RZ, R22 ;  /* 0x000000ffff0b7224 */ /* 0x000fe200078e0016 */
[----:B------:R1:W2:Y:S01]  /*5760*/  SHFL.DOWN PT, R4, R16, 0x1, 0x1f ;  /* 0x08201f0010047f89 */ /* 0x0002a200000e0000 */
[----:B------:R-:W-:Y:S02]  /*5770*/  IMAD.MOV.U32 R12, RZ, RZ, R23 ;  /* 0x000000ffff0c7224 */ /* 0x000fe400078e0017 */
[----:B------:R-:W-:Y:S01]  /*5780*/  IMAD.MOV.U32 R2, RZ, RZ, R16 ;  /* 0x000000ffff027224 */ /* 0x000fe200078e0010 */
[----:B------:R1:W3:Y:S01]  /*5790*/  SHFL.DOWN PT, R5, R17, 0x1, 0x1f ;  /* 0x08201f0011057f89 */ /* 0x0002e200000e0000 */
        /* <DEDUP_REMOVED lines=25> */
.L_x_91:
[----:B------:R-:W-:Y:S05]  /*5930*/  BSYNC.RECONVERGENT B1 ;  /* 0x0000000000017941 */ /* 0x000fea0003800200 */
.L_x_90:
        /* <DEDUP_REMOVED lines=31> */
.L_x_93:
[----:B------:R-:W-:Y:S05]  /*5b30*/  BSYNC.RECONVERGENT B1 ;  /* 0x0000000000017941 */ /* 0x000fea0003800200 */
.L_x_92:
[----:B------:R-:W-:Y:S01]  /*5b40*/  ISETP.GT.AND P0, PT, R8, 0x1b, PT ;  /* 0x0000001b0800780c */ /* 0x000fe20003f04270 */
[----:B-1----:R1:W1:Y:S01]  /*5b50*/  SHFL.DOWN PT, R6, R4, 0x4, 0x1f ;  /* 0x08801f0004067f89 */ /* 0x00226200000e0000 */
[----:B------:R-:W-:Y:S01]  /*5b60*/  BSSY.RECONVERGENT B1, `(.L_x_94) ;  /* 0x000001d000017945 */ /* 0x000fe20003800200 */
[----:B0-----:R-:W-:Y:S02]  /*5b70*/  IMAD.MOV.U32 R11, RZ, RZ, R9 ;  /* 0x000000ffff0b7224 */ /* 0x001fe400078e0009 */
[----:B--2---:R0:W2:Y:S01]  /*5b80*/  SHFL.DOWN PT, R7, R5, 0x4, 0x1f ;  /* 0x08801f0005077f89 */ /* 0x0040a200000e0000 */
[----:B------:R-:W-:Y:S02]  /*5b90*/  IMAD.MOV.U32 R12, RZ, RZ, R10 ;  /* 0x000000ffff0c7224 */ /* 0x000fe400078e000a */
[----:B------:R-:W-:Y:S01]  /*5ba0*/  IMAD.MOV.U32 R2, RZ, RZ, R4 ;  /* 0x000000ffff027224 */ /* 0x000fe200078e0004 */
[----:B---3--:R0:W3:Y:S01]  /*5bb0*/  SHFL.DOWN PT, R14, R9, 0x4, 0x1f ;  /* 0x08801f00090e7f89 */ /* 0x0080e200000e0000 */
[----:B------:R-:W-:-:S03]  /*5bc0*/  IMAD.MOV.U32 R3, RZ, RZ, R5 ;  /* 0x000000ffff037224 */ /* 0x000fc600078e0005 */
[----:B----4-:R0:W4:Y:S01]  /*5bd0*/  SHFL.DOWN PT, R13, R10, 0x4, 0x1f ;  /* 0x08801f000a0d7f89 */ /* 0x01012200000e0000 */
        /* <DEDUP_REMOVED lines=21> */
.L_x_95:
[----:B------:R-:W-:Y:S05]  /*5d30*/  BSYNC.RECONVERGENT B1 ;  /* 0x0000000000017941 */ /* 0x000fea0003800200 */
.L_x_94:
        /* <DEDUP_REMOVED lines=31> */
.L_x_97:
[----:B------:R-:W-:Y:S05]  /*5f30*/  BSYNC.RECONVERGENT B1 ;  /* 0x0000000000017941 */ /* 0x000fea0003800200 */
.L_x_96:
[----:B------:R-:W-:Y:S01]  /*5f40*/  ISETP.GT.AND P0, PT, R8, 0xf, PT ;  /* 0x0000000f0800780c */ /* 0x000fe20003f04270 */
[----:B-1----:R1:W1:Y:S01]  /*5f50*/  SHFL.DOWN PT, R6, R4, 0x10, 0x1f ;  /* 0x0a001f0004067f89 */ /* 0x00226200000e0000 */
[----:B------:R-:W-:Y:S01]  /*5f60*/  BSSY.RECONVERGENT B1, `(.L_x_98) ;  /* 0x000001d000017945 */ /* 0x000fe20003800200 */
[----:B---3--:R-:W-:Y:S02]  /*5f70*/  IMAD.MOV.U32 R14, RZ, RZ, R9 ;  /* 0x000000ffff0e7224 */ /* 0x008fe400078e0009 */
[----:B--2---:R2:W3:Y:S01]  /*5f80*/  SHFL.DOWN PT, R7, R5, 0x10, 0x1f ;  /* 0x0a001f0005077f89 */ /* 0x0044e200000e0000 */
[----:B------:R-:W-:Y:S02]  /*5f90*/  IMAD.MOV.U32 R15, RZ, RZ, R10 ;  /* 0x000000ffff0f7224 */ /* 0x000fe400078e000a */
[----:B------:R-:W-:Y:S01]  /*5fa0*/  IMAD.MOV.U32 R2, RZ, RZ, R4 ;  /* 0x000000ffff027224 */ /* 0x000fe200078e0004 */
[----:B0-----:R2:W0:Y:S01]  /*5fb0*/  SHFL.DOWN PT, R12, R9, 0x10, 0x1f ;  /* 0x0a001f00090c7f89 */ /* 0x00142200000e0000 */
[----:B------:R-:W-:-:S03]  /*5fc0*/  IMAD.MOV.U32 R3, RZ, RZ, R5 ;  /* 0x000000ffff037224 */ /* 0x000fc600078e0005 */
[----:B------:R2:W0:Y:S01]  /*5fd0*/  SHFL.DOWN PT, R11, R10, 0x10, 0x1f ;  /* 0x0a001f000a0b7f89 */ /* 0x00042200000e0000 */
[----:B------:R-:W-:Y:S05]  /*5fe0*/  @P0 BRA `(.L_x_99) ;  /* 0x0000000000500947 */ /* 0x000fea0003800000 */
[----:B-1-3--:R-:W-:Y:S01]  /*5ff0*/  DSETP.GEU.AND P0, PT, |R4|, |R6|, PT ;  /* 0x400000060400722a */ /* 0x00afe20003f0e200 */
        /* <DEDUP_REMOVED lines=19> */
.L_x_99:
[----:B------:R-:W-:Y:S05]  /*6130*/  BSYNC.RECONVERGENT B1 ;  /* 0x0000000000017941 */ /* 0x000fea0003800200 */
.L_x_98:
[----:B------:R-:W-:Y:S01]  /*6140*/  ISETP.NE.AND P0, PT, R8, RZ, PT ;  /* 0x000000ff0800720c */ /* 0x000fe20003f05270 */
[----:B------:R-:W-:-:S12]  /*6150*/  BSSY.RECONVERGENT B1, `(.L_x_100) ;  /* 0x000000a000017945 */ /* 0x000fd80003800200 */
[----:B------:R-:W-:Y:S05]  /*6160*/  @P0 BRA `(.L_x_101) ;  /* 0x0000000000200947 */ /* 0x000fea0003800000 */
[----:B-1----:R-:W1:Y:S01]  /*6170*/  S2R R6, SR_CgaCtaId ;  /* 0x0000000000067919 */ /* 0x002e620000008800 */
[----:B--2---:R-:W-:Y:S02]  /*6180*/  MOV R5, 0x400 ;  /* 0x0000040000057802 */ /* 0x004fe40000000f00 */
[----:B------:R-:W-:-:S04]  /*6190*/  SHF.R.U32.HI R4, RZ, 0x1, R0 ;  /* 0x00000001ff047819 */ /* 0x000fc80000011600 */
[----:B------:R-:W-:Y:S02]  /*61a0*/  LOP3.LUT R4, R4, 0x1f0, RZ, 0xc0, !PT ;  /* 0x000001f004047812 */ /* 0x000fe400078ec0ff */
[----:B-1----:R-:W-:-:S05]  /*61b0*/  LEA R5, R6, R5, 0x18 ;  /* 0x0000000506057211 */ /* 0x002fca00078ec0ff */
[----:B------:R-:W-:-:S05]  /*61c0*/  IMAD.IADD R5, R4, 0x1, R5 ;  /* 0x0000000104057824 */ /* 0x000fca00078e0205 */
[----:B------:R1:W-:Y:S04]  /*61d0*/  STS.64 [R5+0x10], R14 ;  /* 0x0000100e05007388 */ /* 0x0003e80000000a00 */
[----:B------:R1:W-:Y:S02]  /*61e0*/  STS.64 [R5+0x8], R2 ;  /* 0x0000080205007388 */ /* 0x0003e40000000a00 */
.L_x_101:
[----:B------:R-:W-:Y:S05]  /*61f0*/  BSYNC.RECONVERGENT B1 ;  /* 0x0000000000017941 */ /* 0x000fea0003800200 */
.L_x_100:
[----:B------:R-:W-:Y:S01]  /*6200*/  BAR.SYNC.DEFER_BLOCKING 0x0 ;  /* 0x0000000000007b1d */ /* 0x000fe20000010000 */
[----:B------:R-:W-:-:S13]  /*6210*/  ISETP.NE.AND P1, PT, R0, RZ, PT ;  /* 0x000000ff0000720c */ /* 0x000fda0003f25270 */
[----:B------:R-:W-:Y:S05]  /*6220*/  @P1 BRA `(.L_x_34) ;  /* 0x00000008008c1947 */ /* 0x000fea0003800000 */
[----:B-12---:R-:W1:Y:S01]  /*6230*/  S2R R5, SR_CgaCtaId ;  /* 0x0000000000057919 */ /* 0x006e620000008800 */
[----:B------:R-:W-:Y:S01]  /*6240*/  MOV R0, 0x400 ;  /* 0x0000040000007802 */ /* 0x000fe20000000f00 */
[----:B------:R-:W-:Y:S03]  /*6250*/  BSSY.RECONVERGENT B1, `(.L_x_102) ;  /* 0x000001a000017945 */ /* 0x000fe60003800200 */
[----:B-1----:R-:W-:-:S05]  /*6260*/  LEA R0, R5, R0, 0x18 ;  /* 0x0000000005007211 */ /* 0x002fca00078ec0ff */
[----:B------:R-:W1:Y:S04]  /*6270*/  LDS.64 R16, [R0+0x18] ;  /* 0x0000180000107984 */ /* 0x000e680000000a00 */
[----:B---3--:R-:W2:Y:S04]  /*6280*/  LDS.128 R4, [R0+0x20] ;  /* 0x0000200000047984 */ /* 0x008ea80000000c00 */
[----:B0---4-:R0:W3:Y:S04]  /*6290*/  LDS.64 R12, [R0+0x80] ;  /* 0x00008000000c7984 */ /* 0x0110e80000000a00 */
[----:B------:R0:W4:Y:S01]  /*62a0*/  LDS.128 R8, [R0+0x30] ;  /* 0x0000300000087984 */ /* 0x0001220000000c00 */
[----:B-1----:R-:W-:Y:S01]  /*62b0*/  DSETP.GEU.AND P0, PT, |R2|, |R16|, PT ;  /* 0x400000100200722a */ /* 0x002fe20003f0e200 */
[----:B------:R-:W-:-:S02]  /*62c0*/  IMAD.MOV.U32 R24, RZ, RZ, R16 ;  /* 0x000000ffff187224 */ /* 0x000fc400078e0010 */
[----:B------:R-:W-:Y:S02]  /*62d0*/  IMAD.MOV.U32 R25, RZ, RZ, R17 ;  /* 0x000000ffff197224 */ /* 0x000fe400078e0011 */
[----:B--2---:R-:W-:Y:S02]  /*62e0*/  IMAD.MOV.U32 R27, RZ, RZ, R4 ;  /* 0x000000ffff1b7224 */ /* 0x004fe400078e0004 */
[----:B------:R-:W-:-:S07]  /*62f0*/  IMAD.MOV.U32 R29, RZ, RZ, R5 ;  /* 0x000000ffff1d7224 */ /* 0x000fce00078e0005 */
[----:B0--34-:R-:W-:Y:S05]  /*6300*/  @!P0 BRA `(.L_x_103) ;  /* 0x0000000000388947 */ /* 0x019fea0003800000 */
        /* <DEDUP_REMOVED lines=14> */
.L_x_103:
[----:B------:R-:W-:Y:S05]  /*63f0*/  BSYNC.RECONVERGENT B1 ;  /* 0x0000000000017941 */ /* 0x000fea0003800200 */
.L_x_102:
        /* <DEDUP_REMOVED lines=23> */
.L_x_105:
[----:B------:R-:W-:Y:S05]  /*6570*/  BSYNC.RECONVERGENT B1 ;  /* 0x0000000000017941 */ /* 0x000fea0003800200 */
.L_x_104:
        /* <DEDUP_REMOVED lines=21> */
.L_x_107:
[----:B------:R-:W-:Y:S05]  /*66d0*/  BSYNC.RECONVERGENT B1 ;  /* 0x0000000000017941 */ /* 0x000fea0003800200 */
.L_x_106:
        /* <DEDUP_REMOVED lines=23> */
.L_x_109:
[----:B------:R-:W-:Y:S05]  /*6850*/  BSYNC.RECONVERGENT B1 ;  /* 0x0000000000017941 */ /* 0x000fea0003800200 */
.L_x_108:
        /* <DEDUP_REMOVED lines=21> */
.L_x_111:
[----:B------:R-:W-:Y:S05]  /*69b0*/  BSYNC.RECONVERGENT B1 ;  /* 0x0000000000017941 */ /* 0x000fea0003800200 */
.L_x_110:
        /* <DEDUP_REMOVED lines=21> */
.L_x_113:
[----:B------:R-:W-:Y:S05]  /*6b10*/  BSYNC.RECONVERGENT B1 ;  /* 0x0000000000017941 */ /* 0x000fea0003800200 */
.L_x_112:
        /* <DEDUP_REMOVED lines=20> */
.L_x_34:
[----:B------:R-:W-:Y:S05]  /*6c60*/  BSYNC.RECONVERGENT B0 ;  /* 0x0000000000007941 */ /* 0x000fea0003800200 */
.L_x_1:
[----:B------:R-:W-:Y:S05]  /*6c70*/  @P1 EXIT ;  /* 0x000000000000194d */ /* 0x000fea0003800000 */
[----:B012---:R-:W0:Y:S02]  /*6c80*/  LDC.64 R4, c[0x0][0x388] ;  /* 0x0000e200ff047b82 */ /* 0x007e240000000a00 */
[----:B0-----:R-:W-:Y:S04]  /*6c90*/  STG.E.64 desc[UR10][R4.64], R2 ;  /* 0x0000000204007986 */ /* 0x001fe8000c101b0a */
[----:B------:R-:W-:Y:S01]  /*6ca0*/  STG.E.64 desc[UR10][R4.64+0x8], R14 ;  /* 0x0000080e04007986 */ /* 0x000fe2000c101b0a */
[----:B------:R-:W-:Y:S05]  /*6cb0*/  EXIT ;  /* 0x000000000000794d */ /* 0x000fea0003800000 */
.L_x_114:
        /* <DEDUP_REMOVED lines=12> */
.L_x_742:


//--------------------- .text._ZN6thrust24THRUST_300001_SM_1000_NS8cuda_cub4core6detail13_kernel_agentINS1_8__reduce10DrainAgentIlEEJN3cub18CUB_300001_SM_10009GridQueueIyEElEEEvDpT0_ --------------------------
	.section	.text._ZN6thrust24THRUST_300001_SM_1000_NS8cuda_cub4core6detail13_kernel_agentINS1_8__reduce10DrainAgentIlEEJN3cub18CUB_300001_SM_10009GridQueueIyEElEEEvDpT0_,"ax",@progbits
	.align	128
        .global         _ZN6thrust24THRUST_300001_SM_1000_NS8cuda_cub4core6detail13_kernel_agentINS1_8__reduce10DrainAgentIlEEJN3cub18CUB_300001_SM_10009GridQueueIyEElEEEvDpT0_
        .type           _ZN6thrust24THRUST_300001_SM_1000_NS8cuda_cub4core6detail13_kernel_agentINS1_8__reduce10DrainAgentIlEEJN3cub18CUB_300001_SM_10009GridQueueIyEElEEEvDpT0_,@function
        .size           _ZN6thrust24THRUST_300001_SM_1000_NS8cuda_cub4core6detail13_kernel_agentINS1_8__reduce10DrainAgentIlEEJN3cub18CUB_300001_SM_10009GridQueueIyEElEEEvDpT0_,(.L_x_743 - _ZN6thrust24THRUST_300001_SM_1000_NS8cuda_cub4core6detail13_kernel_agentINS1_8__reduce10DrainAgentIlEEJN3cub18CUB_300001_SM_10009GridQueueIyEElEEEvDpT0_)
        .other          _ZN6thrust24THRUST_300001_SM_1000_NS8cuda_cub4core6detail13_kernel_agentINS1_8__reduce10DrainAgentIlEEJN3cub18CUB_300001_SM_10009GridQueueIyEElEEEvDpT0_,@"STO_CUDA_ENTRY STV_DEFAULT"
_ZN6thrust24THRUST_300001_SM_1000_NS8cuda_cub4core6detail13_kernel_agentINS1_8__reduce10DrainAgentIlEEJN3cub18CUB_300001_SM_10009GridQueueIyEElEEEvDpT0_:
.text._ZN6thrust24THRUST_300001_SM_1000_NS8cuda_cub4core6detail13_kernel_agentINS1_8__reduce10DrainAgentIlEEJN3cub18CUB_300001_SM_10009GridQueueIyEElEEEvDpT0_:
[----:B------:R-:W-:Y:S08]  /*0000*/  LDC R1, c[0x0][0x37c] ;  /* 0x0000df00ff017b82 */ /* 0x000ff00000000800 */
[----:B------:R-:W0:Y:S01]  /*0010*/  LDC.64 R2, c[0x0][0x380] ;  /* 0x0000e000ff027b82 */ /* 0x000e220000000a00 */
[----:B------:R-:W0:Y:S07]  /*0020*/  LDCU.64 UR4, c[0x0][0x358] ;  /* 0x00006b00ff0477ac */ /* 0x000e2e0008000a00 */
[----:B------:R-:W1:Y:S01]  /*0030*/  LDC.64 R4, c[0x0][0x388] ;  /* 0x0000e200ff047b82 */ /* 0x000e620000000a00 */
[----:B0-----:R-:W-:Y:S04]  /*0040*/  STG.E.64 desc[UR4][R2.64+0x8], RZ ;  /* 0x000008ff02007986 */ /* 0x001fe8000c101b04 */
[----:B-1----:R-:W-:Y:S01]  /*0050*/  STG.E.64 desc[UR4][R2.64], R4 ;  /* 0x0000000402007986 */ /* 0x002fe2000c101b04 */
[----:B------:R-:W-:Y:S05]  /*0060*/  EXIT ;  /* 0x000000000000794d */ /* 0x000fea0003800000 */
.L_x_115:
        /* <DEDUP_REMOVED lines=9> */
.L_x_743:


//--------------------- .text._ZN6thrust24THRUST_300001_SM_1000_NS8cuda_cub4core6detail13_kernel_agentINS1_8__reduce11ReduceAgentINS0_12zip_iteratorIN4cuda3std3__45tupleIJNS0_10device_ptrIdEENS0_17counting_iteratorIlNS0_11use_defaultESF_SF_EEEEEEEPNSB_IJdlEEESJ_lNS1_9__extrema9arg_max_fIdl13cmpAbsDoublesEEEEJSI_SK_lN3cub18CUB_300001_SM_100013GridEvenShareIlEENSR_9GridQueueIyEESO_EEEvDpT0_ --------------------------
	.section	.text._ZN6thrust24THRUST_300001_SM_1000_NS8cuda_cub4core6detail13_kernel_agentINS1_8__reduce11ReduceAgentINS0_12zip_iteratorIN4cuda3std3__45tupleIJNS0_10device_ptrIdEENS0_17counting_iteratorIlNS0_11use_defaultESF_SF_EEEEEEEPNSB_IJdlEEESJ_lNS1_9__extrema9arg_max_fIdl13cmpAbsDoublesEEEEJSI_SK_lN3cub18CUB_300001_SM_100013GridEvenShareIlEENSR_9GridQueueIyEESO_EEEvDpT0_,"ax",@progbits
	.align	128
        .global         _ZN6thrust24THRUST_300001_SM_1000_NS8cuda_cub4core6detail13_kernel_agentINS1_8__reduce11ReduceAgentINS0_12zip_iteratorIN4cuda3std3__45tupleIJNS0_10device_ptrIdEENS0_17counting_iteratorIlNS0_11use_defaultESF_SF_EEEEEEEPNSB_IJdlEEESJ_lNS1_9__extrema9arg_max_fIdl13cmpAbsDoublesEEEEJSI_SK_lN3cub18CUB_300001_SM_100013GridEvenShareIlEENSR_9GridQueueIyEESO_EEEvDpT0_
        .type           _ZN6thrust24THRUST_300001_SM_1000_NS8cuda_cub4core6detail13_kernel_agentINS1_8__reduce11ReduceAgentINS0_12zip_iteratorIN4cuda3std3__45tupleIJNS0_10device_ptrIdEENS0_17counting_iteratorIlNS0_11use_defaultESF_SF_EEEEEEEPNSB_IJdlEEESJ_lNS1_9__extrema9arg_max_fIdl13cmpAbsDoublesEEEEJSI_SK_lN3cub18CUB_300001_SM_100013GridEvenShareIlEENSR_9GridQueueIyEESO_EEEvDpT0_,@function
        .size           _ZN6thrust24THRUST_300001_SM_1000_NS8cuda_cub4core6detail13_kernel_agentINS1_8__reduce11ReduceAgentINS0_12zip_iteratorIN4cuda3std3__45tupleIJNS0_10device_ptrIdEENS0_17counting_iteratorIlNS0_11use_defaultESF_SF_EEEEEEEPNSB_IJdlEEESJ_lNS1_9__extrema9arg_max_fIdl13cmpAbsDoublesEEEEJSI_SK_lN3cub18CUB_300001_SM_100013GridEvenShareIlEENSR_9GridQueueIyEESO_EEEvDpT0_,(.L_x_744 - _ZN6thrust24THRUST_300001_SM_1000_NS8cuda_cub4core6detail13_kernel_agentINS1_8__reduce11ReduceAgentINS0_12zip_iteratorIN4cuda3std3__45tupleIJNS0_10device_ptrIdEENS0_17counting_iteratorIlNS0_11use_defaultESF_SF_EEEEEEEPNSB_IJdlEEESJ_lNS1_9__extrema9arg_max_fIdl13cmpAbsDoublesEEEEJSI_SK_lN3cub18CUB_300001_SM_100013GridEvenShareIlEENSR_9GridQueueIyEESO_EEEvDpT0_)
        .other          _ZN6thrust24THRUST_300001_SM_1000_NS8cuda_cub4core6detail13_kernel_agentINS1_8__reduce11ReduceAgentINS0_12zip_iteratorIN4cuda3std3__45tupleIJNS0_10device_ptrIdEENS0_17counting_iteratorIlNS0_11use_defaultESF_SF_EEEEEEEPNSB_IJdlEEESJ_lNS1_9__extrema9arg_max_fIdl13cmpAbsDoublesEEEEJSI_SK_lN3cub18CUB_300001_SM_100013GridEvenShareIlEENSR_9GridQueueIyEESO_EEEvDpT0_,@"STO_CUDA_ENTRY STV_DEFAULT"
_ZN6thrust24THRUST_300001_SM_1000_NS8cuda_cub4core6detail13_kernel_agentINS1_8__reduce11ReduceAgentINS0_12zip_iteratorIN4cuda3std3__45tupleIJNS0_10device_ptrIdEENS0_17counting_iteratorIlNS0_11use_defaultESF_SF_EEEEEEEPNSB_IJdlEEESJ_lNS1_9__extrema9arg_max_fIdl13cmpAbsDoublesEEEEJSI_SK_lN3cub18CUB_300001_SM_100013GridEvenShareIlEENSR_9GridQueueIyEESO_EEEvDpT0_:
.text._ZN6thrust24THRUST_300001_SM_1000_NS8cuda_cub4core6detail13_kernel_agentINS1_8__reduce11ReduceAgentINS0_12zip_iteratorIN4cuda3std3__45tupleIJNS0_10device_ptrIdEENS0_17counting_iteratorIlNS0_11use_defaultESF_SF_EEEEEEEPNSB_IJdlEEESJ_lNS1_9__extrema9arg_max_fIdl13cmpAbsDoublesEEEEJSI_SK_lN3cub18CUB_300001_SM_100013GridEvenShareIlEENSR_9GridQueueIyEESO_EEEvDpT0_:
[----:B------:R-:W-:Y:S01]  /*0000*/  LDC R1, c[0x0][0x37c] ;  /* 0x0000df00ff017b82 */ /* 0x000fe20000000800 */
[----:B------:R-:W0:Y:S01]  /*0010*/  S2R R0, SR_CTAID.X ;  /* 0x0000000000007919 */ /* 0x000e220000002500 */
[----:B------:R-:W1:Y:S01]  /*0020*/  LDCU.64 UR4, c[0x0][0x398] ;  /* 0x00007300ff0477ac */ /* 0x000e620008000a00 */
[----:B------:R-:W-:Y:S01]  /*0030*/  BSSY.RECONVERGENT B0, `(.L_x_116) ;  /* 0x0000689000007945 */ /* 0x000fe20003800200 */
[----:B------:R-:W2:Y:S01]  /*0040*/  LDCU UR6, c[0x0][0x370] ;  /* 0x00006e00ff0677ac */ /* 0x000ea20008000800 */
[----:B------:R-:W3:Y:S01]  /*0050*/  LDCU.64 UR10, c[0x0][0x358] ;  /* 0x00006b00ff0a77ac */ /* 0x000ee20008000a00 */
[----:B-1----:R-:W-:Y:S02]  /*0060*/  IMAD.U32 R25, RZ, RZ, UR4 ;  /* 0x00000004ff197e24 */ /* 0x002fe4000f8e00ff */
[----:B------:R-:W-:Y:S01]  /*0070*/  IMAD.U32 R16, RZ, RZ, UR5 ;  /* 0x00000005ff107e24 */ /* 0x000fe2000f8e00ff */
[----:B--2---:R-:W-:Y:S01]  /*0080*/  UIMAD UR6, UR6, 0x500, URZ ;  /* 0x00000500060678a4 */ /* 0x004fe2000f8e02ff */
[----:B0-----:R-:W-:-:S05]  /*0090*/  IMAD R8, R0, 0x500, RZ ;  /* 0x0000050000087824 */ /* 0x001fca00078e02ff */
[----:B------:R-:W-:-:S04]  /*00a0*/  IADD3 R2, P1, PT, R8, 0x500, RZ ;  /* 0x0000050008027810 */ /* 0x000fc80007f3e0ff */
[----:B------:R-:W-:Y:S01]  /*00b0*/  ISETP.GT.U32.AND P0, PT, R2, R25, PT ;  /* 0x000000190200720c */ /* 0x000fe20003f04070 */
[----:B------:R-:W-:-:S05]  /*00c0*/  IMAD.X R3, RZ, RZ, RZ, P1 ;  /* 0x000000ffff037224 */ /* 0x000fca00008e06ff */
[----:B------:R-:W-:-:S13]  /*00d0*/  ISETP.GT.AND.EX P0, PT, R3, R16, PT, P0 ;  /* 0x000000100300720c */ /* 0x000fda0003f04300 */
[----:B---3--:R-:W-:Y:S05]  /*00e0*/  @!P0 BRA `(.L_x_117) ;  /* 0x0000003800e48947 */ /* 0x008fea0003800000 */
[----:B------:R-:W0:Y:S01]  /*00f0*/  S2R R10, SR_TID.X ;  /* 0x00000000000a7919 */ /* 0x000e220000002100 */
[----:B------:R-:W-:Y:S01]  /*0100*/  IMAD.IADD R9, R25, 0x1, -R8 ;  /* 0x0000000119097824 */ /* 0x000fe200078e0a08 */
[----:B------:R-:W-:Y:S01]  /*0110*/  BSSY.RECONVERGENT B1, `(.L_x_118) ;  /* 0x000000f000017945 */ /* 0x000fe20003800200 */
[----:B------:R-:W-:Y:S02]  /*0120*/  CS2R R20, SRZ ;  /* 0x0000000000147805 */ /* 0x000fe4000001ff00 */
[----:B------:R-:W-:Y:S02]  /*0130*/  CS2R R14, SRZ ;  /* 0x00000000000e7805 */ /* 0x000fe4000001ff00 */
[----:B0-----:R-:W-:Y:S01]  /*0140*/  ISETP.GE.AND P0, PT, R10, R9, PT ;  /* 0x000000090a00720c */ /* 0x001fe20003f06270 */
[----:B------:R-:W-:-:S12]  /*0150*/  IMAD.MOV.U32 R6, RZ, RZ, R10 ;  /* 0x000000ffff067224 */ /* 0x000fd800078e000a */
[----:B------:R-:W-:Y:S05]  /*0160*/  @P0 BRA `(.L_x_119) ;  /* 0x0000000000240947 */ /* 0x000fea0003800000 */
[----:B------:R-:W0:Y:S01]  /*0170*/  LDCU.128 UR4, c[0x0][0x380] ;  /* 0x00007000ff0477ac */ /* 0x000e220008000c00 */
[----:B------:R-:W-:-:S05]  /*0180*/  IADD3 R21, P0, PT, R8, R10, RZ ;  /* 0x0000000a08157210 */ /* 0x000fca0007f1e0ff */
[----:B------:R-:W-:Y:S01]  /*0190*/  IMAD.X R20, RZ, RZ, RZ, P0 ;  /* 0x000000ffff147224 */ /* 0x000fe200000e06ff */
[----:B0-----:R-:W-:-:S04]  /*01a0*/  LEA R14, P1, R21, UR4, 0x3 ;  /* 0x00000004150e7c11 */ /* 0x001fc8000f8218ff */
[----:B------:R-:W-:-:S06]  /*01b0*/  LEA.HI.X R15, R21, UR5, R20, 0x3, P1 ;  /* 0x00000005150f7c11 */ /* 0x000fcc00088f1c14 */
[----:B------:R-:W5:Y:S01]  /*01c0*/  LDG.E.64 R14, desc[UR10][R14.64] ;  /* 0x0000000a0e0e7981 */ /* 0x000f62000c1e1b00 */
[----:B------:R-:W-:Y:S01]  /*01d0*/  IADD3 R21, P0, PT, R21, UR6, RZ ;  /* 0x0000000615157c10 */ /* 0x000fe2000ff1e0ff */
[----:B------:R-:W-:-:S03]  /*01e0*/  VIADD R6, R10, 0x100 ;  /* 0x000001000a067836 */ /* 0x000fc60000000000 */
[----:B------:R-:W-:-:S09]  /*01f0*/  IADD3.X R20, PT, PT, R20, UR7, RZ, P0, !PT ;  /* 0x0000000714147c10 */ /* 0x000fd200087fe4ff */
.L_x_119:
[----:B------:R-:W-:Y:S05]  /*0200*/  BSYNC.RECONVERGENT B1 ;  /* 0x0000000000017941 */ /* 0x000fea0003800200 */
.L_x_118:
[----:B------:R-:W-:Y:S01]  /*0210*/  ISETP.GE.AND P0, PT, R6, R9, PT ;  /* 0x000000090600720c */ /* 0x000fe20003f06270 */
[----:B------:R-:W-:-:S12]  /*0220*/  BSSY.RECONVERGENT B1, `(.L_x_120) ;  /* 0x00000af000017945 */ /* 0x000fd80003800200 */
[----:B------:R-:W-:Y:S05]  /*0230*/  @P0 BRA `(.L_x_121) ;  /* 0x0000000800b40947 */ /* 0x000fea0003800000 */
[----:B------:R-:W-:Y:S01]  /*0240*/  LOP3.LUT R2, RZ, R6, RZ, 0x33, !PT ;  /* 0x00000006ff027212 */ /* 0x000fe200078e33ff */
[----:B------:R-:W-:Y:S03]  /*0250*/  BSSY.RECONVERGENT B2, `(.L_x_122) ;  /* 0x0000034000027945 */ /* 0x000fe60003800200 */
[----:B------:R-:W-:-:S04]  /*0260*/  IADD3 R25, PT, PT, -R8, R25, R2 ;  /* 0x0000001908197210 */ /* 0x000fc80007ffe102 */
[----:B------:R-:W-:-:S04]  /*0270*/  LOP3.LUT R2, R25, 0x300, RZ, 0xc0, !PT ;  /* 0x0000030019027812 */ /* 0x000fc800078ec0ff */
[----:B------:R-:W-:-:S13]  /*0280*/  ISETP.NE.AND P0, PT, R2, 0x300, PT ;  /* 0x000003000200780c */ /* 0x000fda0003f05270 */
[----:B------:R-:W-:Y:S05]  /*0290*/  @!P0 BRA `(.L_x_123) ;  /* 0x0000000000bc8947 */ /* 0x000fea0003800000 */
[----:B------:R-:W0:Y:S01]  /*02a0*/  LDCU.128 UR4, c[0x0][0x380] ;  /* 0x00007000ff0477ac */ /* 0x000e220008000c00 */
[----:B------:R-:W-:Y:S02]  /*02b0*/  IADD3 R12, P0, PT, R8, R6, RZ ;  /* 0x00000006080c7210 */ /* 0x000fe40007f1e0ff */
[----:B------:R-:W-:-:S03]  /*02c0*/  LEA.HI R2, R25, 0x1, RZ, 0x18 ;  /* 0x0000000119027811 */ /* 0x000fc600078fc0ff */
[----:B------:R-:W-:Y:S01]  /*02d0*/  IMAD.X R3, RZ, RZ, RZ, P0 ;  /* 0x000000ffff037224 */ /* 0x000fe200000e06ff */
[----:B------:R-:W-:-:S05]  /*02e0*/  LOP3.LUT R2, R2, 0x3, RZ, 0xc0, !PT ;  /* 0x0000000302027812 */ /* 0x000fca00078ec0ff */
[----:B------:R-:W-:Y:S01]  /*02f0*/  IMAD.MOV R7, RZ, RZ, -R2 ;  /* 0x000000ffff077224 */ /* 0x000fe200078e0a02 */
[C---:B0-----:R-:W-:Y:S02]  /*0300*/  IADD3 R13, P1, PT, R12.reuse, UR6, RZ ;  /* 0x000000060c0d7c10 */ /* 0x041fe4000ff3e0ff */
[C---:B------:R-:W-:Y:S02]  /*0310*/  LEA R11, P2, R12.reuse, UR4, 0x3 ;  /* 0x000000040c0b7c11 */ /* 0x040fe4000f8418ff */
[----:B------:R-:W-:Y:S02]  /*0320*/  IADD3.X R16, PT, PT, R3, UR7, RZ, P1, !PT ;  /* 0x0000000703107c10 */ /* 0x000fe40008ffe4ff */
[----:B------:R-:W-:-:S09]  /*0330*/  LEA.HI.X R12, R12, UR5, R3, 0x3, P2 ;  /* 0x000000050c0c7c11 */ /* 0x000fd200090f1c03 */
.L_x_126:
[----:B------:R-:W-:Y:S02]  /*0340*/  IMAD.MOV.U32 R2, RZ, RZ, R11 ;  /* 0x000000ffff027224 */ /* 0x000fe400078e000b */
[----:B------:R-:W-:-:S06]  /*0350*/  IMAD.MOV.U32 R3, RZ, RZ, R12 ;  /* 0x000000ffff037224 */ /* 0x000fcc00078e000c */
[----:B------:R-:W2:Y:S01]  /*0360*/  LDG.E.64 R2, desc[UR10][R2.64] ;  /* 0x0000000a02027981 */ /* 0x000ea2000c1e1b00 */
[----:B------:R-:W-:Y:S01]  /*0370*/  VIADD R7, R7, 0x1 ;  /* 0x0000000107077836 */ /* 0x000fe20000000000 */
[----:B------:R-:W-:Y:S01]  /*0380*/  BSSY.RECONVERGENT B3, `(.L_x_124) ;  /* 0x000001b000037945 */ /* 0x000fe20003800200 */
[----:B------:R-:W-:Y:S01]  /*0390*/  IMAD.MOV.U32 R18, RZ, RZ, R21 ;  /* 0x000000ffff127224 */ /* 0x000fe200078e0015 */
[----:B------:R-:W-:Y:S01]  /*03a0*/  IADD3 R11, P3, PT, R11, 0x800, RZ ;  /* 0x000008000b0b7810 */ /* 0x000fe20007f7e0ff */
[----:B------:R-:W-:Y:S01]  /*03b0*/  IMAD.MOV.U32 R17, RZ, RZ, R20 ;  /* 0x000000ffff117224 */ /* 0x000fe200078e0014 */
[----:B------:R-:W-:Y:S01]  /*03c0*/  ISETP.NE.AND P2, PT, R7, RZ, PT ;  /* 0x000000ff0700720c */ /* 0x000fe20003f45270 */
[----:B-----5:R-:W-:Y:S02]  /*03d0*/  IMAD.MOV.U32 R4, RZ, RZ, R14 ;  /* 0x000000ffff047224 */ /* 0x020fe400078e000e */
[----:B------:R-:W-:Y:S02]  /*03e0*/  IMAD.MOV.U32 R5, RZ, RZ, R15 ;  /* 0x000000ffff057224 */ /* 0x000fe400078e000f */
[----:B------:R-:W-:-:S02]  /*03f0*/  IMAD.MOV.U32 R21, RZ, RZ, R13 ;  /* 0x000000ffff157224 */ /* 0x000fc400078e000d */
[----:B------:R-:W-:Y:S01]  /*0400*/  IMAD.MOV.U32 R20, RZ, RZ, R16 ;  /* 0x000000ffff147224 */ /* 0x000fe200078e0010 */
[----:B--2---:R-:W-:Y:S01]  /*0410*/  DSETP.GEU.AND P0, PT, |R14|, |R2|, PT ;  /* 0x400000020e00722a */ /* 0x004fe20003f0e200 */
[----:B------:R-:W-:Y:S02]  /*0420*/  IMAD.MOV.U32 R14, RZ, RZ, R2 ;  /* 0x000000ffff0e7224 */ /* 0x000fe400078e0002 */
[----:B------:R-:W-:-:S11]  /*0430*/  IMAD.MOV.U32 R15, RZ, RZ, R3 ;  /* 0x000000ffff0f7224 */ /* 0x000fd600078e0003 */
        /* <DEDUP_REMOVED lines=15> */
.L_x_125:
[----:B------:R-:W-:Y:S05]  /*0530*/  BSYNC.RECONVERGENT B3 ;  /* 0x0000000000037941 */ /* 0x000fea0003800200 */
.L_x_124:
[----:B------:R-:W-:Y:S01]  /*0540*/  IADD3 R13, P0, PT, R13, 0x100, RZ ;  /* 0x000001000d0d7810 */ /* 0x000fe20007f1e0ff */
[----:B------:R-:W-:Y:S02]  /*0550*/  VIADD R6, R6, 0x100 ;  /* 0x0000010006067836 */ /* 0x000fe40000000000 */
[----:B------:R-:W-:Y:S02]  /*0560*/  IMAD.X R12, RZ, RZ, R12, P3 ;  /* 0x000000ffff0c7224 */ /* 0x000fe400018e060c */
[----:B------:R-:W-:Y:S01]  /*0570*/  IMAD.X R16, RZ, RZ, R16, P0 ;  /* 0x000000ffff107224 */ /* 0x000fe200000e0610 */
[----:B------:R-:W-:Y:S07]  /*0580*/  @P2 BRA `(.L_x_126) ;  /* 0xfffffffc006c2947 */ /* 0x000fee000383ffff */
.L_x_123:
[----:B------:R-:W-:Y:S05]  /*0590*/  BSYNC.RECONVERGENT B2 ;  /* 0x0000000000027941 */ /* 0x000fea0003800200 */
.L_x_122:
[----:B------:R-:W-:-:S13]  /*05a0*/  ISETP.GE.U32.AND P0, PT, R25, 0x300, PT ;  /* 0x000003001900780c */ /* 0x000fda0003f06070 */
[----:B------:R-:W-:Y:S05]  /*05b0*/  @!P0 BRA `(.L_x_121) ;  /* 0x0000000400d48947 */ /* 0x000fea0003800000 */
[----:B------:R-:W0:Y:S01]  /*05c0*/  LDC.64 R4, c[0x0][0x380] ;  /* 0x0000e000ff047b82 */ /* 0x000e220000000a00 */
[----:B------:R-:W-:-:S07]  /*05d0*/  VIADD R11, R6, 0x200 ;  /* 0x00000200060b7836 */ /* 0x000fce0000000000 */
[----:B------:R-:W1:Y:S02]  /*05e0*/  LDC.64 R2, c[0x0][0x388] ;  /* 0x0000e200ff027b82 */ /* 0x000e640000000a00 */
.L_x_135:
[----:B------:R-:W-:-:S05]  /*05f0*/  VIADD R7, R11, 0xfffffe00 ;  /* 0xfffffe000b077836 */ /* 0x000fca0000000000 */
[----:B------:R-:W-:-:S04]  /*0600*/  IADD3 R13, P0, PT, R8, R7, RZ ;  /* 0x00000007080d7210 */ /* 0x000fc80007f1e0ff */
[----:B------:R-:W-:Y:S02]  /*0610*/  LEA.HI.X.SX32 R12, R7, RZ, 0x1, P0 ;  /* 0x000000ff070c7211 */ /* 0x000fe400000f0eff */
[----:B0-----:R-:W-:-:S04]  /*0620*/  LEA R16, P0, R13, R4, 0x3 ;  /* 0x000000040d107211 */ /* 0x001fc800078018ff */
[----:B------:R-:W-:-:S05]  /*0630*/  LEA.HI.X R17, R13, R5, R12, 0x3, P0 ;  /* 0x000000050d117211 */ /* 0x000fca00000f1c0c */
[----:B------:R-:W2:Y:S04]  /*0640*/  LDG.E.64 R18, desc[UR10][R16.64] ;  /* 0x0000000a10127981 */ /* 0x000ea8000c1e1b00 */
[----:B-----5:R0:W5:Y:S01]  /*0650*/  LDG.E.64 R6, desc[UR10][R16.64+0x800] ;  /* 0x0008000a10067981 */ /* 0x020162000c1e1b00 */
[----:B-1----:R-:W-:Y:S01]  /*0660*/  IADD3 R24, P1, PT, R13, R2, RZ ;  /* 0x000000020d187210 */ /* 0x002fe20007f3e0ff */
[----:B------:R-:W-:Y:S04]  /*0670*/  BSSY.RECONVERGENT B2, `(.L_x_127) ;  /* 0x0000016000027945 */ /* 0x000fe80003800200 */
[----:B------:R-:W-:-:S02]  /*0680*/  IMAD.X R25, R12, 0x1, R3, P1 ;  /* 0x000000010c197824 */ /* 0x000fc400008e0603 */
[----:B------:R-:W-:Y:S02]  /*0690*/  IMAD.MOV.U32 R23, RZ, RZ, R24 ;  /* 0x000000ffff177224 */ /* 0x000fe400078e0018 */
[----:B------:R-:W-:Y:S01]  /*06a0*/  IMAD.MOV.U32 R22, RZ, RZ, R25 ;  /* 0x000000ffff167224 */ /* 0x000fe200078e0019 */
[----:B--2---:R-:W-:Y:S01]  /*06b0*/  DSETP.GEU.AND P0, PT, |R14|, |R18|, PT ;  /* 0x400000120e00722a */ /* 0x004fe20003f0e200 */
[----:B------:R-:W-:Y:S02]  /*06c0*/  IMAD.MOV.U32 R12, RZ, RZ, R18 ;  /* 0x000000ffff0c7224 */ /* 0x000fe400078e0012 */
[----:B------:R-:W-:-:S11]  /*06d0*/  IMAD.MOV.U32 R13, RZ, RZ, R19 ;  /* 0x000000ffff0d7224 */ /* 0x000fd600078e0013 */
        /* <DEDUP_REMOVED lines=15> */
.L_x_128:
[----:B------:R-:W-:Y:S05]  /*07d0*/  BSYNC.RECONVERGENT B2 ;  /* 0x0000000000027941 */ /* 0x000fea0003800200 */
.L_x_127:
[----:B------:R0:W5:Y:S04]  /*07e0*/  LDG.E.64 R14, desc[UR10][R16.64+0x1000] ;  /* 0x0010000a100e7981 */ /* 0x000168000c1e1b00 */
[----:B------:R0:W5:Y:S02]  /*07f0*/  LDG.E.64 R18, desc[UR10][R16.64+0x1800] ;  /* 0x0018000a10127981 */ /* 0x000164000c1e1b00 */
[----:B-----5:R-:W-:Y:S01]  /*0800*/  DSETP.GEU.AND P0, PT, |R12|, |R6|, PT ;  /* 0x400000060c00722a */ /* 0x020fe20003f0e200 */
[----:B------:R-:W-:Y:S01]  /*0810*/  VIADD R21, R11, 0xffffff00 ;  /* 0xffffff000b157836 */ /* 0x000fe20000000000 */
[----:B------:R-:W-:Y:S04]  /*0820*/  BSSY.RECONVERGENT B2, `(.L_x_129) ;  /* 0x0000017000027945 */ /* 0x000fe80003800200 */
[----:B------:R-:W-:-:S02]  /*0830*/  SHF.R.S32.HI R20, RZ, 0x1f, R21 ;  /* 0x0000001fff147819 */ /* 0x000fc40000011415 */
[----:B------:R-:W-:Y:S01]  /*0840*/  IADD3 R26, P1, P2, R21, R2, R8 ;  /* 0x00000002151a7210 */ /* 0x000fe20007a3e008 */
[----:B------:R-:W-:-:S03]  /*0850*/  IMAD.MOV.U32 R21, RZ, RZ, R7 ;  /* 0x000000ffff157224 */ /* 0x000fc600078e0007 */
[----:B------:R-:W-:Y:S01]  /*0860*/  IADD3.X R27, PT, PT, R20, R3, RZ, P1, P2 ;  /* 0x00000003141b7210 */ /* 0x000fe20000fe44ff */
[----:B------:R-:W-:Y:S02]  /*0870*/  IMAD.MOV.U32 R24, RZ, RZ, R26 ;  /* 0x000000ffff187224 */ /* 0x000fe400078e001a */
[----:B------:R-:W-:Y:S02]  /*0880*/  IMAD.MOV.U32 R20, RZ, RZ, R6 ;  /* 0x000000ffff147224 */ /* 0x000fe400078e0006 */
[----:B------:R-:W-:Y:S01]  /*0890*/  IMAD.MOV.U32 R25, RZ, RZ, R27 ;  /* 0x000000ffff197224 */ /* 0x000fe200078e001b */
[----:B0-----:R-:W-:Y:S06]  /*08a0*/  @!P0 BRA `(.L_x_130) ;  /* 0x0000000000388947 */ /* 0x001fec0003800000 */
        /* <DEDUP_REMOVED lines=14> */
.L_x_130:
[----:B------:R-:W-:Y:S05]  /*0990*/  BSYNC.RECONVERGENT B2 ;  /* 0x0000000000027941 */ /* 0x000fea0003800200 */
.L_x_129:
[----:B------:R-:W-:Y:S01]  /*09a0*/  DSETP.GEU.AND P0, PT, |R20|, |R14|, PT ;  /* 0x4000000e1400722a */ /* 0x000fe20003f0e200 */
[----:B------:R-:W-:Y:S01]  /*09b0*/  SHF.R.S32.HI R6, RZ, 0x1f, R11 ;  /* 0x0000001fff067819 */ /* 0x000fe2000001140b */
[----:B------:R-:W-:Y:S01]  /*09c0*/  BSSY.RECONVERGENT B2, `(.L_x_131) ;  /* 0x0000017000027945 */ /* 0x000fe20003800200 */
[C---:B------:R-:W-:Y:S01]  /*09d0*/  IADD3 R23, P1, P2, R11.reuse, R2, R8 ;  /* 0x000000020b177210 */ /* 0x040fe20007a3e008 */
[----:B------:R-:W-:Y:S02]  /*09e0*/  VIADD R17, R11, 0x100 ;  /* 0x000001000b117836 */ /* 0x000fe40000000000 */
[----:B------:R-:W-:Y:S01]  /*09f0*/  IMAD.MOV.U32 R7, RZ, RZ, R15 ;  /* 0x000000ffff077224 */ /* 0x000fe200078e000f */
[----:B------:R-:W-:Y:S01]  /*0a00*/  IADD3.X R16, PT, PT, R6, R3, RZ, P1, P2 ;  /* 0x0000000306107210 */ /* 0x000fe20000fe44ff */
[----:B------:R-:W-:Y:S02]  /*0a10*/  IMAD.MOV.U32 R12, RZ, RZ, R23 ;  /* 0x000000ffff0c7224 */ /* 0x000fe400078e0017 */
[----:B------:R-:W-:-:S02]  /*0a20*/  IMAD.MOV.U32 R6, RZ, RZ, R14 ;  /* 0x000000ffff067224 */ /* 0x000fc400078e000e */
[----:B------:R-:W-:Y:S02]  /*0a30*/  IMAD.MOV.U32 R13, RZ, RZ, R16 ;  /* 0x000000ffff0d7224 */ /* 0x000fe400078e0010 */
        /* <DEDUP_REMOVED lines=15> */
.L_x_132:
[----:B------:R-:W-:Y:S05]  /*0b30*/  BSYNC.RECONVERGENT B2 ;  /* 0x0000000000027941 */ /* 0x000fea0003800200 */
.L_x_131:
[----:B------:R-:W-:Y:S01]  /*0b40*/  DSETP.GEU.AND P0, PT, |R6|, |R18|, PT ;  /* 0x400000120600722a */ /* 0x000fe20003f0e200 */
[----:B------:R-:W-:Y:S01]  /*0b50*/  SHF.R.S32.HI R14, RZ, 0x1f, R17 ;  /* 0x0000001fff0e7819 */ /* 0x000fe20000011411 */
[----:B------:R-:W-:Y:S01]  /*0b60*/  BSSY.RECONVERGENT B2, `(.L_x_133) ;  /* 0x0000016000027945 */ /* 0x000fe20003800200 */
[----:B------:R-:W-:Y:S01]  /*0b70*/  IADD3 R17, P1, P2, R17, R2, R8 ;  /* 0x0000000211117210 */ /* 0x000fe20007a3e008 */
[----:B------:R-:W-:-:S03]  /*0b80*/  IMAD.MOV.U32 R15, RZ, RZ, R19 ;  /* 0x000000ffff0f7224 */ /* 0x000fc600078e0013 */
[----:B------:R-:W-:Y:S01]  /*0b90*/  IADD3.X R16, PT, PT, R14, R3, RZ, P1, P2 ;  /* 0x000000030e107210 */ /* 0x000fe20000fe44ff */
[----:B------:R-:W-:Y:S02]  /*0ba0*/  IMAD.MOV.U32 R21, RZ, RZ, R17 ;  /* 0x000000ffff157224 */ /* 0x000fe400078e0011 */
[----:B------:R-:W-:Y:S02]  /*0bb0*/  IMAD.MOV.U32 R14, RZ, RZ, R18 ;  /* 0x000000ffff0e7224 */ /* 0x000fe400078e0012 */
        /* <DEDUP_REMOVED lines=16> */
.L_x_134:
[----:B------:R-:W-:Y:S05]  /*0cc0*/  BSYNC.RECONVERGENT B2 ;  /* 0x0000000000027941 */ /* 0x000fea0003800200 */
.L_x_133:
[C---:B------:R-:W-:Y:S02]  /*0cd0*/  VIADD R6, R11.reuse, 0x200 ;  /* 0x000002000b067836 */ /* 0x040fe40000000000 */
[----:B------:R-:W-:-:S03]  /*0ce0*/  VIADD R11, R11, 0x400 ;  /* 0x000004000b0b7836 */ /* 0x000fc60000000000 */
[----:B------:R-:W-:-:S13]  /*0cf0*/  ISETP.GE.AND P0, PT, R6, R9, PT ;  /* 0x000000090600720c */ /* 0x000fda0003f06270 */
[----:B------:R-:W-:Y:S05]  /*0d00*/  @!P0 BRA `(.L_x_135) ;  /* 0xfffffff800388947 */ /* 0x000fea000383ffff */
.L_x_121:
[----:B------:R-:W-:Y:S05]  /*0d10*/  BSYNC.RECONVERGENT B1 ;  /* 0x0000000000017941 */ /* 0x000fea0003800200 */
.L_x_120:
[----:B------:R-:W-:-:S13]  /*0d20*/  ISETP.GE.AND P0, PT, R9, 0x100, PT ;  /* 0x000001000900780c */ /* 0x000fda0003f06270 */
[----:B------:R-:W-:Y:S05]  /*0d30*/  @!P0 BRA `(.L_x_136) ;  /* 0x0000001400508947 */ /* 0x000fea0003800000 */
[----:B------:R-:W0:Y:S01]  /*0d40*/  S2R R11, SR_LANEID ;  /* 0x00000000000b7919 */ /* 0x000e220000000000 */
[----:B------:R-:W-:Y:S01]  /*0d50*/  BSSY.RECONVERGENT B1, `(.L_x_137) ;  /* 0x000001f000017945 */ /* 0x000fe20003800200 */
[----:B------:R-:W-:Y:S01]  /*0d60*/  IMAD.MOV.U32 R12, RZ, RZ, R21 ;  /* 0x000000ffff0c7224 */ /* 0x000fe200078e0015 */
[----:B-----5:R1:W2:Y:S01]  /*0d70*/  SHFL.DOWN PT, R4, R14, 0x1, 0x1f ;  /* 0x08201f000e047f89 */ /* 0x0202a200000e0000 */
        /* <DEDUP_REMOVED lines=9> */
[----:B------:R-:W-:Y:S01]  /*0e10*/  IMAD.MOV.U32 R12, RZ, RZ, R6 ;  /* 0x000000ffff0c7224 */ /* 0x000fe200078e0006 */
[----:B------:R-:W-:Y:S01]  /*0e20*/  MOV R13, R7 ;  /* 0x00000007000d7202 */ /* 0x000fe20000000f00 */
[----:B------:R-:W-:Y:S02]  /*0e30*/  IMAD.MOV.U32 R2, RZ, RZ, R4 ;  /* 0x000000ffff027224 */ /* 0x000fe400078e0004 */
[----:B------:R-:W-:-:S09]  /*0e40*/  IMAD.MOV.U32 R3, RZ, RZ, R5 ;  /* 0x000000ffff037224 */ /* 0x000fd200078e0005 */
        /* <DEDUP_REMOVED lines=15> */
.L_x_138:
[----:B------:R-:W-:Y:S05]  /*0f40*/  BSYNC.RECONVERGENT B1 ;  /* 0x0000000000017941 */ /* 0x000fea0003800200 */
.L_x_137:
        /* <DEDUP_REMOVED lines=31> */
.L_x_140:
[----:B------:R-:W-:Y:S05]  /*1140*/  BSYNC.RECONVERGENT B1 ;  /* 0x0000000000017941 */ /* 0x000fea0003800200 */
.L_x_139:
[----:B------:R-:W-:Y:S01]  /*1150*/  ISETP.GT.AND P0, PT, R11, 0x1b, PT ;  /* 0x0000001b0b00780c */ /* 0x000fe20003f04270 */
[----:B-1----:R1:W1:Y:S01]  /*1160*/  SHFL.DOWN PT, R6, R4, 0x4, 0x1f ;  /* 0x08801f0004067f89 */ /* 0x00226200000e0000 */
[----:B------:R-:W-:Y:S01]  /*1170*/  BSSY.RECONVERGENT B1, `(.L_x_141) ;  /* 0x000001d000017945 */ /* 0x000fe20003800200 */
[----:B----4-:R-:W-:Y:S02]  /*1180*/  IMAD.MOV.U32 R14, RZ, RZ, R8 ;  /* 0x000000ffff0e7224 */ /* 0x010fe400078e0008 */
[----:B--2---:R2:W4:Y:S01]  /*1190*/  SHFL.DOWN PT, R7, R5, 0x4, 0x1f ;  /* 0x08801f0005077f89 */ /* 0x00452200000e0000 */
[----:B---3--:R-:W-:Y:S02]  /*11a0*/  IMAD.MOV.U32 R15, RZ, RZ, R9 ;  /* 0x000000ffff0f7224 */ /* 0x008fe400078e0009 */
[----:B0-----:R-:W-:Y:S01]  /*11b0*/  IMAD.MOV.U32 R2, RZ, RZ, R4 ;  /* 0x000000ffff027224 */ /* 0x001fe200078e0004 */
[----:B------:R2:W0:Y:S01]  /*11c0*/  SHFL.DOWN PT, R13, R8, 0x4, 0x1f ;  /* 0x08801f00080d7f89 */ /* 0x00042200000e0000 */
[----:B------:R-:W-:-:S03]  /*11d0*/  IMAD.MOV.U32 R3, RZ, RZ, R5 ;  /* 0x000000ffff037224 */ /* 0x000fc600078e0005 */
[----:B------:R2:W3:Y:S01]  /*11e0*/  SHFL.DOWN PT, R12, R9, 0x4, 0x1f ;  /* 0x08801f00090c7f89 */ /* 0x0004e200000e0000 */
[----:B------:R-:W-:Y:S05]  /*11f0*/  @P0 BRA `(.L_x_142) ;  /* 0x0000000000500947 */ /* 0x000fea0003800000 */
[----:B-1--4-:R-:W-:Y:S01]  /*1200*/  DSETP.GEU.AND P0, PT, |R4|, |R6|, PT ;  /* 0x400000060400722a */ /* 0x012fe20003f0e200 */
[----:B0-----:R-:W-:Y:S02]  /*1210*/  IMAD.MOV.U32 R14, RZ, RZ, R13 ;  /* 0x000000ffff0e7224 */ /* 0x001fe400078e000d */
        /* <DEDUP_REMOVED lines=18> */
.L_x_142:
[----:B------:R-:W-:Y:S05]  /*1340*/  BSYNC.RECONVERGENT B1 ;  /* 0x0000000000017941 */ /* 0x000fea0003800200 */
.L_x_141:
[----:B------:R-:W-:Y:S01]  /*1350*/  ISETP.GT.AND P0, PT, R11, 0x17, PT ;  /* 0x000000170b00780c */ /* 0x000fe20003f04270 */
[----:B-1----:R1:W1:Y:S01]  /*1360*/  SHFL.DOWN PT, R4, R2, 0x8, 0x1f ;  /* 0x09001f0002047f89 */ /* 0x00226200000e0000 */
[----:B------:R-:W-:Y:S01]  /*1370*/  BSSY.RECONVERGENT B1, `(.L_x_143) ;  /* 0x000001d000017945 */ /* 0x000fe20003800200 */
[----:B---3--:R-:W-:Y:S02]  /*1380*/  IMAD.MOV.U32 R12, RZ, RZ, R14 ;  /* 0x000000ffff0c7224 */ /* 0x008fe400078e000e */
[----:B--2---:R2:W3:Y:S01]  /*1390*/  SHFL.DOWN PT, R5, R3, 0x8, 0x1f ;  /* 0x09001f0003057f89 */ /* 0x0044e200000e0000 */
[----:B0-----:R-:W-:Y:S02]  /*13a0*/  IMAD.MOV.U32 R13, RZ, RZ, R15 ;  /* 0x000000ffff0d7224 */ /* 0x001fe400078e000f */
[----:B------:R-:W-:Y:S01]  /*13b0*/  IMAD.MOV.U32 R8, RZ, RZ, R2 ;  /* 0x000000ffff087224 */ /* 0x000fe200078e0002 */
[----:B----4-:R2:W0:Y:S01]  /*13c0*/  SHFL.DOWN PT, R7, R14, 0x8, 0x1f ;  /* 0x09001f000e077f89 */ /* 0x01042200000e0000 */
[----:B------:R-:W-:-:S03]  /*13d0*/  IMAD.MOV.U32 R9, RZ, RZ, R3 ;  /* 0x000000ffff097224 */ /* 0x000fc600078e0003 */
[----:B------:R2:W4:Y:S01]  /*13e0*/  SHFL.DOWN PT, R6, R15, 0x8, 0x1f ;  /* 0x09001f000f067f89 */ /* 0x00052200000e0000 */
[----:B------:R-:W-:Y:S05]  /*13f0*/  @P0 BRA `(.L_x_144) ;  /* 0x0000000000500947 */ /* 0x000fea0003800000 */
[----:B-1-3--:R-:W-:Y:S01]  /*1400*/  DSETP.GEU.AND P0, PT, |R2|, |R4|, PT ;  /* 0x400000040200722a */ /* 0x00afe20003f0e200 */
[----:B0-----:R-:W-:Y:S02]  /*1410*/  IMAD.MOV.U32 R12, RZ, RZ, R7 ;  /* 0x000000ffff0c7224 */ /* 0x001fe400078e0007 */
        /* <DEDUP_REMOVED lines=18> */
.L_x_144:
[----:B------:R-:W-:Y:S05]  /*1540*/  BSYNC.RECONVERGENT B1 ;  /* 0x0000000000017941 */ /* 0x000fea0003800200 */
.L_x_143:
[----:B------:R-:W-:Y:S01]  /*1550*/  ISETP.GT.AND P0, PT, R11, 0xf, PT ;  /* 0x0000000f0b00780c */ /* 0x000fe20003f04270 */
[----:B-1----:R1:W1:Y:S01]  /*1560*/  SHFL.DOWN PT, R2, R8, 0x10, 0x1f ;  /* 0x0a001f0008027f89 */ /* 0x00226200000e0000 */
[----:B------:R-:W-:Y:S01]  /*1570*/  BSSY.RECONVERGENT B1, `(.L_x_145) ;  /* 0x000001d000017945 */ /* 0x000fe20003800200 */
[----:B------:R-:W-:Y:S02]  /*1580*/  IMAD.MOV.U32 R4, RZ, RZ, R12 ;  /* 0x000000ffff047224 */ /* 0x000fe400078e000c */
[----:B--2---:R2:W1:Y:S01]  /*1590*/  SHFL.DOWN PT, R3, R9, 0x10, 0x1f ;  /* 0x0a001f0009037f89 */ /* 0x00446200000e0000 */
[----:B---3--:R-:W-:Y:S02]  /*15a0*/  IMAD.MOV.U32 R5, RZ, RZ, R13 ;  /* 0x000000ffff057224 */ /* 0x008fe400078e000d */
[----:B----4-:R-:W-:Y:S01]  /*15b0*/  IMAD.MOV.U32 R6, RZ, RZ, R8 ;  /* 0x000000ffff067224 */ /* 0x010fe200078e0008 */
[----:B------:R2:W3:Y:S01]  /*15c0*/  SHFL.DOWN PT, R15, R12, 0x10, 0x1f ;  /* 0x0a001f000c0f7f89 */ /* 0x0004e200000e0000 */
[----:B0-----:R-:W-:-:S03]  /*15d0*/  IMAD.MOV.U32 R7, RZ, RZ, R9 ;  /* 0x000000ffff077224 */ /* 0x001fc600078e0009 */
[----:B------:R2:W0:Y:S01]  /*15e0*/  SHFL.DOWN PT, R14, R13, 0x10, 0x1f ;  /* 0x0a001f000d0e7f89 */ /* 0x00042200000e0000 */
[----:B------:R-:W-:Y:S05]  /*15f0*/  @P0 BRA `(.L_x_146) ;  /* 0x0000000000500947 */ /* 0x000fea0003800000 */
[----:B-1----:R-:W-:Y:S01]  /*1600*/  DSETP.GEU.AND P0, PT, |R8|, |R2|, PT ;  /* 0x400000020800722a */ /* 0x002fe20003f0e200 */
[----:B---3--:R-:W-:Y:S02]  /*1610*/  IMAD.MOV.U32 R4, RZ, RZ, R15 ;  /* 0x000000ffff047224 */ /* 0x008fe400078e000f */
        /* <DEDUP_REMOVED lines=18> */
.L_x_146:
[----:B------:R-:W-:Y:S05]  /*1740*/  BSYNC.RECONVERGENT B1 ;  /* 0x0000000000017941 */ /* 0x000fea0003800200 */
.L_x_145:
        /* <DEDUP_REMOVED lines=11> */
.L_x_148:
[----:B------:R-:W-:Y:S05]  /*1800*/  BSYNC.RECONVERGENT B1 ;  /* 0x0000000000017941 */ /* 0x000fea0003800200 */
.L_x_147:
[----:B------:R-:W-:Y:S01]  /*1810*/  BAR.SYNC.DEFER_BLOCKING 0x0 ;  /* 0x0000000000007b1d */ /* 0x000fe20000010000 */
[----:B------:R-:W-:-:S13]  /*1820*/  ISETP.NE.AND P1, PT, R10, RZ, PT ;  /* 0x000000ff0a00720c */ /* 0x000fda0003f25270 */
[----:B------:R-:W-:Y:S05]  /*1830*/  @P1 BRA `(.L_x_149) ;  /* 0x0000005000201947 */ /* 0x000fea0003800000 */
[----:B-1--4-:R-:W1:Y:S01]  /*1840*/  S2R R3, SR_CgaCtaId ;  /* 0x0000000000037919 */ /* 0x012e620000008800 */
[----:B------:R-:W-:Y:S01]  /*1850*/  MOV R20, 0x400 ;  /* 0x0000040000147802 */ /* 0x000fe20000000f00 */
[----:B------:R-:W-:Y:S03]  /*1860*/  BSSY.RECONVERGENT B1, `(.L_x_150) ;  /* 0x000001a000017945 */ /* 0x000fe60003800200 */
[----:B-1----:R-:W-:-:S05]  /*1870*/  LEA R20, R3, R20, 0x18 ;  /* 0x0000001403147211 */ /* 0x002fca00078ec0ff */
[----:B------:R-:W1:Y:S04]  /*1880*/  LDS.64 R16, [R20+0x18] ;  /* 0x0000180014107984 */ /* 0x000e680000000a00 */
[----:B--2---:R-:W2:Y:S04]  /*1890*/  LDS.128 R8, [R20+0x20] ;  /* 0x0000200014087984 */ /* 0x004ea80000000c00 */
[----:B------:R4:W4:Y:S04]  /*18a0*/  LDS.64 R2, [R20+0x80] ;  /* 0x0000800014027984 */ /* 0x0009280000000a00 */
[----:B0--3--:R0:W3:Y:S01]  /*18b0*/  LDS.128 R12, [R20+0x30] ;  /* 0x00003000140c7984 */ /* 0x0090e20000000c00 */
[----:B-1----:R-:W-:Y:S01]  /*18c0*/  DSETP.GEU.AND P0, PT, |R6|, |R16|, PT ;  /* 0x400000100600722a */ /* 0x002fe20003f0e200 */
[----:B------:R-:W-:-:S02]  /*18d0*/  IMAD.MOV.U32 R22, RZ, RZ, R16 ;  /* 0x000000ffff167224 */ /* 0x000fc400078e0010 */
[----:B------:R-:W-:Y:S02]  /*18e0*/  IMAD.MOV.U32 R23, RZ, RZ, R17 ;  /* 0x000000ffff177224 */ /* 0x000fe400078e0011 */
[----:B--2---:R-:W-:Y:S02]  /*18f0*/  IMAD.MOV.U32 R24, RZ, RZ, R8 ;  /* 0x000000ffff187224 */ /* 0x004fe400078e0008 */
[----:B------:R-:W-:-:S07]  /*1900*/  IMAD.MOV.U32 R25, RZ, RZ, R9 ;  /* 0x000000ffff197224 */ /* 0x000fce00078e0009 */
[----:B0--34-:R-:W-:Y:S05]  /*1910*/  @!P0 BRA `(.L_x_151) ;  /* 0x0000000000388947 */ /* 0x019fea0003800000 */
[----:B------:R-:W-:Y:S01]  /*1920*/  DSETP.GEU.AND P0, PT, |R16|, |R6|, PT ;  /* 0x400000061000722a */ /* 0x000fe20003f0e200 */
[----:B------:R-:W-:Y:S01]  /*1930*/  IMAD.MOV.U32 R22, RZ, RZ, R6 ;  /* 0x000000ffff167224 */ /* 0x000fe200078e0006 */
[----:B------:R-:W-:Y:S01]  /*1940*/  MOV R25, R5 ;  /* 0x0000000500197202 */ /* 0x000fe20000000f00 */
[----:B------:R-:W-:Y:S02]  /*1950*/  IMAD.MOV.U32 R23, RZ, RZ, R7 ;  /* 0x000000ffff177224 */ /* 0x000fe400078e0007 */
[----:B------:R-:W-:-:S09]  /*1960*/  IMAD.MOV.U32 R24, RZ, RZ, R4 ;  /* 0x000000ffff187224 */ /* 0x000fd200078e0004 */
        /* <DEDUP_REMOVED lines=9> */
.L_x_151:
[----:B------:R-:W-:Y:S05]  /*1a00*/  BSYNC.RECONVERGENT B1 ;  /* 0x0000000000017941 */ /* 0x000fea0003800200 */
.L_x_150:
        /* <DEDUP_REMOVED lines=23> */
.L_x_153:
[----:B------:R-:W-:Y:S05]  /*1b80*/  BSYNC.RECONVERGENT B1 ;  /* 0x0000000000017941 */ /* 0x000fea0003800200 */
.L_x_152:
        /* <DEDUP_REMOVED lines=21> */
.L_x_155:
[----:B------:R-:W-:Y:S05]  /*1ce0*/  BSYNC.RECONVERGENT B1 ;  /* 0x0000000000017941 */ /* 0x000fea0003800200 */
.L_x_154:
        /* <DEDUP_REMOVED lines=23> */
.L_x_157:
[----:B------:R-:W-:Y:S05]  /*1e60*/  BSYNC.RECONVERGENT B1 ;  /* 0x0000000000017941 */ /* 0x000fea0003800200 */
.L_x_156:
        /* <DEDUP_REMOVED lines=21> */
.L_x_159:
[----:B------:R-:W-:Y:S05]  /*1fc0*/  BSYNC.RECONVERGENT B1 ;  /* 0x0000000000017941 */ /* 0x000fea0003800200 */
.L_x_158:
        /* <DEDUP_REMOVED lines=21> */
.L_x_161:
[----:B------:R-:W-:Y:S05]  /*2120*/  BSYNC.RECONVERGENT B1 ;  /* 0x0000000000017941 */ /* 0x000fea0003800200 */
.L_x_160:
        /* <DEDUP_REMOVED lines=21> */
.L_x_136:
[----:B------:R-:W0:Y:S01]  /*2280*/  S2R R2, SR_LANEID ;  /* 0x0000000000027919 */ /* 0x000e220000000000 */
[----:B------:R-:W-:Y:S01]  /*2290*/  LOP3.LUT R3, R10, 0x3e0, RZ, 0xc0, !PT ;  /* 0x000003e00a037812 */ /* 0x000fe200078ec0ff */
[----:B------:R-:W-:Y:S01]  /*22a0*/  BSSY.RECONVERGENT B1, `(.L_x_162) ;  /* 0x0000024000017945 */ /* 0x000fe20003800200 */
[----:B------:R-:W-:Y:S02]  /*22b0*/  IMAD.MOV.U32 R18, RZ, RZ, R21 ;  /* 0x000000ffff127224 */ /* 0x000fe400078e0015 */
[----:B------:R-:W-:Y:S01]  /*22c0*/  LOP3.LUT R6, RZ, R3, RZ, 0x33, !PT ;  /* 0x00000003ff067212 */ /* 0x000fe200078e33ff */
[----:B------:R-:W-:Y:S02]  /*22d0*/  VIADD R4, R3, 0x20 ;  /* 0x0000002003047836 */ /* 0x000fe40000000000 */
[----:B------:R-:W-:Y:S02]  /*22e0*/  IMAD.MOV.U32 R22, RZ, RZ, R20 ;  /* 0x000000ffff167224 */ /* 0x000fe400078e0014 */
[----:B------:R-:W-:Y:S01]  /*22f0*/  IMAD.IADD R3, R9, 0x1, R6 ;  /* 0x0000000109037824 */ /* 0x000fe200078e0206 */
[----:B------:R-:W-:Y:S01]  /*2300*/  ISETP.GT.AND P0, PT, R4, R9, PT ;  /* 0x000000090400720c */ /* 0x000fe20003f04270 */
[----:B-----5:R-:W-:-:S02]  /*2310*/  IMAD.MOV.U32 R4, RZ, RZ, R14 ;  /* 0x000000ffff047224 */ /* 0x020fc400078e000e */
[----:B------:R-:W-:Y:S01]  /*2320*/  IMAD.MOV.U32 R5, RZ, RZ, R15 ;  /* 0x000000ffff057224 */ /* 0x000fe200078e000f */
[----:B------:R-:W-:-:S05]  /*2330*/  SEL R3, R3, 0x1f, P0 ;  /* 0x0000001f03037807 */ /* 0x000fca0000000000 */
[----:B------:R1:W2:Y:S04]  /*2340*/  SHFL.DOWN PT, R6, R14, 0x1, R3 ;  /* 0x082000000e067989 */ /* 0x0002a800000e0003 */
[----:B------:R1:W3:Y:S04]  /*2350*/  SHFL.DOWN PT, R7, R15, 0x1, R3 ;  /* 0x082000000f077989 */ /* 0x0002e800000e0003 */
[----:B------:R1:W4:Y:S01]  /*2360*/  SHFL.DOWN PT, R8, R21, 0x1, R3 ;  /* 0x0820000015087989 */ /* 0x00032200000e0003 */
[----:B0-----:R-:W-:-:S03]  /*2370*/  ISETP.GE.AND P0, PT, R2, R3, PT ;  /* 0x000000030200720c */ /* 0x001fc60003f06270 */
[----:B------:R1:W0:Y:S10]  /*2380*/  SHFL.DOWN PT, R11, R20, 0x1, R3 ;  /* 0x08200000140b7989 */ /* 0x00023400000e0003 */
[----:B-12---:R-:W-:Y:S05]  /*2390*/  @P0 BRA `(.L_x_163) ;  /* 0x0000000000500947 */ /* 0x006fea0003800000 */
[----:B---3--:R-:W-:Y:S01]  /*23a0*/  DSETP.GEU.AND P0, PT, |R14|, |R6|, PT ;  /* 0x400000060e00722a */ /* 0x008fe20003f0e200 */
        /* <DEDUP_REMOVED lines=19> */
.L_x_163:
[----:B------:R-:W-:Y:S05]  /*24e0*/  BSYNC.RECONVERGENT B1 ;  /* 0x0000000000017941 */ /* 0x000fea0003800200 */
.L_x_162:
[----:B------:R-:W-:Y:S01]  /*24f0*/  IADD3 R6, PT, PT, R2, 0x2, RZ ;  /* 0x0000000202067810 */ /* 0x000fe20007ffe0ff */
[----:B------:R1:W2:Y:S01]  /*2500*/  SHFL.DOWN PT, R12, R4, 0x2, R3 ;  /* 0x08400000040c7989 */ /* 0x0002a200000e0003 */
[----:B------:R-:W-:Y:S01]  /*2510*/  BSSY.RECONVERGENT B1, `(.L_x_164) ;  /* 0x000001e000017945 */ /* 0x000fe20003800200 */
[----:B----4-:R-:W-:Y:S01]  /*2520*/  IMAD.MOV.U32 R8, RZ, RZ, R18 ;  /* 0x000000ffff087224 */ /* 0x010fe200078e0012 */
[----:B------:R-:W-:Y:S01]  /*2530*/  ISETP.GT.AND P0, PT, R6, R3, PT ;  /* 0x000000030600720c */ /* 0x000fe20003f04270 */
[----:B------:R1:W4:Y:S01]  /*2540*/  SHFL.DOWN PT, R13, R5, 0x2, R3 ;  /* 0x08400000050d7989 */ /* 0x00032200000e0003 */
[----:B------:R-:W-:Y:S02]  /*2550*/  IMAD.MOV.U32 R16, RZ, RZ, R22 ;  /* 0x000000ffff107224 */ /* 0x000fe400078e0016 */
[----:B------:R-:W-:Y:S01]  /*2560*/  IMAD.MOV.U32 R6, RZ, RZ, R4 ;  /* 0x000000ffff067224 */ /* 0x000fe200078e0004 */
[----:B0-----:R1:W0:Y:S01]  /*2570*/  SHFL.DOWN PT, R11, R18, 0x2, R3 ;  /* 0x08400000120b7989 */ /* 0x00122200000e0003 */
[----:B---3--:R-:W-:-:S03]  /*2580*/  IMAD.MOV.U32 R7, RZ, RZ, R5 ;  /* 0x000000ffff077224 */ /* 0x008fc600078e0005 */
[----:B------:R1:W3:Y:S04]  /*2590*/  SHFL.DOWN PT, R15, R22, 0x2, R3 ;  /* 0x08400000160f7989 */ /* 0x0002e800000e0003 */
[----:B------:R-:W-:Y:S05]  /*25a0*/  @P0 BRA `(.L_x_165) ;  /* 0x0000000000500947 */ /* 0x000fea0003800000 */
[----:B--2-4-:R-:W-:Y:S01]  /*25b0*/  DSETP.GEU.AND P0, PT, |R4|, |R12|, PT ;  /* 0x4000000c0400722a */ /* 0x014fe20003f0e200 */
        /* <DEDUP_REMOVED lines=19> */
.L_x_165:
[----:B------:R-:W-:Y:S05]  /*26f0*/  BSYNC.RECONVERGENT B1 ;  /* 0x0000000000017941 */ /* 0x000fea0003800200 */
.L_x_164:
[----:B-1----:R-:W-:Y:S01]  /*2700*/  VIADD R4, R2, 0x4 ;  /* 0x0000000402047836 */ /* 0x002fe20000000000 */
[----:B--2---:R1:W2:Y:S01]  /*2710*/  SHFL.DOWN PT, R12, R6, 0x4, R3 ;  /* 0x08800000060c7989 */ /* 0x0042a200000e0003 */
[----:B------:R-:W-:Y:S01]  /*2720*/  BSSY.RECONVERGENT B1, `(.L_x_166) ;  /* 0x000001e000017945 */ /* 0x000fe20003800200 */
[----:B------:R-:W-:Y:S02]  /*2730*/  IMAD.MOV.U32 R14, RZ, RZ, R8 ;  /* 0x000000ffff0e7224 */ /* 0x000fe400078e0008 */
[----:B------:R-:W-:Y:S01]  /*2740*/  ISETP.GT.AND P0, PT, R4, R3, PT ;  /* 0x000000030400720c */ /* 0x000fe20003f04270 */
[----:B----4-:R1:W4:Y:S01]  /*2750*/  SHFL.DOWN PT, R13, R7, 0x4, R3 ;  /* 0x08800000070d7989 */ /* 0x01032200000e0003 */
[----:B------:R-:W-:Y:S02]  /*2760*/  IMAD.MOV.U32 R18, RZ, RZ, R16 ;  /* 0x000000ffff127224 */ /* 0x000fe400078e0010 */
[----:B------:R-:W-:Y:S01]  /*2770*/  IMAD.MOV.U32 R4, RZ, RZ, R6 ;  /* 0x000000ffff047224 */ /* 0x000fe200078e0006 */
[----:B0-----:R1:W0:Y:S01]  /*2780*/  SHFL.DOWN PT, R11, R8, 0x4, R3 ;  /* 0x08800000080b7989 */ /* 0x00122200000e0003 */
[----:B------:R-:W-:-:S03]  /*2790*/  IMAD.MOV.U32 R5, RZ, RZ, R7 ;  /* 0x000000ffff057224 */ /* 0x000fc600078e0007 */
[----:B---3--:R1:W3:Y:S04]  /*27a0*/  SHFL.DOWN PT, R15, R16, 0x4, R3 ;  /* 0x08800000100f7989 */ /* 0x0082e800000e0003 */
        /* <DEDUP_REMOVED lines=21> */
.L_x_167:
[----:B------:R-:W-:Y:S05]  /*2900*/  BSYNC.RECONVERGENT B1 ;  /* 0x0000000000017941 */ /* 0x000fea0003800200 */
.L_x_166:
[----:B-1----:R-:W-:Y:S01]  /*2910*/  VIADD R8, R2, 0x8 ;  /* 0x0000000802087836 */ /* 0x002fe20000000000 */
[----:B------:R1:W1:Y:S01]  /*2920*/  SHFL.DOWN PT, R6, R4, 0x8, R3 ;  /* 0x0900000004067989 */ /* 0x00026200000e0003 */
[----:B------:R-:W-:Y:S01]  /*2930*/  BSSY.RECONVERGENT B1, `(.L_x_168) ;  /* 0x000001e000017945 */ /* 0x000fe20003800200 */
[----:B------:R-:W-:Y:S02]  /*2940*/  IMAD.MOV.U32 R16, RZ, RZ, R18 ;  /* 0x000000ffff107224 */ /* 0x000fe400078e0012 */
[----:B------:R-:W-:Y:S01]  /*2950*/  ISETP.GT.AND P0, PT, R8, R3, PT ;  /* 0x000000030800720c */ /* 0x000fe20003f04270 */
[----:B------:R1:W1:Y:S01]  /*2960*/  SHFL.DOWN PT, R7, R5, 0x8, R3 ;  /* 0x0900000005077989 */ /* 0x00026200000e0003 */
[----:B------:R-:W-:Y:S02]  /*2970*/  IMAD.MOV.U32 R8, RZ, RZ, R14 ;  /* 0x000000ffff087224 */ /* 0x000fe400078e000e */
[----:B--2---:R-:W-:Y:S01]  /*2980*/  IMAD.MOV.U32 R12, RZ, RZ, R4 ;  /* 0x000000ffff0c7224 */ /* 0x004fe200078e0004 */
[----:B0-----:R0:W2:Y:S01]  /*2990*/  SHFL.DOWN PT, R11, R14, 0x8, R3 ;  /* 0x090000000e0b7989 */ /* 0x0010a200000e0003 */
[----:B----4-:R-:W-:-:S03]  /*29a0*/  IMAD.MOV.U32 R13, RZ, RZ, R5 ;  /* 0x000000ffff0d7224 */ /* 0x010fc600078e0005 */
[----:B---3--:R0:W3:Y:S04]  /*29b0*/  SHFL.DOWN PT, R15, R18, 0x8, R3 ;  /* 0x09000000120f7989 */ /* 0x0080e800000e0003 */
[----:B------:R-:W-:Y:S05]  /*29c0*/  @P0 BRA `(.L_x_169) ;  /* 0x0000000000500947 */ /* 0x000fea0003800000 */
[----:B-1----:R-:W-:Y:S01]  /*29d0*/  DSETP.GEU.AND P0, PT, |R4|, |R6|, PT ;  /* 0x400000060400722a */ /* 0x002fe20003f0e200 */
[----:B--2---:R-:W-:Y:S02]  /*29e0*/  IMAD.MOV.U32 R8, RZ, RZ, R11 ;  /* 0x000000ffff087224 */ /* 0x004fe400078e000b */
        /* <DEDUP_REMOVED lines=18> */
.L_x_169:
[----:B------:R-:W-:Y:S05]  /*2b10*/  BSYNC.RECONVERGENT B1 ;  /* 0x0000000000017941 */ /* 0x000fea0003800200 */
.L_x_168:
[----:B-1----:R-:W-:Y:S01]  /*2b20*/  VIADD R4, R2, 0x10 ;  /* 0x0000001002047836 */ /* 0x002fe20000000000 */
[----:B0-----:R0:W1:Y:S01]  /*2b30*/  SHFL.DOWN PT, R14, R12, 0x10, R3 ;  /* 0x0a0000000c0e7989 */ /* 0x00106200000e0003 */
[----:B------:R-:W-:Y:S01]  /*2b40*/  BSSY.RECONVERGENT B1, `(.L_x_170) ;  /* 0x000001e000017945 */ /* 0x000fe20003800200 */
[----:B------:R-:W-:Y:S02]  /*2b50*/  IMAD.MOV.U32 R5, RZ, RZ, R16 ;  /* 0x000000ffff057224 */ /* 0x000fe400078e0010 */
[----:B------:R-:W-:Y:S01]  /*2b60*/  ISETP.GT.AND P0, PT, R4, R3, PT ;  /* 0x000000030400720c */ /* 0x000fe20003f04270 */
[----:B---3--:R0:W3:Y:S01]  /*2b70*/  SHFL.DOWN PT, R15, R13, 0x10, R3 ;  /* 0x0a0000000d0f7989 */ /* 0x0080e200000e0003 */
[----:B------:R-:W-:Y:S02]  /*2b80*/  IMAD.MOV.U32 R4, RZ, RZ, R8 ;  /* 0x000000ffff047224 */ /* 0x000fe400078e0008 */
[----:B------:R-:W-:Y:S01]  /*2b90*/  IMAD.MOV.U32 R6, RZ, RZ, R12 ;  /* 0x000000ffff067224 */ /* 0x000fe200078e000c */
[----:B--2---:R0:W2:Y:S01]  /*2ba0*/  SHFL.DOWN PT, R11, R8, 0x10, R3 ;  /* 0x0a000000080b7989 */ /* 0x0040a200000e0003 */
[----:B------:R-:W-:-:S03]  /*2bb0*/  IMAD.MOV.U32 R7, RZ, RZ, R13 ;  /* 0x000000ffff077224 */ /* 0x000fc600078e000d */
[----:B------:R0:W4:Y:S04]  /*2bc0*/  SHFL.DOWN PT, R17, R16, 0x10, R3 ;  /* 0x0a00000010117989 */ /* 0x00012800000e0003 */
[----:B------:R-:W-:Y:S05]  /*2bd0*/  @P0 BRA `(.L_x_171) ;  /* 0x0000000000500947 */ /* 0x000fea0003800000 */
[----:B-1-3--:R-:W-:Y:S01]  /*2be0*/  DSETP.GEU.AND P0, PT, |R12|, |R14|, PT ;  /* 0x4000000e0c00722a */ /* 0x00afe20003f0e200 */
        /* <DEDUP_REMOVED lines=19> */
.L_x_171:
[----:B------:R-:W-:Y:S05]  /*2d20*/  BSYNC.RECONVERGENT B1 ;  /* 0x0000000000017941 */ /* 0x000fea0003800200 */
.L_x_170:
[----:B------:R-:W-:Y:S01]  /*2d30*/  ISETP.NE.AND P0, PT, R2, RZ, PT ;  /* 0x000000ff0200720c */ /* 0x000fe20003f05270 */
[----:B------:R-:W-:-:S12]  /*2d40*/  BSSY.RECONVERGENT B1, `(.L_x_172) ;  /* 0x000000a000017945 */ /* 0x000fd80003800200 */
[----:B------:R-:W-:Y:S05]  /*2d50*/  @P0 BRA `(.L_x_173) ;  /* 0x0000000000200947 */ /* 0x000fea0003800000 */
[----:B0-----:R-:W0:Y:S01]  /*2d60*/  S2R R8, SR_CgaCtaId ;  /* 0x0000000000087919 */ /* 0x001e220000008800 */
[----:B------:R-:W-:Y:S02]  /*2d70*/  MOV R3, 0x400 ;  /* 0x0000040000037802 */ /* 0x000fe40000000f00 */
[----:B------:R-:W-:-:S04]  /*2d80*/  SHF.R.U32.HI R2, RZ, 0x1, R10 ;  /* 0x00000001ff027819 */ /* 0x000fc8000001160a */
[----:B------:R-:W-:Y:S02]  /*2d90*/  LOP3.LUT R2, R2, 0x1f0, RZ, 0xc0, !PT ;  /* 0x000001f002027812 */ /* 0x000fe400078ec0ff */
[----:B0-----:R-:W-:-:S05]  /*2da0*/  LEA R3, R8, R3, 0x18 ;  /* 0x0000000308037211 */ /* 0x001fca00078ec0ff */
[----:B------:R-:W-:-:S05]  /*2db0*/  IMAD.IADD R3, R2, 0x1, R3 ;  /* 0x0000000102037824 */ /* 0x000fca00078e0203 */
[----:B------:R0:W-:Y:S04]  /*2dc0*/  STS.64 [R3+0x10], R4 ;  /* 0x0000100403007388 */ /* 0x0001e80000000a00 */
[----:B------:R0:W-:Y:S02]  /*2dd0*/  STS.64 [R3+0x8], R6 ;  /* 0x0000080603007388 */ /* 0x0001e40000000a00 */
.L_x_173:
[----:B------:R-:W-:Y:S05]  /*2de0*/  BSYNC.RECONVERGENT B1 ;  /* 0x0000000000017941 */ /* 0x000fea0003800200 */
.L_x_172:
[----:B------:R-:W-:Y:S01]  /*2df0*/  BAR.SYNC.DEFER_BLOCKING 0x0 ;  /* 0x0000000000007b1d */ /* 0x000fe20000010000 */
[----:B------:R-:W-:-:S13]  /*2e00*/  ISETP.NE.AND P1, PT, R10, RZ, PT ;  /* 0x000000ff0a00720c */ /* 0x000fda0003f25270 */
[----:B------:R-:W-:Y:S05]  /*2e10*/  @P1 BRA `(.L_x_149) ;  /* 0x0000003800a81947 */ /* 0x000fea0003800000 */
[----:B------:R-:W-:Y:S01]  /*2e20*/  ISETP.GE.AND P0, PT, R9, 0x21, PT ;  /* 0x000000210900780c */ /* 0x000fe20003f06270 */
[----:B0-----:R-:W-:Y:S02]  /*2e30*/  IMAD.MOV.U32 R13, RZ, RZ, R4 ;  /* 0x000000ffff0d7224 */ /* 0x001fe400078e0004 */
[----:B------:R-:W-:Y:S02]  /*2e40*/  IMAD.MOV.U32 R8, RZ, RZ, R5 ;  /* 0x000000ffff087224 */ /* 0x000fe400078e0005 */
[----:B------:R-:W-:Y:S02]  /*2e50*/  IMAD.MOV.U32 R2, RZ, RZ, R6 ;  /* 0x000000ffff027224 */ /* 0x000fe400078e0006 */
[----:B------:R-:W-:-:S06]  /*2e60*/  IMAD.MOV.U32 R3, RZ, RZ, R7 ;  /* 0x000000ffff037224 */ /* 0x000fcc00078e0007 */
[----:B------:R-:W-:Y:S05]  /*2e70*/  @!P0 BRA `(.L_x_174) ;  /* 0x00000000006c8947 */ /* 0x000fea0003800000 */
[----:B------:R-:W0:Y:S01]  /*2e80*/  S2UR UR5, SR_CgaCtaId ;  /* 0x00000000000579c3 */ /* 0x000e220000008800 */
[----:B------:R-:W-:Y:S01]  /*2e90*/  UMOV UR4, 0x400 ;  /* 0x0000040000047882 */ /* 0x000fe20000000000 */
[----:B------:R-:W-:Y:S01]  /*2ea0*/  BSSY.RECONVERGENT B1, `(.L_x_174) ;  /* 0x0000018000017945 */ /* 0x000fe20003800200 */
[----:B0-----:R-:W-:-:S09]  /*2eb0*/  ULEA UR4, UR5, UR4, 0x18 ;  /* 0x0000000405047291 */ /* 0x001fd2000f8ec0ff */
[----:B--2---:R-:W0:Y:S04]  /*2ec0*/  LDS.64 R10, [UR4+0x18] ;  /* 0x00001804ff0a7984 */ /* 0x004e280008000a00 */
[----:B-1-3--:R-:W1:Y:S01]  /*2ed0*/  LDS.64 R14, [UR4+0x20] ;  /* 0x00002004ff0e7984 */ /* 0x00ae620008000a00 */
[----:B0-----:R-:W-:Y:S01]  /*2ee0*/  DSETP.GEU.AND P0, PT, |R6|, |R10|, PT ;  /* 0x4000000a0600722a */ /* 0x001fe20003f0e200 */
[----:B------:R-:W-:Y:S02]  /*2ef0*/  IMAD.MOV.U32 R2, RZ, RZ, R10 ;  /* 0x000000ffff027224 */ /* 0x000fe400078e000a */
[----:B------:R-:W-:Y:S02]  /*2f00*/  IMAD.MOV.U32 R3, RZ, RZ, R11 ;  /* 0x000000ffff037224 */ /* 0x000fe400078e000b */
[----:B-1----:R-:W-:-:S02]  /*2f10*/  IMAD.MOV.U32 R13, RZ, RZ, R14 ;  /* 0x000000ffff0d7224 */ /* 0x002fc400078e000e */
[----:B------:R-:W-:-:S07]  /*2f20*/  IMAD.MOV.U32 R8, RZ, RZ, R15 ;  /* 0x000000ffff087224 */ /* 0x000fce00078e000f */
[----:B------:R-:W-:Y:S05]  /*2f30*/  @!P0 BRA `(.L_x_175) ;  /* 0x0000000000388947 */ /* 0x000fea0003800000 */
        /* <DEDUP_REMOVED lines=14> */
.L_x_175:
[----:B------:R-:W-:Y:S05]  /*3020*/  BSYNC.RECONVERGENT B1 ;  /* 0x0000000000017941 */ /* 0x000fea0003800200 */
.L_x_174:
[----:B------:R-:W-:Y:S01]  /*3030*/  ISETP.GE.AND P0, PT, R9, 0x41, PT ;  /* 0x000000410900780c */ /* 0x000fe20003f06270 */
[----:B--2---:R-:W-:Y:S02]  /*3040*/  IMAD.MOV.U32 R11, RZ, RZ, R13 ;  /* 0x000000ffff0b7224 */ /* 0x004fe400078e000d */
        /* <DEDUP_REMOVED lines=8> */
[----:B------:R-:W0:Y:S04]  /*30d0*/  LDS.64 R6, [UR4+0x28] ;  /* 0x00002804ff067984 */ /* 0x000e280008000a00 */
        /* <DEDUP_REMOVED lines=21> */
.L_x_177:
[----:B------:R-:W-:Y:S05]  /*3230*/  BSYNC.RECONVERGENT B1 ;  /* 0x0000000000017941 */ /* 0x000fea0003800200 */
.L_x_176:
[----:B------:R-:W-:Y:S01]  /*3240*/  ISETP.GE.AND P0, PT, R9, 0x61, PT ;  /* 0x000000610900780c */ /* 0x000fe20003f06270 */
[----:B------:R-:W-:Y:S02]  /*3250*/  IMAD.MOV.U32 R13, RZ, RZ, R11 ;  /* 0x000000ffff0d7224 */ /* 0x000fe400078e000b */
        /* <DEDUP_REMOVED lines=30> */
.L_x_179:
[----:B------:R-:W-:Y:S05]  /*3440*/  BSYNC.RECONVERGENT B1 ;  /* 0x0000000000017941 */ /* 0x000fea0003800200 */
.L_x_178:
        /* <DEDUP_REMOVED lines=32> */
.L_x_181:
[----:B------:R-:W-:Y:S05]  /*3650*/  BSYNC.RECONVERGENT B1 ;  /* 0x0000000000017941 */ /* 0x000fea0003800200 */
.L_x_180:
        /* <DEDUP_REMOVED lines=32> */
.L_x_183:
[----:B------:R-:W-:Y:S05]  /*3860*/  BSYNC.RECONVERGENT B1 ;  /* 0x0000000000017941 */ /* 0x000fea0003800200 */
.L_x_182:
        /* <DEDUP_REMOVED lines=32> */
.L_x_185:
[----:B------:R-:W-:Y:S05]  /*3a70*/  BSYNC.RECONVERGENT B1 ;  /* 0x0000000000017941 */ /* 0x000fea0003800200 */
.L_x_184:
[----:B------:R-:W-:Y:S01]  /*3a80*/  ISETP.GE.AND P0, PT, R9, 0xe1, PT ;  /* 0x000000e10900780c */ /* 0x000fe20003f06270 */
[----:B------:R-:W-:Y:S01]  /*3a90*/  IMAD.MOV.U32 R5, RZ, RZ, R10 ;  /* 0x000000ffff057224 */ /* 0x000fe200078e000a */
[----:B------:R-:W-:Y:S01]  /*3aa0*/  MOV R4, R11 ;  /* 0x0000000b00047202 */ /* 0x000fe20000000f00 */
[----:B------:R-:W-:Y:S02]  /*3ab0*/  IMAD.MOV.U32 R6, RZ, RZ, R2 ;  /* 0x000000ffff067224 */ /* 0x000fe400078e0002 */
[----:B------:R-:W-:-:S08]  /*3ac0*/  IMAD.MOV.U32 R7, RZ, RZ, R3 ;  /* 0x000000ffff077224 */ /* 0x000fd000078e0003 */
[----:B------:R-:W-:Y:S05]  /*3ad0*/  @!P0 BRA `(.L_x_149) ;  /* 0x0000002c00788947 */ /* 0x000fea0003800000 */
[----:B------:R-:W0:Y:S01]  /*3ae0*/  S2UR UR5, SR_CgaCtaId ;  /* 0x00000000000579c3 */ /* 0x000e220000008800 */
[----:B------:R-:W-:Y:S02]  /*3af0*/  UMOV UR4, 0x400 ;  /* 0x0000040000047882 */ /* 0x000fe40000000000 */
[----:B0-----:R-:W-:-:S09]  /*3b00*/  ULEA UR4, UR5, UR4, 0x18 ;  /* 0x0000000405047291 */ /* 0x001fd2000f8ec0ff */
[----:B------:R-:W0:Y:S04]  /*3b10*/  LDS.64 R8, [UR4+0x78] ;  /* 0x00007804ff087984 */ /* 0x000e280008000a00 */
[----:B------:R-:W2:Y:S01]  /*3b20*/  LDS.64 R12, [UR4+0x80] ;  /* 0x00008004ff0c7984 */ /* 0x000ea20008000a00 */
[----:B0-----:R-:W-:Y:S01]  /*3b30*/  DSETP.GEU.AND P0, PT, |R2|, |R8|, PT ;  /* 0x400000080200722a */ /* 0x001fe20003f0e200 */
        /* <DEDUP_REMOVED lines=20> */
.L_x_117:
[----:B------:R-:W0:Y:S01]  /*3c80*/  S2R R3, SR_TID.X ;  /* 0x0000000000037919 */ /* 0x000e220000002100 */
[----:B------:R-:W1:Y:S02]  /*3c90*/  LDCU.128 UR12, c[0x0][0x380] ;  /* 0x00007000ff0c77ac */ /* 0x000e640008000c00 */
[----:B-1----:R-:W-:Y:S02]  /*3ca0*/  IMAD.U32 R2, RZ, RZ, UR12 ;  /* 0x0000000cff027e24 */ /* 0x002fe4000f8e00ff */
[----:B------:R-:W-:Y:S01]  /*3cb0*/  IMAD.U32 R4, RZ, RZ, UR13 ;  /* 0x0000000dff047e24 */ /* 0x000fe2000f8e00ff */
[----:B0-----:R-:W-:-:S05]  /*3cc0*/  IADD3 R5, P0, PT, R8, R3, RZ ;  /* 0x0000000308057210 */ /* 0x001fca0007f1e0ff */
[----:B------:R-:W-:Y:S01]  /*3cd0*/  IMAD.X R6, RZ, RZ, RZ, P0 ;  /* 0x000000ffff067224 */ /* 0x000fe200000e06ff */
[----:B------:R-:W-:-:S04]  /*3ce0*/  LEA R20, P0, R5, R2, 0x3 ;  /* 0x0000000205147211 */ /* 0x000fc800078018ff */
[----:B------:R-:W-:-:S05]  /*3cf0*/  LEA.HI.X R21, R5, R4, R6, 0x3, P0 ;  /* 0x0000000405157211 */ /* 0x000fca00000f1c06 */
[----:B------:R-:W2:Y:S04]  /*3d00*/  LDG.E.64 R6, desc[UR10][R20.64] ;  /* 0x0000000a14067981 */ /* 0x000ea8000c1e1b00 */
[----:B------:R-:W2:Y:S04]  /*3d10*/  LDG.E.64 R14, desc[UR10][R20.64+0x800] ;  /* 0x0008000a140e7981 */ /* 0x000ea8000c1e1b00 */
[----:B------:R-:W3:Y:S04]  /*3d20*/  LDG.E.64 R18, desc[UR10][R20.64+0x1000] ;  /* 0x0010000a14127981 */ /* 0x000ee8000c1e1b00 */
[----:B------:R-:W4:Y:S04]  /*3d30*/  LDG.E.64 R12, desc[UR10][R20.64+0x1800] ;  /* 0x0018000a140c7981 */ /* 0x000f28000c1e1b00 */
[----:B------:R-:W5:Y:S01]  /*3d40*/  LDG.E.64 R10, desc[UR10][R20.64+0x2000] ;  /* 0x0020000a140a7981 */ /* 0x000f62000c1e1b00 */
[----:B------:R-:W-:Y:S01]  /*3d50*/  IMAD.U32 R5, RZ, RZ, UR14 ;  /* 0x0000000eff057e24 */ /* 0x000fe2000f8e00ff */
[----:B------:R-:W-:Y:S01]  /*3d60*/  LOP3.LUT R9, R3, 0x400, RZ, 0xfc, !PT ;  /* 0x0000040003097812 */ /* 0x000fe200078efcff */
[----:B------:R-:W-:Y:S01]  /*3d70*/  BSSY.RECONVERGENT B1, `(.L_x_186) ;  /* 0x0000020000017945 */ /* 0x000fe20003800200 */
[----:B------:R-:W-:-:S04]  /*3d80*/  ISETP.LE.U32.AND P0, PT, R25, UR6, PT ;  /* 0x0000000619007c0c */ /* 0x000fc8000bf03070 */
[----:B------:R-:W-:Y:S01]  /*3d90*/  ISETP.GE.U32.AND.EX P0, PT, RZ, R16, PT, P0 ;  /* 0x00000010ff00720c */ /* 0x000fe20003f06100 */
[----:B--2---:R-:W-:-:S06]  /*3da0*/  DSETP.GEU.AND P2, PT, |R6|, |R14|, PT ;  /* 0x4000000e0600722a */ /* 0x004fcc0003f4e200 */
[----:B------:R-:W-:Y:S02]  /*3db0*/  FSEL R6, R6, R14, P2 ;  /* 0x0000000e06067208 */ /* 0x000fe40001000000 */
[----:B------:R-:W-:-:S06]  /*3dc0*/  FSEL R7, R7, R15, P2 ;  /* 0x0000000f07077208 */ /* 0x000fcc0001000000 */
[----:B---3--:R-:W-:-:S06]  /*3dd0*/  DSETP.GEU.AND P3, PT, |R6|, |R18|, PT ;  /* 0x400000120600722a */ /* 0x008fcc0003f6e200 */
[----:B------:R-:W-:Y:S01]  /*3de0*/  FSEL R14, R6, R18, P3 ;  /* 0x00000012060e7208 */ /* 0x000fe20001800000 */
[----:B------:R-:W-:Y:S01]  /*3df0*/  IMAD.U32 R6, RZ, RZ, UR15 ;  /* 0x0000000fff067e24 */ /* 0x000fe2000f8e00ff */
[----:B------:R-:W-:Y:S01]  /*3e00*/  FSEL R15, R7, R19, P3 ;  /* 0x00000013070f7208 */ /* 0x000fe20001800000 */
[----:B------:R-:W-:-:S05]  /*3e10*/  VIADD R18, R3, 0x100 ;  /* 0x0000010003127836 */ /* 0x000fca0000000000 */
[----:B----4-:R-:W-:-:S06]  /*3e20*/  DSETP.GEU.AND P1, PT, |R14|, |R12|, PT ;  /* 0x4000000c0e00722a */ /* 0x010fcc0003f2e200 */
[----:B------:R-:W-:Y:S01]  /*3e30*/  FSEL R12, R14, R12, P1 ;  /* 0x0000000c0e0c7208 */ /* 0x000fe20000800000 */
[----:B------:R-:W-:Y:S01]  /*3e40*/  VIADD R14, R3, 0x200 ;  /* 0x00000200030e7836 */ /* 0x000fe20000000000 */
[----:B------:R-:W-:Y:S02]  /*3e50*/  FSEL R13, R15, R13, P1 ;  /* 0x0000000d0f0d7208 */ /* 0x000fe40000800000 */
[----:B------:R-:W-:Y:S02]  /*3e60*/  IADD3 R15, P5, PT, R8, R5, RZ ;  /* 0x00000005080f7210 */ /* 0x000fe40007fbe0ff */
[----:B------:R-:W-:Y:S02]  /*3e70*/  @P3 SEL R14, R3, R18, P2 ;  /* 0x00000012030e3207 */ /* 0x000fe40001000000 */
[----:B-----5:R-:W-:Y:S01]  /*3e80*/  DSETP.GEU.AND P4, PT, |R12|, |R10|, PT ;  /* 0x4000000a0c00722a */ /* 0x020fe20003f8e200 */
[----:B------:R-:W-:Y:S01]  /*3e90*/  IMAD.X R17, RZ, RZ, R6, P5 ;  /* 0x000000ffff117224 */ /* 0x000fe200028e0606 */
[----:B------:R-:W-:Y:S01]  /*3ea0*/  IADD3 R7, P5, PT, R9, R15, RZ ;  /* 0x0000000f09077210 */ /* 0x000fe20007fbe0ff */
[----:B------:R-:W-:-:S04]  /*3eb0*/  @!P1 VIADD R14, R3, 0x300 ;  /* 0x00000300030e9836 */ /* 0x000fc80000000000 */
[----:B------:R-:W-:-:S07]  /*3ec0*/  IMAD.X R8, RZ, RZ, R17, P5 ;  /* 0x000000ffff087224 */ /* 0x000fce00028e0611 */
[----:B------:R-:W-:Y:S05]  /*3ed0*/  @!P4 BRA `(.L_x_187) ;  /* 0x000000000024c947 */ /* 0x000fea0003800000 */
[C---:B------:R-:W-:Y:S02]  /*3ee0*/  ISETP.GE.U32.AND P1, PT, R14.reuse, R9, PT ;  /* 0x000000090e00720c */ /* 0x040fe40003f26070 */
[----:B------:R-:W-:Y:S02]  /*3ef0*/  IADD3 R14, P2, PT, R14, R15, RZ ;  /* 0x0000000f0e0e7210 */ /* 0x000fe40007f5e0ff */
[----:B------:R-:W-:-:S03]  /*3f00*/  ISETP.GE.U32.AND.EX P1, PT, RZ, RZ, PT, P1 ;  /* 0x000000ffff00720c */ /* 0x000fc60003f26110 */
[----:B------:R-:W-:-:S10]  /*3f10*/  IMAD.X R9, RZ, RZ, R17, P2 ;  /* 0x000000ffff097224 */ /* 0x000fd400010e0611 */
[----:B------:R-:W-:-:S06]  /*3f20*/  DSETP.LT.OR P1, PT, |R10|, |R12|, !P1 ;  /* 0x4000000c0a00722a */ /* 0x000fcc0004f21600 */
[----:B------:R-:W-:Y:S02]  /*3f30*/  FSEL R10, R12, R10, P1 ;  /* 0x0000000a0c0a7208 */ /* 0x000fe40000800000 */
[----:B------:R-:W-:Y:S02]  /*3f40*/  FSEL R11, R13, R11, P1 ;  /* 0x0000000b0d0b7208 */ /* 0x000fe40000800000 */
[----:B------:R-:W-:Y:S02]  /*3f50*/  SEL R7, R14, R7, P1 ;  /* 0x000000070e077207 */ /* 0x000fe40000800000 */
[----:B------:R-:W-:-:S07]  /*3f60*/  SEL R8, R9, R8, P1 ;  /* 0x0000000809087207 */ /* 0x000fce0000800000 */
.L_x_187:
[----:B------:R-:W-:Y:S05]  /*3f70*/  BSYNC.RECONVERGENT B1 ;  /* 0x0000000000017941 */ /* 0x000fea0003800200 */
.L_x_186:
[----:B------:R-:W-:Y:S05]  /*3f80*/  @P0 BRA `(.L_x_188) ;  /* 0x0000001400000947 */ /* 0x000fea0003800000 */
[----:B------:R-:W0:Y:S01]  /*3f90*/  LDCU.64 UR8, c[0x0][0x3e8] ;  /* 0x00007d00ff0877ac */ /* 0x000e220008000a00 */
[----:B------:R-:W-:Y:S01]  /*3fa0*/  ISETP.NE.AND P0, PT, R3, RZ, PT ;  /* 0x000000ff0300720c */ /* 0x000fe20003f05270 */
[----:B------:R-:W-:Y:S01]  /*3fb0*/  BSSY.RECONVERGENT B1, `(.L_x_189) ;  /* 0x0000012000017945 */ /* 0x000fe20003800200 */
[----:B------:R-:W-:Y:S01]  /*3fc0*/  UMOV UR4, 0x8 ;  /* 0x0000000800047882 */ /* 0x000fe20000000000 */
[----:B------:R-:W-:Y:S02]  /*3fd0*/  UMOV UR5, 0x0 ;  /* 0x0000000000057882 */ /* 0x000fe40000000000 */
[----:B0-----:R-:W-:-:S04]  /*3fe0*/  UIMAD.WIDE.U32 UR4, UR8, 0x1, UR4 ;  /* 0x00000001080478a5 */ /* 0x001fc8000f8e0004 */
[----:B------:R-:W-:Y:S02]  /*3ff0*/  UIADD3 UR7, UPT, UPT, UR5, UR9, URZ ;  /* 0x0000000905077290 */ /* 0x000fe4000fffe0ff */
[----:B------:R-:W-:Y:S02]  /*4000*/  IMAD.U32 R13, RZ, RZ, UR5 ;  /* 0x00000005ff0d7e24 */ /* 0x000fe4000f8e00ff */
[----:B------:R-:W-:Y:S02]  /*4010*/  IMAD.U32 R12, RZ, RZ, UR4 ;  /* 0x00000004ff0c7e24 */ /* 0x000fe4000f8e00ff */
[----:B------:R-:W-:Y:S01]  /*4020*/  IMAD.U32 R13, RZ, RZ, UR7 ;  /* 0x00000007ff0d7e24 */ /* 0x000fe2000f8e00ff */
[----:B------:R-:W-:Y:S06]  /*4030*/  @P0 BRA `(.L_x_190) ;  /* 0x0000000000240947 */ /* 0x000fec0003800000 */
[----:B------:R-:W-:Y:S02]  /*4040*/  IMAD.MOV.U32 R18, RZ, RZ, 0x500 ;  /* 0x00000500ff127424 */ /* 0x000fe400078e00ff */
[----:B------:R-:W-:-:S05]  /*4050*/  IMAD.MOV.U32 R19, RZ, RZ, 0x0 ;  /* 0x00000000ff137424 */ /* 0x000fca00078e00ff */
[----:B------:R-:W2:Y:S01]  /*4060*/  ATOMG.E.ADD.64.STRONG.GPU PT, R14, desc[UR10][R12.64], R18 ;  /* 0x800000120c0e79a8 */ /* 0x000ea200081ef50a */
[----:B------:R-:W0:Y:S01]  /*4070*/  S2UR UR5, SR_CgaCtaId ;  /* 0x00000000000579c3 */ /* 0x000e220000008800 */
[----:B------:R-:W-:Y:S02]  /*4080*/  UMOV UR4, 0x400 ;  /* 0x0000040000047882 */ /* 0x000fe40000000000 */
[----:B0-----:R-:W-:Y:S01]  /*4090*/  ULEA UR4, UR5, UR4, 0x18 ;  /* 0x0000000405047291 */ /* 0x001fe2000f8ec0ff */
[----:B--2---:R-:W-:-:S05]  /*40a0*/  IADD3 R14, P0, PT, R14, UR6, RZ ;  /* 0x000000060e0e7c10 */ /* 0x004fca000ff1e0ff */
[----:B------:R-:W-:-:S05]  /*40b0*/  IMAD.X R15, RZ, RZ, R15, P0 ;  /* 0x000000ffff0f7224 */ /* 0x000fca00000e060f */
[----:B------:R0:W-:Y:S03]  /*40c0*/  STS.64 [UR4+0x98], R14 ;  /* 0x0000980eff007988 */ /* 0x0001e60008000a04 */
.L_x_190:
[----:B------:R-:W-:Y:S05]  /*40d0*/  BSYNC.RECONVERGENT B1 ;  /* 0x0000000000017941 */ /* 0x000fea0003800200 */
.L_x_189:
[----:B------:R-:W1:Y:S08]  /*40e0*/  S2UR UR5, SR_CgaCtaId ;  /* 0x00000000000579c3 */ /* 0x000e700000008800 */
[----:B------:R-:W-:Y:S06]  /*40f0*/  BAR.SYNC.DEFER_BLOCKING 0x0 ;  /* 0x0000000000007b1d */ /* 0x000fec0000010000 */
[----:B------:R-:W-:-:S02]  /*4100*/  UMOV UR4, 0x400 ;  /* 0x0000040000047882 */ /* 0x000fc40000000000 */
[----:B-1----:R-:W-:-:S06]  /*4110*/  ULEA UR4, UR5, UR4, 0x18 ;  /* 0x0000000405047291 */ /* 0x002fcc000f8ec0ff */
[----:B------:R-:W-:-:S05]  /*4120*/  IMAD.U32 R9, RZ, RZ, UR4 ;  /* 0x00000004ff097e24 */ /* 0x000fca000f8e00ff */
[----:B------:R-:W0:Y:S02]  /*4130*/  LDS.64 R18, [R9+0x98] ;  /* 0x0000980009127984 */ /* 0x000e240000000a00 */
[----:B0-----:R-:W-:-:S04]  /*4140*/  IADD3 R14, P1, PT, R18, 0x500, RZ ;  /* 0x00000500120e7810 */ /* 0x001fc80007f3e0ff */
[----:B------:R-:W-:Y:S01]  /*4150*/  ISETP.GT.U32.AND P0, PT, R14, R25, PT ;  /* 0x000000190e00720c */ /* 0x000fe20003f04070 */
[----:B------:R-:W-:-:S05]  /*4160*/  IMAD.X R15, RZ, RZ, R19, P1 ;  /* 0x000000ffff0f7224 */ /* 0x000fca00008e0613 */
[----:B------:R-:W-:-:S13]  /*4170*/  ISETP.GT.AND.EX P0, PT, R15, R16, PT, P0 ;  /* 0x000000100f00720c */ /* 0x000fda0003f04300 */
[----:B------:R-:W-:Y:S05]  /*4180*/  @P0 BRA `(.L_x_191) ;  /* 0x0000000400b40947 */ /* 0x000fea0003800000 */
[----:B------:R-:W-:Y:S01]  /*4190*/  BSSY.RECONVERGENT B1, `(.L_x_191) ;  /* 0x000006c000017945 */ /* 0x000fe20003800200 */
[----:B------:R-:W-:Y:S01]  /*41a0*/  IMAD.MOV.U32 R20, RZ, RZ, R10 ;  /* 0x000000ffff147224 */ /* 0x000fe200078e000a */
[----:B------:R-:W0:Y:S01]  /*41b0*/  LDCU.64 UR8, c[0x0][0x398] ;  /* 0x00007300ff0877ac */ /* 0x000e220008000a00 */
[----:B------:R-:W-:Y:S02]  /*41c0*/  IMAD.MOV.U32 R21, RZ, RZ, R11 ;  /* 0x000000ffff157224 */ /* 0x000fe400078e000b */
[----:B------:R-:W-:Y:S01]  /*41d0*/  IMAD.MOV.U32 R15, RZ, RZ, R7 ;  /* 0x000000ffff0f7224 */ /* 0x000fe200078e0007 */
[----:B------:R-:W1:Y:S01]  /*41e0*/  LDCU.128 UR12, c[0x0][0x380] ;  /* 0x00007000ff0c77ac */ /* 0x000e620008000c00 */
[----:B------:R-:W-:-:S07]  /*41f0*/  IMAD.MOV.U32 R14, RZ, RZ, R8 ;  /* 0x000000ffff0e7224 */ /* 0x000fce00078e0008 */
.L_x_194:
[----:B------:R-:W-:Y:S01]  /*4200*/  IADD3 R7, P0, PT, R3, R18, RZ ;  /* 0x0000001203077210 */ /* 0x000fe20007f1e0ff */
[----:B-1----:R-:W-:Y:S02]  /*4210*/  IMAD.U32 R2, RZ, RZ, UR12 ;  /* 0x0000000cff027e24 */ /* 0x002fe4000f8e00ff */
[----:B------:R-:W-:Y:S02]  /*4220*/  IMAD.U32 R4, RZ, RZ, UR13 ;  /* 0x0000000dff047e24 */ /* 0x000fe4000f8e00ff */
[----:B------:R-:W-:Y:S01]  /*4230*/  IMAD.X R25, RZ, RZ, R19, P0 ;  /* 0x000000ffff197224 */ /* 0x000fe200000e0613 */
[----:B------:R-:W-:-:S04]  /*4240*/  LEA R10, P0, R7, R2, 0x3 ;  /* 0x00000002070a7211 */ /* 0x000fc800078018ff */
[----:B------:R-:W-:-:S05]  /*4250*/  LEA.HI.X R11, R7, R4, R25, 0x3, P0 ;  /* 0x00000004070b7211 */ /* 0x000fca00000f1c19 */
[----:B------:R-:W2:Y:S04]  /*4260*/  LDG.E.64 R16, desc[UR10][R10.64] ;  /* 0x0000000a0a107981 */ /* 0x000ea8000c1e1b00 */
[----:B------:R-:W3:Y:S01]  /*4270*/  LDG.E.64 R18, desc[UR10][R10.64+0x800] ;  /* 0x0008000a0a127981 */ /* 0x000ee2000c1e1b00 */
[----:B------:R-:W-:Y:S02]  /*4280*/  IMAD.U32 R5, RZ, RZ, UR14 ;  /* 0x0000000eff057e24 */ /* 0x000fe4000f8e00ff */
[----:B------:R-:W-:-:S03]  /*4290*/  IMAD.U32 R6, RZ, RZ, UR15 ;  /* 0x0000000fff067e24 */ /* 0x000fc6000f8e00ff */
[----:B------:R-:W-:-:S04]  /*42a0*/  IADD3 R24, P0, PT, R7, R5, RZ ;  /* 0x0000000507187210 */ /* 0x000fc80007f1e0ff */
[----:B------:R-:W-:Y:S01]  /*42b0*/  IADD3 R27, P3, PT, R24, 0x100, RZ ;  /* 0x00000100181b7810 */ /* 0x000fe20007f7e0ff */
[----:B------:R-:W-:-:S04]  /*42c0*/  IMAD.X R25, R25, 0x1, R6, P0 ;  /* 0x0000000119197824 */ /* 0x000fc800000e0606 */
[----:B------:R-:W-:Y:S01]  /*42d0*/  IMAD.X R26, RZ, RZ, R25, P3 ;  /* 0x000000ffff1a7224 */ /* 0x000fe200018e0619 */
[----:B--2---:R-:W-:-:S14]  /*42e0*/  DSETP.GEU.AND P2, PT, |R20|, |R16|, PT ;  /* 0x400000101400722a */ /* 0x004fdc0003f4e200 */
[----:B------:R-:W-:-:S04]  /*42f0*/  @P2 ISETP.GE.U32.AND P0, PT, R15, R24, PT ;  /* 0x000000180f00220c */ /* 0x000fc80003f06070 */
[----:B------:R-:W-:-:S13]  /*4300*/  @P2 ISETP.GE.AND.EX P0, PT, R14, R25, PT, P0 ;  /* 0x000000190e00220c */ /* 0x000fda0003f06300 */
[----:B------:R-:W-:-:S06]  /*4310*/  @P2 DSETP.LT.OR P0, PT, |R16|, |R20|, !P0 ;  /* 0x400000141000222a */ /* 0x000fcc0004701600 */
[----:B------:R-:W-:Y:S02]  /*4320*/  @P2 FSEL R7, R20, R16, P0 ;  /* 0x0000001014072208 */ /* 0x000fe40000000000 */
[----:B------:R-:W-:Y:S02]  /*4330*/  @P2 FSEL R20, R21, R17, P0 ;  /* 0x0000001115142208 */ /* 0x000fe40000000000 */
[C---:B------:R-:W-:Y:S01]  /*4340*/  IADD3 R21, P5, PT, R24.reuse, 0x300, RZ ;  /* 0x0000030018157810 */ /* 0x040fe20007fbe0ff */
[----:B------:R-:W-:Y:S01]  /*4350*/  @P2 IMAD.MOV.U32 R16, RZ, RZ, R7 ;  /* 0x000000ffff102224 */ /* 0x000fe200078e0007 */
[C---:B------:R-:W-:Y:S01]  /*4360*/  IADD3 R7, P6, PT, R24.reuse, 0x400, RZ ;  /* 0x0000040018077810 */ /* 0x040fe20007fde0ff */
[----:B------:R-:W-:Y:S01]  /*4370*/  @P2 IMAD.MOV.U32 R17, RZ, RZ, R20 ;  /* 0x000000ffff112224 */ /* 0x000fe200078e0014 */
[----:B------:R-:W-:Y:S01]  /*4380*/  IADD3 R20, P4, PT, R24, 0x200, RZ ;  /* 0x0000020018147810 */ /* 0x000fe20007f9e0ff */
[--C-:B------:R-:W-:Y:S01]  /*4390*/  IMAD.X R23, RZ, RZ, R25.reuse, P5 ;  /* 0x000000ffff177224 */ /* 0x100fe200028e0619 */
[----:B------:R-:W-:Y:S01]  /*43a0*/  @P2 SEL R24, R15, R24, P0 ;  /* 0x000000180f182207 */ /* 0x000fe20000000000 */
[----:B------:R-:W-:-:S02]  /*43b0*/  IMAD.X R8, RZ, RZ, R25, P6 ;  /* 0x000000ffff087224 */ /* 0x000fc400030e0619 */
[----:B------:R-:W-:Y:S01]  /*43c0*/  IMAD.X R22, RZ, RZ, R25, P4 ;  /* 0x000000ffff167224 */ /* 0x000fe200020e0619 */
[----:B------:R-:W-:Y:S01]  /*43d0*/  @P2 SEL R25, R14, R25, P0 ;  /* 0x000000190e192207 */ /* 0x000fe20000000000 */
[----:B---3--:R-:W-:Y:S01]  /*43e0*/  DSETP.GEU.AND P1, PT, |R16|, |R18|, PT ;  /* 0x400000121000722a */ /* 0x008fe20003f2e200 */
[----:B------:R-:W2:-:S13]  /*43f0*/  LDG.E.64 R14, desc[UR10][R10.64+0x1000] ;  /* 0x0010000a0a0e7981 */ /* 0x000e9a000c1e1b00 */
[----:B------:R-:W-:-:S04]  /*4400*/  @P1 ISETP.GE.U32.AND P0, PT, R24, R27, PT ;  /* 0x0000001b1800120c */ /* 0x000fc80003f06070 */
[----:B------:R-:W-:-:S13]  /*4410*/  @P1 ISETP.GE.AND.EX P0, PT, R25, R26, PT, P0 ;  /* 0x0000001a1900120c */ /* 0x000fda0003f06300 */
[----:B------:R-:W-:-:S06]  /*4420*/  @P1 DSETP.LT.OR P0, PT, |R18|, |R16|, !P0 ;  /* 0x400000101200122a */ /* 0x000fcc0004701600 */
[----:B------:R-:W-:Y:S02]  /*4430*/  @P1 FSEL R28, R16, R18, P0 ;  /* 0x00000012101c1208 */ /* 0x000fe40000000000 */
[----:B------:R-:W-:Y:S02]  /*4440*/  @P1 FSEL R29, R17, R19, P0 ;  /* 0x00000013111d1208 */ /* 0x000fe40000000000 */
[----:B------:R-:W3:Y:S01]  /*4450*/  LDG.E.64 R16, desc[UR10][R10.64+0x1800] ;  /* 0x0018000a0a107981 */ /* 0x000ee2000c1e1b00 */
[----:B------:R-:W-:Y:S02]  /*4460*/  @P1 IMAD.MOV.U32 R18, RZ, RZ, R28 ;  /* 0x000000ffff121224 */ /* 0x000fe400078e001c */
[----:B------:R-:W-:Y:S01]  /*4470*/  @P1 IMAD.MOV.U32 R19, RZ, RZ, R29 ;  /* 0x000000ffff131224 */ /* 0x000fe200078e001d */
[----:B------:R-:W-:Y:S02]  /*4480*/  @P1 SEL R27, R24, R27, P0 ;  /* 0x0000001b181b1207 */ /* 0x000fe40000000000 */
[----:B------:R-:W-:Y:S01]  /*4490*/  @P1 SEL R26, R25, R26, P0 ;  /* 0x0000001a191a1207 */ /* 0x000fe20000000000 */
[----:B------:R-:W-:Y:S01]  /*44a0*/  BSSY.RECONVERGENT B2, `(.L_x_192) ;  /* 0x000001d000027945 */ /* 0x000fe20003800200 */
[----:B------:R-:W5:Y:S01]  /*44b0*/  LDG.E.64 R10, desc[UR10][R10.64+0x2000] ;  /* 0x0020000a0a0a7981 */ /* 0x000f62000c1e1b00 */
[----:B------:R-:W-:Y:S06]  /*44c0*/  BAR.SYNC.DEFER_BLOCKING 0x0 ;  /* 0x0000000000007b1d */ /* 0x000fec0000010000 */
[----:B--2---:R-:W-:-:S14]  /*44d0*/  DSETP.GEU.AND P2, PT, |R18|, |R14|, PT ;  /* 0x4000000e1200722a */ /* 0x004fdc0003f4e200 */
[----:B------:R-:W-:-:S04]  /*44e0*/  @P2 ISETP.GE.U32.AND P0, PT, R27, R20, PT ;  /* 0x000000141b00220c */ /* 0x000fc80003f06070 */
[----:B------:R-:W-:-:S13]  /*44f0*/  @P2 ISETP.GE.AND.EX P0, PT, R26, R22, PT, P0 ;  /* 0x000000161a00220c */ /* 0x000fda0003f06300 */
[----:B------:R-:W-:-:S06]  /*4500*/  @P2 DSETP.LT.OR P0, PT, |R14|, |R18|, !P0 ;  /* 0x400000120e00222a */ /* 0x000fcc0004701600 */
[----:B------:R-:W-:Y:S02]  /*4510*/  @P2 FSEL R18, R18, R14, P0 ;  /* 0x0000000e12122208 */ /* 0x000fe40000000000 */
[----:B------:R-:W-:-:S03]  /*4520*/  @P2 FSEL R19, R19, R15, P0 ;  /* 0x0000000f13132208 */ /* 0x000fc60000000000 */
[----:B------:R-:W-:Y:S02]  /*4530*/  @P2 IMAD.MOV.U32 R14, RZ, RZ, R18 ;  /* 0x000000ffff0e2224 */ /* 0x000fe400078e0012 */
[----:B------:R-:W-:-:S06]  /*4540*/  @P2 IMAD.MOV.U32 R15, RZ, RZ, R19 ;  /* 0x000000ffff0f2224 */ /* 0x000fcc00078e0013 */
[----:B---3--:R-:W-:Y:S01]  /*4550*/  DSETP.GEU.AND P1, PT, |R14|, |R16|, PT ;  /* 0x400000100e00722a */ /* 0x008fe20003f2e200 */
[----:B------:R-:W-:Y:S02]  /*4560*/  @P2 SEL R20, R27, R20, P0 ;  /* 0x000000141b142207 */ /* 0x000fe40000000000 */
[----:B------:R-:W-:Y:S02]  /*4570*/  @P2 SEL R22, R26, R22, P0 ;  /* 0x000000161a162207 */ /* 0x000fe40000000000 */
[----:B------:R-:W-:-:S09]  /*4580*/  ISETP.NE.AND P2, PT, R3, RZ, PT ;  /* 0x000000ff0300720c */ /* 0x000fd20003f45270 */
[----:B------:R-:W-:-:S04]  /*4590*/  @P1 ISETP.GE.U32.AND P0, PT, R20, R21, PT ;  /* 0x000000151400120c */ /* 0x000fc80003f06070 */
[----:B------:R-:W-:-:S13]  /*45a0*/  @P1 ISETP.GE.AND.EX P0, PT, R22, R23, PT, P0 ;  /* 0x000000171600120c */ /* 0x000fda0003f06300 */
[----:B------:R-:W-:Y:S01]  /*45b0*/  @P1 DSETP.LT.OR P0, PT, |R16|, |R14|, !P0 ;  /* 0x4000000e1000122a */ /* 0x000fe20004701600 */
[----:B------:R-:W-:-:S13]  /*45c0*/  @P2 BRA `(.L_x_193) ;  /* 0x0000000000282947 */ /* 0x000fda0003800000 */
[----:B------:R-:W-:Y:S02]  /*45d0*/  IMAD.MOV.U32 R24, RZ, RZ, 0x500 ;  /* 0x00000500ff187424 */ /* 0x000fe400078e00ff */
[----:B------:R-:W-:-:S06]  /*45e0*/  IMAD.MOV.U32 R25, RZ, RZ, 0x0 ;  /* 0x00000000ff197424 */ /* 0x000fcc00078e00ff */
[----:B------:R-:W2:Y:S01]  /*45f0*/  ATOMG.E.ADD.64.STRONG.GPU PT, R24, desc[UR10][R12.64], R24 ;  /* 0x800000180c1879a8 */ /* 0x000ea200081ef50a */
[----:B------:R-:W1:Y:S01]  /*4600*/  S2UR UR5, SR_CgaCtaId ;  /* 0x00000000000579c3 */ /* 0x000e620000008800 */
[----:B------:R-:W-:Y:S02]  /*4610*/  UMOV UR4, 0x400 ;  /* 0x0000040000047882 */ /* 0x000fe40000000000 */
[----:B-1----:R-:W-:-:S06]  /*4620*/  ULEA UR4, UR5, UR4, 0x18 ;  /* 0x0000000405047291 */ /* 0x002fcc000f8ec0ff */
[----:B------:R-:W-:Y:S01]  /*4630*/  IMAD.U32 R9, RZ, RZ, UR4 ;  /* 0x00000004ff097e24 */ /* 0x000fe2000f8e00ff */
[----:B--2---:R-:W-:-:S05]  /*4640*/  IADD3 R18, P2, PT, R24, UR6, RZ ;  /* 0x0000000618127c10 */ /* 0x004fca000ff5e0ff */
[----:B------:R-:W-:-:S05]  /*4650*/  IMAD.X R19, RZ, RZ, R25, P2 ;  /* 0x000000ffff137224 */ /* 0x000fca00010e0619 */
[----:B------:R1:W-:Y:S03]  /*4660*/  STS.64 [R9+0x98], R18 ;  /* 0x0000981209007388 */ /* 0x0003e60000000a00 */
.L_x_193:
[----:B0-----:R-:W-:Y:S05]  /*4670*/  BSYNC.RECONVERGENT B2 ;  /* 0x0000000000027941 */ /* 0x001fea0003800200 */
.L_x_192:
[----:B------:R-:W-:Y:S01]  /*4680*/  BAR.SYNC.DEFER_BLOCKING 0x0 ;  /* 0x0000000000007b1d */ /* 0x000fe20000010000 */
[----:B------:R-:W-:Y:S01]  /*4690*/  @P1 FSEL R14, R14, R16, P0 ;  /* 0x000000100e0e1208 */ /* 0x000fe20000000000 */
[----:B------:R-:W-:Y:S01]  /*46a0*/  IMAD.U32 R25, RZ, RZ, UR8 ;  /* 0x00000008ff197e24 */ /* 0x000fe2000f8e00ff */
[----:B------:R-:W-:Y:S02]  /*46b0*/  @P1 FSEL R15, R15, R17, P0 ;  /* 0x000000110f0f1208 */ /* 0x000fe40000000000 */
[----:B------:R-:W-:Y:S01]  /*46c0*/  @P1 SEL R21, R20, R21, P0 ;  /* 0x0000001514151207 */ /* 0x000fe20000000000 */
[----:B------:R-:W-:Y:S01]  /*46d0*/  @P1 IMAD.MOV.U32 R16, RZ, RZ, R14 ;  /* 0x000000ffff101224 */ /* 0x000fe200078e000e */
[----:B------:R-:W-:Y:S01]  /*46e0*/  @P1 SEL R23, R22, R23, P0 ;  /* 0x0000001716171207 */ /* 0x000fe20000000000 */
[----:B------:R-:W-:-:S06]  /*46f0*/  @P1 IMAD.MOV.U32 R17, RZ, RZ, R15 ;  /* 0x000000ffff111224 */ /* 0x000fcc00078e000f */
[----:B-----5:R-:W-:Y:S01]  /*4700*/  DSETP.GEU.AND P2, PT, |R16|, |R10|, PT ;  /* 0x4000000a1000722a */ /* 0x020fe20003f4e200 */
[----:B-1----:R-:W0:-:S13]  /*4710*/  LDS.64 R18, [R9+0x98] ;  /* 0x0000980009127984 */ /* 0x002e1a0000000a00 */
[----:B------:R-:W-:-:S04]  /*4720*/  @P2 ISETP.GE.U32.AND P0, PT, R21, R7, PT ;  /* 0x000000071500220c */ /* 0x000fc80003f06070 */
[----:B------:R-:W-:-:S13]  /*4730*/  @P2 ISETP.GE.AND.EX P0, PT, R23, R8, PT, P0 ;  /* 0x000000081700220c */ /* 0x000fda0003f06300 */
[----:B------:R-:W-:-:S06]  /*4740*/  @P2 DSETP.LT.OR P0, PT, |R10|, |R16|, !P0 ;  /* 0x400000100a00222a */ /* 0x000fcc0004701600 */
[----:B------:R-:W-:Y:S02]  /*4750*/  @P2 FSEL R17, R17, R11, P0 ;  /* 0x0000000b11112208 */ /* 0x000fe40000000000 */
[----:B------:R-:W-:Y:S02]  /*4760*/  @P2 SEL R7, R21, R7, P0 ;  /* 0x0000000715072207 */ /* 0x000fe40000000000 */
[----:B------:R-:W-:Y:S01]  /*4770*/  @P2 SEL R8, R23, R8, P0 ;  /* 0x0000000817082207 */ /* 0x000fe20000000000 */
[----:B------:R-:W-:-:S04]  /*4780*/  @P2 IMAD.MOV.U32 R11, RZ, RZ, R17 ;  /* 0x000000ffff0b2224 */ /* 0x000fc800078e0011 */
[----:B------:R-:W-:Y:S01]  /*4790*/  IMAD.MOV.U32 R21, RZ, RZ, R11 ;  /* 0x000000ffff157224 */ /* 0x000fe200078e000b */
[----:B0-----:R-:W-:-:S04]  /*47a0*/  IADD3 R14, P3, PT, R18, 0x500, RZ ;  /* 0x00000500120e7810 */ /* 0x001fc80007f7e0ff */
[----:B------:R-:W-:Y:S01]  /*47b0*/  ISETP.GT.U32.AND P1, PT, R14, R25, PT ;  /* 0x000000190e00720c */ /* 0x000fe20003f24070 */
[----:B------:R-:W-:Y:S01]  /*47c0*/  IMAD.X R15, RZ, RZ, R19, P3 ;  /* 0x000000ffff0f7224 */ /* 0x000fe200018e0613 */
[----:B------:R-:W-:Y:S01]  /*47d0*/  @P2 FSEL R14, R16, R10, P0 ;  /* 0x0000000a100e2208 */ /* 0x000fe20000000000 */
[----:B------:R-:W-:-:S04]  /*47e0*/  IMAD.U32 R16, RZ, RZ, UR9 ;  /* 0x00000009ff107e24 */ /* 0x000fc8000f8e00ff */
[----:B------:R-:W-:Y:S01]  /*47f0*/  @P2 IMAD.MOV.U32 R10, RZ, RZ, R14 ;  /* 0x000000ffff0a2224 */ /* 0x000fe200078e000e */
[----:B------:R-:W-:Y:S01]  /*4800*/  ISETP.GT.AND.EX P0, PT, R15, R16, PT, P1 ;  /* 0x000000100f00720c */ /* 0x000fe20003f04310 */
[----:B------:R-:W-:Y:S01]  /*4810*/  IMAD.MOV.U32 R14, RZ, RZ, R8 ;  /* 0x000000ffff0e7224 */ /* 0x000fe200078e0008 */
[----:B------:R-:W-:Y:S01]  /*4820*/  MOV R15, R7 ;  /* 0x00000007000f7202 */ /* 0x000fe20000000f00 */
[----:B------:R-:W-:-:S10]  /*4830*/  IMAD.MOV.U32 R20, RZ, RZ, R10 ;  /* 0x000000ffff147224 */ /* 0x000fd400078e000a */
[----:B------:R-:W-:Y:S05]  /*4840*/  @!P0 BRA `(.L_x_194) ;  /* 0xfffffff8006c8947 */ /* 0x000fea000383ffff */
[----:B------:R-:W-:Y:S05]  /*4850*/  BSYNC.RECONVERGENT B1 ;  /* 0x0000000000017941 */ /* 0x000fea0003800200 */
.L_x_191:
[----:B------:R-:W-:Y:S01]  /*4860*/  ISETP.GE.U32.AND P0, PT, R18, R25, PT ;  /* 0x000000191200720c */ /* 0x000fe20003f06070 */
[----:B------:R-:W-:Y:S03]  /*4870*/  BSSY.RECONVERGENT B1, `(.L_x_188) ;  /* 0x00000b1000017945 */ /* 0x000fe60003800200 */
[----:B------:R-:W-:-:S13]  /*4880*/  ISETP.GE.AND.EX P0, PT, R19, R16, PT, P0 ;  /* 0x000000101300720c */ /* 0x000fda0003f06300 */
[----:B------:R-:W-:Y:S05]  /*4890*/  @P0 BRA `(.L_x_195) ;  /* 0x0000000800b80947 */ /* 0x000fea0003800000 */
[----:B------:R-:W-:-:S05]  /*48a0*/  IMAD.IADD R20, R25, 0x1, -R18 ;  /* 0x0000000119147824 */ /* 0x000fca00078e0a12 */
[----:B------:R-:W-:-:S13]  /*48b0*/  ISETP.GE.AND P0, PT, R3, R20, PT ;  /* 0x000000140300720c */ /* 0x000fda0003f06270 */
[----:B------:R-:W-:Y:S05]  /*48c0*/  @P0 BRA `(.L_x_195) ;  /* 0x0000000800ac0947 */ /* 0x000fea0003800000 */
[----:B------:R-:W-:Y:S01]  /*48d0*/  LOP3.LUT R9, RZ, R3, RZ, 0x33, !PT ;  /* 0x00000003ff097212 */ /* 0x000fe200078e33ff */
[----:B------:R-:W-:Y:S03]  /*48e0*/  BSSY.RECONVERGENT B2, `(.L_x_196) ;  /* 0x0000035000027945 */ /* 0x000fe60003800200 */
[----:B------:R-:W-:-:S04]  /*48f0*/  IADD3 R25, PT, PT, -R18, R25, R9 ;  /* 0x0000001912197210 */ /* 0x000fc80007ffe109 */
[----:B------:R-:W-:-:S04]  /*4900*/  LOP3.LUT R9, R25, 0x300, RZ, 0xc0, !PT ;  /* 0x0000030019097812 */ /* 0x000fc800078ec0ff */
[----:B------:R-:W-:Y:S01]  /*4910*/  ISETP.NE.AND P0, PT, R9, 0x300, PT ;  /* 0x000003000900780c */ /* 0x000fe20003f05270 */
[----:B------:R-:W-:-:S12]  /*4920*/  IMAD.MOV.U32 R9, RZ, RZ, R3 ;  /* 0x000000ffff097224 */ /* 0x000fd800078e0003 */
[----:B------:R-:W-:Y:S05]  /*4930*/  @!P0 BRA `(.L_x_197) ;  /* 0x0000000000bc8947 */ /* 0x000fea0003800000 */
[----:B------:R-:W-:Y:S02]  /*4940*/  IADD3 R15, P0, PT, R3, R18, RZ ;  /* 0x00000012030f7210 */ /* 0x000fe40007f1e0ff */
[----:B------:R-:W-:Y:S02]  /*4950*/  LEA.HI R9, R25, 0x1, RZ, 0x18 ;  /* 0x0000000119097811 */ /* 0x000fe400078fc0ff */
[C---:B------:R-:W-:Y:S01]  /*4960*/  LEA R2, P1, R15.reuse, R2, 0x3 ;  /* 0x000000020f027211 */ /* 0x040fe200078218ff */
[----:B------:R-:W-:Y:S01]  /*4970*/  IMAD.X R13, RZ, RZ, R19, P0 ;  /* 0x000000ffff0d7224 */ /* 0x000fe200000e0613 */
[----:B------:R-:W-:Y:S02]  /*4980*/  IADD3 R14, P0, PT, R15, R5, RZ ;  /* 0x000000050f0e7210 */ /* 0x000fe40007f1e0ff */
[----:B------:R-:W-:Y:S01]  /*4990*/  LOP3.LUT R5, R9, 0x3, RZ, 0xc0, !PT ;  /* 0x0000000309057812 */ /* 0x000fe200078ec0ff */
[----:B------:R-:W-:Y:S01]  /*49a0*/  IMAD.MOV.U32 R9, RZ, RZ, R3 ;  /* 0x000000ffff097224 */ /* 0x000fe200078e0003 */
[----:B------:R-:W-:Y:S01]  /*49b0*/  LEA.HI.X R15, R15, R4, R13, 0x3, P1 ;  /* 0x000000040f0f7211 */ /* 0x000fe200008f1c0d */
[----:B------:R-:W-:-:S02]  /*49c0*/  IMAD.X R16, R13, 0x1, R6, P0 ;  /* 0x000000010d107824 */ /* 0x000fc400000e0606 */
[----:B------:R-:W-:-:S07]  /*49d0*/  IMAD.MOV R6, RZ, RZ, -R5 ;  /* 0x000000ffff067224 */ /* 0x000fce00078e0a05 */
.L_x_200:
        /* <DEDUP_REMOVED lines=9> */
[----:B------:R-:W-:Y:S02]  /*4a70*/  IMAD.MOV.U32 R4, RZ, RZ, R10 ;  /* 0x000000ffff047224 */ /* 0x000fe400078e000a */
        /* <DEDUP_REMOVED lines=21> */
.L_x_199:
[----:B------:R-:W-:Y:S05]  /*4bd0*/  BSYNC.RECONVERGENT B3 ;  /* 0x0000000000037941 */ /* 0x000fea0003800200 */
.L_x_198:
[----:B------:R-:W-:Y:S01]  /*4be0*/  IADD3 R14, P0, PT, R14, 0x100, RZ ;  /* 0x000001000e0e7810 */ /* 0x000fe20007f1e0ff */
[----:B------:R-:W-:Y:S02]  /*4bf0*/  VIADD R9, R9, 0x100 ;  /* 0x0000010009097836 */ /* 0x000fe40000000000 */
[----:B------:R-:W-:Y:S02]  /*4c00*/  IMAD.X R15, RZ, RZ, R15, P3 ;  /* 0x000000ffff0f7224 */ /* 0x000fe400018e060f */
[----:B------:R-:W-:Y:S01]  /*4c10*/  IMAD.X R16, RZ, RZ, R16, P0 ;  /* 0x000000ffff107224 */ /* 0x000fe200000e0610 */
[----:B------:R-:W-:Y:S07]  /*4c20*/  @P2 BRA `(.L_x_200) ;  /* 0xfffffffc006c2947 */ /* 0x000fee000383ffff */
.L_x_197:
[----:B------:R-:W-:Y:S05]  /*4c30*/  BSYNC.RECONVERGENT B2 ;  /* 0x0000000000027941 */ /* 0x000fea0003800200 */
.L_x_196:
[----:B------:R-:W-:-:S13]  /*4c40*/  ISETP.GE.U32.AND P0, PT, R25, 0x300, PT ;  /* 0x000003001900780c */ /* 0x000fda0003f06070 */
[----:B------:R-:W-:Y:S05]  /*4c50*/  @!P0 BRA `(.L_x_195) ;  /* 0x0000000400c88947 */ /* 0x000fea0003800000 */
[----:B------:R-:W0:Y:S01]  /*4c60*/  LDC.64 R16, c[0x0][0x380] ;  /* 0x0000e000ff107b82 */ /* 0x000e220000000a00 */
[----:B------:R-:W-:-:S07]  /*4c70*/  VIADD R21, R9, 0x200 ;  /* 0x0000020009157836 */ /* 0x000fce0000000000 */
[----:B------:R-:W1:Y:S02]  /*4c80*/  LDC.64 R14, c[0x0][0x388] ;  /* 0x0000e200ff0e7b82 */ /* 0x000e640000000a00 */
.L_x_209:
[----:B------:R-:W-:-:S05]  /*4c90*/  VIADD R5, R21, 0xfffffe00 ;  /* 0xfffffe0015057836 */ /* 0x000fca0000000000 */
[----:B------:R-:W-:-:S05]  /*4ca0*/  IADD3 R5, P0, PT, R5, R18, RZ ;  /* 0x0000001205057210 */ /* 0x000fca0007f1e0ff */
[----:B------:R-:W-:Y:S01]  /*4cb0*/  IMAD.X R2, RZ, RZ, R19, P0 ;  /* 0x000000ffff027224 */ /* 0x000fe200000e0613 */
[----:B0-----:R-:W-:-:S04]  /*4cc0*/  LEA R22, P0, R5, R16, 0x3 ;  /* 0x0000001005167211 */ /* 0x001fc800078018ff */
[----:B------:R-:W-:-:S05]  /*4cd0*/  LEA.HI.X R23, R5, R17, R2, 0x3, P0 ;  /* 0x0000001105177211 */ /* 0x000fca00000f1c02 */
[----:B------:R-:W2:Y:S04]  /*4ce0*/  LDG.E.64 R24, desc[UR10][R22.64] ;  /* 0x0000000a16187981 */ /* 0x000ea8000c1e1b00 */
[----:B------:R0:W5:Y:S01]  /*4cf0*/  LDG.E.64 R12, desc[UR10][R22.64+0x800] ;  /* 0x0008000a160c7981 */ /* 0x000162000c1e1b00 */
        /* <DEDUP_REMOVED lines=23> */
.L_x_202:
[----:B------:R-:W-:Y:S05]  /*4e70*/  BSYNC.RECONVERGENT B2 ;  /* 0x0000000000027941 */ /* 0x000fea0003800200 */
.L_x_201:
[----:B------:R0:W5:Y:S04]  /*4e80*/  LDG.E.64 R6, desc[UR10][R22.64+0x1000] ;  /* 0x0010000a16067981 */ /* 0x000168000c1e1b00 */
[----:B------:R0:W5:Y:S02]  /*4e90*/  LDG.E.64 R24, desc[UR10][R22.64+0x1800] ;  /* 0x0018000a16187981 */ /* 0x000164000c1e1b00 */
[----:B-----5:R-:W-:Y:S01]  /*4ea0*/  DSETP.GEU.AND P0, PT, |R4|, |R12|, PT ;  /* 0x4000000c0400722a */ /* 0x020fe20003f0e200 */
[----:B------:R-:W-:Y:S01]  /*4eb0*/  VIADD R11, R21, 0xffffff00 ;  /* 0xffffff00150b7836 */ /* 0x000fe20000000000 */
[----:B------:R-:W-:Y:S01]  /*4ec0*/  BSSY.RECONVERGENT B2, `(.L_x_203) ;  /* 0x0000016000027945 */ /* 0x000fe20003800200 */
[----:B------:R-:W-:-:S03]  /*4ed0*/  IMAD.MOV.U32 R10, RZ, RZ, R12 ;  /* 0x000000ffff0a7224 */ /* 0x000fc600078e000c */
[----:B------:R-:W-:Y:S01]  /*4ee0*/  IADD3 R28, P1, P2, R18, R14, R11 ;  /* 0x0000000e121c7210 */ /* 0x000fe20007a3e00b */
[----:B------:R-:W-:-:S03]  /*4ef0*/  IMAD.MOV.U32 R11, RZ, RZ, R13 ;  /* 0x000000ffff0b7224 */ /* 0x000fc600078e000d */
[----:B------:R-:W-:Y:S01]  /*4f00*/  IADD3.X R27, PT, PT, R19, R15, RZ, P1, P2 ;  /* 0x0000000f131b7210 */ /* 0x000fe20000fe44ff */
[----:B------:R-:W-:-:S04]  /*4f10*/  IMAD.MOV.U32 R8, RZ, RZ, R28 ;  /* 0x000000ffff087224 */ /* 0x000fc800078e001c */
        /* <DEDUP_REMOVED lines=16> */
.L_x_204:
[----:B------:R-:W-:Y:S05]  /*5020*/  BSYNC.RECONVERGENT B2 ;  /* 0x0000000000027941 */ /* 0x000fea0003800200 */
.L_x_203:
[----:B------:R-:W-:Y:S01]  /*5030*/  DSETP.GEU.AND P0, PT, |R10|, |R6|, PT ;  /* 0x400000060a00722a */ /* 0x000fe20003f0e200 */
[----:B------:R-:W-:Y:S01]  /*5040*/  IADD3 R23, P1, P2, R18, R14, R21 ;  /* 0x0000000e12177210 */ /* 0x000fe20007a3e015 */
[----:B------:R-:W-:Y:S01]  /*5050*/  BSSY.RECONVERGENT B2, `(.L_x_205) ;  /* 0x0000016000027945 */ /* 0x000fe20003800200 */
[----:B------:R-:W-:Y:S02]  /*5060*/  VIADD R13, R21, 0x100 ;  /* 0x00000100150d7836 */ /* 0x000fe40000000000 */
[----:B------:R-:W-:Y:S01]  /*5070*/  IADD3.X R27, PT, PT, R19, R15, RZ, P1, P2 ;  /* 0x0000000f131b7210 */ /* 0x000fe20000fe44ff */
[----:B------:R-:W-:Y:S02]  /*5080*/  IMAD.MOV.U32 R2, RZ, RZ, R23 ;  /* 0x000000ffff027224 */ /* 0x000fe400078e0017 */
        /* <DEDUP_REMOVED lines=18> */
.L_x_206:
[----:B------:R-:W-:Y:S05]  /*51b0*/  BSYNC.RECONVERGENT B2 ;  /* 0x0000000000027941 */ /* 0x000fea0003800200 */
.L_x_205:
[----:B------:R-:W-:Y:S01]  /*51c0*/  DSETP.GEU.AND P0, PT, |R4|, |R24|, PT ;  /* 0x400000180400722a */ /* 0x000fe20003f0e200 */
[----:B------:R-:W-:Y:S01]  /*51d0*/  IADD3 R13, P1, P2, R18, R14, R13 ;  /* 0x0000000e120d7210 */ /* 0x000fe20007a3e00d */
[----:B------:R-:W-:Y:S01]  /*51e0*/  BSSY.RECONVERGENT B2, `(.L_x_207) ;  /* 0x0000015000027945 */ /* 0x000fe20003800200 */
[----:B------:R-:W-:Y:S02]  /*51f0*/  IMAD.MOV.U32 R10, RZ, RZ, R24 ;  /* 0x000000ffff0a7224 */ /* 0x000fe400078e0018 */
[----:B------:R-:W-:Y:S01]  /*5200*/  IADD3.X R6, PT, PT, R19, R15, RZ, P1, P2 ;  /* 0x0000000f13067210 */ /* 0x000fe20000fe44ff */
[----:B------:R-:W-:Y:S02]  /*5210*/  IMAD.MOV.U32 R7, RZ, RZ, R13 ;  /* 0x000000ffff077224 */ /* 0x000fe400078e000d */
[----:B------:R-:W-:Y:S02]  /*5220*/  IMAD.MOV.U32 R11, RZ, RZ, R25 ;  /* 0x000000ffff0b7224 */ /* 0x000fe400078e0019 */
[----:B------:R-:W-:-:S04]  /*5230*/  IMAD.MOV.U32 R8, RZ, RZ, R6 ;  /* 0x000000ffff087224 */ /* 0x000fc800078e0006 */
[----:B------:R-:W-:Y:S05]  /*5240*/  @!P0 BRA `(.L_x_208) ;  /* 0x0000000000388947 */ /* 0x000fea0003800000 */
[----:B------:R-:W-:Y:S01]  /*5250*/  DSETP.GEU.AND P0, PT, |R24|, |R4|, PT ;  /* 0x400000041800722a */ /* 0x000fe20003f0e200 */
[----:B------:R-:W-:Y:S01]  /*5260*/  MOV R7, R2 ;  /* 0x0000000200077202 */ /* 0x000fe20000000f00 */
[----:B------:R-:W-:Y:S02]  /*5270*/  IMAD.MOV.U32 R8, RZ, RZ, R9 ;  /* 0x000000ffff087224 */ /* 0x000fe400078e0009 */
[----:B------:R-:W-:Y:S02]  /*5280*/  IMAD.MOV.U32 R10, RZ, RZ, R4 ;  /* 0x000000ffff0a7224 */ /* 0x000fe400078e0004 */
[----:B------:R-:W-:-:S08]  /*5290*/  IMAD.MOV.U32 R11, RZ, RZ, R5 ;  /* 0x000000ffff0b7224 */ /* 0x000fd000078e0005 */
        /* <DEDUP_REMOVED lines=9> */
.L_x_208:
[----:B------:R-:W-:Y:S05]  /*5330*/  BSYNC.RECONVERGENT B2 ;  /* 0x0000000000027941 */ /* 0x000fea0003800200 */
.L_x_207:
[C---:B------:R-:W-:Y:S02]  /*5340*/  VIADD R5, R21.reuse, 0x200 ;  /* 0x0000020015057836 */ /* 0x040fe40000000000 */
[----:B------:R-:W-:-:S03]  /*5350*/  VIADD R21, R21, 0x400 ;  /* 0x0000040015157836 */ /* 0x000fc60000000000 */
[----:B------:R-:W-:-:S13]  /*5360*/  ISETP.GE.AND P0, PT, R5, R20, PT ;  /* 0x000000140500720c */ /* 0x000fda0003f06270 */
[----:B------:R-:W-:Y:S05]  /*5370*/  @!P0 BRA `(.L_x_209) ;  /* 0xfffffff800448947 */ /* 0x000fea000383ffff */
.L_x_195:
[----:B------:R-:W-:Y:S05]  /*5380*/  BSYNC.RECONVERGENT B1 ;  /* 0x0000000000017941 */ /* 0x000fea0003800200 */
.L_x_188:
        /* <DEDUP_REMOVED lines=32> */
.L_x_211:
[----:B------:R-:W-:Y:S05]  /*5590*/  BSYNC.RECONVERGENT B1 ;  /* 0x0000000000017941 */ /* 0x000fea0003800200 */
.L_x_210:
        /* <DEDUP_REMOVED lines=31> */
.L_x_213:
[----:B------:R-:W-:Y:S05]  /*5790*/  BSYNC.RECONVERGENT B1 ;  /* 0x0000000000017941 */ /* 0x000fea0003800200 */
.L_x_212:
        /* <DEDUP_REMOVED lines=31> */
.L_x_215:
[----:B------:R-:W-:Y:S05]  /*5990*/  BSYNC.RECONVERGENT B1 ;  /* 0x0000000000017941 */ /* 0x000fea0003800200 */
.L_x_214:
[----:B------:R-:W-:Y:S01]  /*59a0*/  ISETP.GT.AND P0, PT, R2, 0x17, PT ;  /* 0x000000170200780c */ /* 0x000fe20003f04270 */
[----:B-1----:R1:W1:Y:S01]  /*59b0*/  SHFL.DOWN PT, R6, R4, 0x8, 0x1f ;  /* 0x09001f0004067f89 */ /* 0x00226200000e0000 */
[----:B------:R-:W-:Y:S01]  /*59c0*/  BSSY.RECONVERGENT B1, `(.L_x_216) ;  /* 0x000001d000017945 */ /* 0x000fe20003800200 */
[----:B--2---:R-:W-:Y:S02]  /*59d0*/  IMAD.MOV.U32 R12, RZ, RZ, R10 ;  /* 0x000000ffff0c7224 */ /* 0x004fe400078e000a */
[----:B------:R2:W1:Y:S01]  /*59e0*/  SHFL.DOWN PT, R7, R5, 0x8, 0x1f ;  /* 0x09001f0005077f89 */ /* 0x00046200000e0000 */
[----:B------:R-:W-:Y:S02]  /*59f0*/  IMAD.MOV.U32 R13, RZ, RZ, R11 ;  /* 0x000000ffff0d7224 */ /* 0x000fe400078e000b */
[----:B------:R-:W-:Y:S01]  /*5a00*/  IMAD.MOV.U32 R8, RZ, RZ, R4 ;  /* 0x000000ffff087224 */ /* 0x000fe200078e0004 */
[----:B0-----:R2:W0:Y:S01]  /*5a10*/  SHFL.DOWN PT, R15, R10, 0x8, 0x1f ;  /* 0x09001f000a0f7f89 */ /* 0x00142200000e0000 */
[----:B----4-:R-:W-:-:S03]  /*5a20*/  IMAD.MOV.U32 R9, RZ, RZ, R5 ;  /* 0x000000ffff097224 */ /* 0x010fc600078e0005 */
[----:B---3--:R2:W3:Y:S01]  /*5a30*/  SHFL.DOWN PT, R14, R11, 0x8, 0x1f ;  /* 0x09001f000b0e7f89 */ /* 0x0084e200000e0000 */
[----:B------:R-:W-:Y:S05]  /*5a40*/  @P0 BRA `(.L_x_217) ;  /* 0x0000000000500947 */ /* 0x000fea0003800000 */
[----:B-1----:R-:W-:Y:S01]  /*5a50*/  DSETP.GEU.AND P0, PT, |R4|, |R6|, PT ;  /* 0x400000060400722a */ /* 0x002fe20003f0e200 */
        /* <DEDUP_REMOVED lines=19> */
.L_x_217:
[----:B------:R-:W-:Y:S05]  /*5b90*/  BSYNC.RECONVERGENT B1 ;  /* 0x0000000000017941 */ /* 0x000fea0003800200 */
.L_x_216:
[----:B------:R-:W-:Y:S01]  /*5ba0*/  ISETP.GT.AND P0, PT, R2, 0xf, PT ;  /* 0x0000000f0200780c */ /* 0x000fe20003f04270 */
[----:B--2---:R2:W4:Y:S01]  /*5bb0*/  SHFL.DOWN PT, R10, R8, 0x10, 0x1f ;  /* 0x0a001f00080a7f89 */ /* 0x00452200000e0000 */
[----:B------:R-:W-:Y:S01]  /*5bc0*/  BSSY.RECONVERGENT B1, `(.L_x_218) ;  /* 0x000001d000017945 */ /* 0x000fe20003800200 */
[----:B-1----:R-:W-:Y:S02]  /*5bd0*/  IMAD.MOV.U32 R4, RZ, RZ, R12 ;  /* 0x000000ffff047224 */ /* 0x002fe400078e000c */
[----:B------:R2:W1:Y:S01]  /*5be0*/  SHFL.DOWN PT, R11, R9, 0x10, 0x1f ;  /* 0x0a001f00090b7f89 */ /* 0x00046200000e0000 */
[----:B------:R-:W-:Y:S02]  /*5bf0*/  IMAD.MOV.U32 R5, RZ, RZ, R13 ;  /* 0x000000ffff057224 */ /* 0x000fe400078e000d */
[----:B------:R-:W-:Y:S01]  /*5c00*/  IMAD.MOV.U32 R6, RZ, RZ, R8 ;  /* 0x000000ffff067224 */ /* 0x000fe200078e0008 */
[----:B0-----:R2:W0:Y:S01]  /*5c10*/  SHFL.DOWN PT, R15, R12, 0x10, 0x1f ;  /* 0x0a001f000c0f7f89 */ /* 0x00142200000e0000 */
[----:B------:R-:W-:-:S03]  /*5c20*/  IMAD.MOV.U32 R7, RZ, RZ, R9 ;  /* 0x000000ffff077224 */ /* 0x000fc600078e0009 */
[----:B---3--:R2:W3:Y:S01]  /*5c30*/  SHFL.DOWN PT, R14, R13, 0x10, 0x1f ;  /* 0x0a001f000d0e7f89 */ /* 0x0084e200000e0000 */
        /* <DEDUP_REMOVED lines=21> */
.L_x_219:
[----:B------:R-:W-:Y:S05]  /*5d90*/  BSYNC.RECONVERGENT B1 ;  /* 0x0000000000017941 */ /* 0x000fea0003800200 */
.L_x_218:
[----:B------:R-:W-:Y:S01]  /*5da0*/  ISETP.NE.AND P0, PT, R2, RZ, PT ;  /* 0x000000ff0200720c */ /* 0x000fe20003f05270 */
[----:B------:R-:W-:-:S12]  /*5db0*/  BSSY.RECONVERGENT B1, `(.L_x_220) ;  /* 0x000000a000017945 */ /* 0x000fd80003800200 */
[----:B------:R-:W-:Y:S05]  /*5dc0*/  @P0 BRA `(.L_x_221) ;  /* 0x0000000000200947 */ /* 0x000fea0003800000 */
[----:B--2---:R-:W2:Y:S01]  /*5dd0*/  S2R R9, SR_CgaCtaId ;  /* 0x0000000000097919 */ /* 0x004ea20000008800 */
[----:B------:R-:W-:Y:S02]  /*5de0*/  MOV R8, 0x400 ;  /* 0x0000040000087802 */ /* 0x000fe40000000f00 */
[----:B------:R-:W-:-:S04]  /*5df0*/  SHF.R.U32.HI R2, RZ, 0x1, R3 ;  /* 0x00000001ff027819 */ /* 0x000fc80000011603 */
[----:B------:R-:W-:Y:S02]  /*5e00*/  LOP3.LUT R2, R2, 0x1f0, RZ, 0xc0, !PT ;  /* 0x000001f002027812 */ /* 0x000fe400078ec0ff */
[----:B--2---:R-:W-:-:S05]  /*5e10*/  LEA R9, R9, R8, 0x18 ;  /* 0x0000000809097211 */ /* 0x004fca00078ec0ff */
[----:B------:R-:W-:-:S05]  /*5e20*/  IMAD.IADD R9, R2, 0x1, R9 ;  /* 0x0000000102097824 */ /* 0x000fca00078e0209 */
[----:B------:R2:W-:Y:S04]  /*5e30*/  STS.64 [R9+0x10], R4 ;  /* 0x0000100409007388 */ /* 0x0005e80000000a00 */
[----:B------:R2:W-:Y:S02]  /*5e40*/  STS.64 [R9+0x8], R6 ;  /* 0x0000080609007388 */ /* 0x0005e40000000a00 */
.L_x_221:
[----:B------:R-:W-:Y:S05]  /*5e50*/  BSYNC.RECONVERGENT B1 ;  /* 0x0000000000017941 */ /* 0x000fea0003800200 */
.L_x_220:
[----:B------:R-:W-:Y:S01]  /*5e60*/  BAR.SYNC.DEFER_BLOCKING 0x0 ;  /* 0x0000000000007b1d */ /* 0x000fe20000010000 */
[----:B------:R-:W-:-:S13]  /*5e70*/  ISETP.NE.AND P1, PT, R3, RZ, PT ;  /* 0x000000ff0300720c */ /* 0x000fda0003f25270 */
[----:B------:R-:W-:Y:S05]  /*5e80*/  @P1 BRA `(.L_x_149) ;  /* 0x00000008008c1947 */ /* 0x000fea0003800000 */
[----:B------:R-:W5:Y:S01]  /*5e90*/  S2R R3, SR_CgaCtaId ;  /* 0x0000000000037919 */ /* 0x000f620000008800 */
[----:B------:R-:W-:Y:S01]  /*5ea0*/  MOV R20, 0x400 ;  /* 0x0000040000147802 */ /* 0x000fe20000000f00 */
[----:B------:R-:W-:Y:S03]  /*5eb0*/  BSSY.RECONVERGENT B1, `(.L_x_222) ;  /* 0x000001a000017945 */ /* 0x000fe60003800200 */
[----:B-----5:R-:W-:-:S05]  /*5ec0*/  LEA R20, R3, R20, 0x18 ;  /* 0x0000001403147211 */ /* 0x020fca00078ec0ff */
[----:B------:R-:W5:Y:S04]  /*5ed0*/  LDS.64 R16, [R20+0x18] ;  /* 0x0000180014107984 */ /* 0x000f680000000a00 */
[----:B-12-4-:R-:W1:Y:S04]  /*5ee0*/  LDS.128 R8, [R20+0x20] ;  /* 0x0000200014087984 */ /* 0x016e680000000c00 */
[----:B------:R2:W4:Y:S04]  /*5ef0*/  LDS.64 R2, [R20+0x80] ;  /* 0x0000800014027984 */ /* 0x0005280000000a00 */
[----:B0--3--:R2:W0:Y:S01]  /*5f00*/  LDS.128 R12, [R20+0x30] ;  /* 0x00003000140c7984 */ /* 0x0094220000000c00 */
[----:B-----5:R-:W-:Y:S01]  /*5f10*/  DSETP.GEU.AND P0, PT, |R6|, |R16|, PT ;  /* 0x400000100600722a */ /* 0x020fe20003f0e200 */
[----:B------:R-:W-:-:S02]  /*5f20*/  IMAD.MOV.U32 R22, RZ, RZ, R16 ;  /* 0x000000ffff167224 */ /* 0x000fc400078e0010 */
[----:B------:R-:W-:Y:S02]  /*5f30*/  IMAD.MOV.U32 R23, RZ, RZ, R17 ;  /* 0x000000ffff177224 */ /* 0x000fe400078e0011 */
[----:B-1----:R-:W-:Y:S02]  /*5f40*/  IMAD.MOV.U32 R25, RZ, RZ, R8 ;  /* 0x000000ffff197224 */ /* 0x002fe400078e0008 */
[----:B------:R-:W-:-:S07]  /*5f50*/  IMAD.MOV.U32 R21, RZ, RZ, R9 ;  /* 0x000000ffff157224 */ /* 0x000fce00078e0009 */
[----:B0-2-4-:R-:W-:Y:S05]  /*5f60*/  @!P0 BRA `(.L_x_223) ;  /* 0x0000000000388947 */ /* 0x015fea0003800000 */
        /* <DEDUP_REMOVED lines=14> */
.L_x_223:
[----:B------:R-:W-:Y:S05]  /*6050*/  BSYNC.RECONVERGENT B1 ;  /* 0x0000000000017941 */ /* 0x000fea0003800200 */
.L_x_222:
        /* <DEDUP_REMOVED lines=23> */
.L_x_225:
[----:B------:R-:W-:Y:S05]  /*61d0*/  BSYNC.RECONVERGENT B1 ;  /* 0x0000000000017941 */ /* 0x000fea0003800200 */
.L_x_224:
        /* <DEDUP_REMOVED lines=21> */
.L_x_227:
[----:B------:R-:W-:Y:S05]  /*6330*/  BSYNC.RECONVERGENT B1 ;  /* 0x0000000000017941 */ /* 0x000fea0003800200 */
.L_x_226:
        /* <DEDUP_REMOVED lines=23> */
.L_x_229:
[----:B------:R-:W-:Y:S05]  /*64b0*/  BSYNC.RECONVERGENT B1 ;  /* 0x0000000000017941 */ /* 0x000fea0003800200 */
.L_x_228:
        /* <DEDUP_REMOVED lines=21> */
.L_x_231:
[----:B------:R-:W-:Y:S05]  /*6610*/  BSYNC.RECONVERGENT B1 ;  /* 0x0000000000017941 */ /* 0x000fea0003800200 */
.L_x_230:
        /* <DEDUP_REMOVED lines=21> */
.L_x_233:
[----:B------:R-:W-:Y:S05]  /*6770*/  BSYNC.RECONVERGENT B1 ;  /* 0x0000000000017941 */ /* 0x000fea0003800200 */
.L_x_232:
        /* <DEDUP_REMOVED lines=20> */
.L_x_149:
[----:B------:R-:W-:Y:S05]  /*68c0*/  BSYNC.RECONVERGENT B0 ;  /* 0x0000000000007941 */ /* 0x000fea0003800200 */
.L_x_116:
[----:B------:R-:W-:Y:S05]  /*68d0*/  @P1 EXIT ;  /* 0x000000000000194d */ /* 0x000fea0003800000 */
[----:B01--4-:R-:W0:Y:S02]  /*68e0*/  LDC.64 R2, c[0x0][0x390] ;  /* 0x0000e400ff027b82 */ /* 0x013e240000000a00 */
[----:B0-----:R-:W-:-:S05]  /*68f0*/  IMAD.WIDE.U32 R2, R0, 0x10, R2 ;  /* 0x0000001000027825 */ /* 0x001fca00078e0002 */
[----:B------:R-:W-:Y:S04]  /*6900*/  STG.E.64 desc[UR10][R2.64], R6 ;  /* 0x0000000602007986 */ /* 0x000fe8000c101b0a */
[----:B------:R-:W-:Y:S01]  /*6910*/  STG.E.64 desc[UR10][R2.64+0x8], R4 ;  /* 0x0000080402007986 */ /* 0x000fe2000c101b0a */
[----:B------:R-:W-:Y:S05]  /*6920*/  EXIT ;  /* 0x000000000000794d */ /* 0x000fea0003800000 */
.L_x_234:
        /* <DEDUP_REMOVED lines=13> */
.L_x_744:


//--------------------- .text._ZN6thrust24THRUST_300001_SM_1000_NS8cuda_cub4core6detail13_kernel_agentINS1_8__reduce11ReduceAgentINS0_12zip_iteratorIN4cuda3std3__45tupleIJNS0_10device_ptrIdEENS0_17counting_iteratorIlNS0_11use_defaultESF_SF_EEEEEEEPNSB_IJdlEEESJ_lNS1_9__extrema9arg_max_fIdl13cmpAbsDoublesEEEEJSI_SK_lSO_EEEvDpT0_ --------------------------
	.section	.text._ZN6thrust24THRUST_300001_SM_1000_NS8cuda_cub4core6detail13_kernel_agentINS1_8__reduce11ReduceAgentINS0_12zip_iteratorIN4cuda3std3__45tupleIJNS0_10device_ptrIdEENS0_17counting_iteratorIlNS0_11use_defaultESF_SF_EEEEEEEPNSB_IJdlEEESJ_lNS1_9__extrema9arg_max_fIdl13cmpAbsDoublesEEEEJSI_SK_lSO_EEEvDpT0_,"ax",@progbits
	.align	128
        .global         _ZN6thrust24THRUST_300001_SM_1000_NS8cuda_cub4core6detail13_kernel_agentINS1_8__reduce11ReduceAgentINS0_12zip_iteratorIN4cuda3std3__45tupleIJNS0_10device_ptrIdEENS0_17counting_iteratorIlNS0_11use_defaultESF_SF_EEEEEEEPNSB_IJdlEEESJ_lNS1_9__extrema9arg_max_fIdl13cmpAbsDoublesEEEEJSI_SK_lSO_EEEvDpT0_
        .type           _ZN6thrust24THRUST_300001_SM_1000_NS8cuda_cub4core6detail13_kernel_agentINS1_8__reduce11ReduceAgentINS0_12zip_iteratorIN4cuda3std3__45tupleIJNS0_10device_ptrIdEENS0_17counting_iteratorIlNS0_11use_defaultESF_SF_EEEEEEEPNSB_IJdlEEESJ_lNS1_9__extrema9arg_max_fIdl13cmpAbsDoublesEEEEJSI_SK_lSO_EEEvDpT0_,@function
        .size           _ZN6thrust24THRUST_300001_SM_1000_NS8cuda_cub4core6detail13_kernel_agentINS1_8__reduce11ReduceAgentINS0_12zip_iteratorIN4cuda3std3__45tupleIJNS0_10device_ptrIdEENS0_17counting_iteratorIlNS0_11use_defaultESF_SF_EEEEEEEPNSB_IJdlEEESJ_lNS1_9__extrema9arg_max_fIdl13cmpAbsDoublesEEEEJSI_SK_lSO_EEEvDpT0_,(.L_x_745 - _ZN6thrust24THRUST_300001_SM_1000_NS8cuda_cub4core6detail13_kernel_agentINS1_8__reduce11ReduceAgentINS0_12zip_iteratorIN4cuda3std3__45tupleIJNS0_10device_ptrIdEENS0_17counting_iteratorIlNS0_11use_defaultESF_SF_EEEEEEEPNSB_IJdlEEESJ_lNS1_9__extrema9arg_max_fIdl13cmpAbsDoublesEEEEJSI_SK_lSO_EEEvDpT0_)
        .other          _ZN6thrust24THRUST_300001_SM_1000_NS8cuda_cub4core6detail13_kernel_agentINS1_8__reduce11ReduceAgentINS0_12zip_iteratorIN4cuda3std3__45tupleIJNS0_10device_ptrIdEENS0_17counting_iteratorIlNS0_11use_defaultESF_SF_EEEEEEEPNSB_IJdlEEESJ_lNS1_9__extrema9arg_max_fIdl13cmpAbsDoublesEEEEJSI_SK_lSO_EEEvDpT0_,@"STO_CUDA_ENTRY STV_DEFAULT"
_ZN6thrust24THRUST_300001_SM_1000_NS8cuda_cub4core6detail13_kernel_agentINS1_8__reduce11ReduceAgentINS0_12zip_iteratorIN4cuda3std3__45tupleIJNS0_10device_ptrIdEENS0_17counting_iteratorIlNS0_11use_defaultESF_SF_EEEEEEEPNSB_IJdlEEESJ_lNS1_9__extrema9arg_max_fIdl13cmpAbsDoublesEEEEJSI_SK_lSO_EEEvDpT0_:
.text._ZN6thrust24THRUST_300001_SM_1000_NS8cuda_cub4core6detail13_kernel_agentINS1_8__reduce11ReduceAgentINS0_12zip_iteratorIN4cuda3std3__45tupleIJNS0_10device_ptrIdEENS0_17counting_iteratorIlNS0_11use_defaultESF_SF_EEEEEEEPNSB_IJdlEEESJ_lNS1_9__extrema9arg_max_fIdl13cmpAbsDoublesEEEEJSI_SK_lSO_EEEvDpT0_:
[----:B------:R-:W-:Y:S01]  /*0000*/  LDC R1, c[0x0][0x37c] ;  /* 0x0000df00ff017b82 */ /* 0x000fe20000000800 */
[----:B------:R-:W0:Y:S02]  /*0010*/  LDCU.64 UR4, c[0x0][0x398] ;  /* 0x00007300ff0477ac */ /* 0x000e240008000a00 */
[----:B0-----:R-:W-:-:S04]  /*0020*/  ISETP.NE.U32.AND P0, PT, RZ, UR4, PT ;  /* 0x00000004ff007c0c */ /* 0x001fc8000bf05070 */
[----:B------:R-:W-:-:S13]  /*0030*/  ISETP.NE.AND.EX P0, PT, RZ, UR5, PT, P0 ;  /* 0x00000005ff007c0c */ /* 0x000fda000bf05300 */
[----:B------:R-:W-:Y:S05]  /*0040*/  @!P0 EXIT ;  /* 0x000000000000894d */ /* 0x000fea0003800000 */
[----:B------:R-:W-:Y:S01]  /*0050*/  UISETP.GT.U32.AND UP0, UPT, UR4, 0x4ff, UPT ;  /* 0x000004ff0400788c */ /* 0x000fe2000bf04070 */
[----:B------:R-:W-:Y:S01]  /*0060*/  BSSY.RECONVERGENT B0, `(.L_x_235) ;  /* 0x000063e000007945 */ /* 0x000fe20003800200 */
[----:B------:R-:W0:Y:S02]  /*0070*/  LDCU.64 UR8, c[0x0][0x358] ;  /* 0x00006b00ff0877ac */ /* 0x000e240008000a00 */
[----:B------:R-:W-:-:S09]  /*0080*/  UISETP.GT.AND.EX UP0, UPT, UR5, URZ, UPT, UP0 ;  /* 0x000000ff0500728c */ /* 0x000fd2000bf04300 */
        /* <DEDUP_REMOVED lines=9> */
[----:B------:R-:W1:Y:S01]  /*0120*/  LDC.64 R2, c[0x0][0x380] ;  /* 0x0000e000ff027b82 */ /* 0x000e620000000a00 */
[----:B------:R-:W2:Y:S01]  /*0130*/  LDCU.64 UR6, c[0x0][0x388] ;  /* 0x00007100ff0677ac */ /* 0x000ea20008000a00 */
[----:B-1----:R-:W-:-:S06]  /*0140*/  IMAD.WIDE.U32 R2, R0, 0x8, R2 ;  /* 0x0000000800027825 */ /* 0x002fcc00078e0002 */
[----:B0-----:R-:W5:Y:S01]  /*0150*/  LDG.E.64 R2, desc[UR8][R2.64] ;  /* 0x0000000802027981 */ /* 0x001f62000c1e1b00 */
[C---:B--2---:R-:W-:Y:S01]  /*0160*/  IADD3 R9, P0, PT, R0.reuse, UR6, RZ ;  /* 0x0000000600097c10 */ /* 0x044fe2000ff1e0ff */
[----:B------:R-:W-:-:S04]  /*0170*/  VIADD R10, R0, 0x100 ;  /* 0x00000100000a7836 */ /* 0x000fc80000000000 */
[----:B------:R-:W-:-:S08]  /*0180*/  IMAD.X R8, RZ, RZ, UR7, P0 ;  /* 0x00000007ff087e24 */ /* 0x000fd000080e06ff */
.L_x_238:
[----:B0-----:R-:W-:Y:S05]  /*0190*/  BSYNC.RECONVERGENT B1 ;  /* 0x0000000000017941 */ /* 0x001fea0003800200 */
.L_x_237:
[----:B------:R-:W-:Y:S01]  /*01a0*/  ISETP.GE.AND P0, PT, R10, UR4, PT ;  /* 0x000000040a007c0c */ /* 0x000fe2000bf06270 */
[----:B------:R-:W-:-:S12]  /*01b0*/  BSSY.RECONVERGENT B1, `(.L_x_239) ;  /* 0x00000a9000017945 */ /* 0x000fd80003800200 */
[----:B------:R-:W-:Y:S05]  /*01c0*/  @P0 BRA `(.L_x_240) ;  /* 0x00000008009c0947 */ /* 0x000fea0003800000 */
[----:B------:R-:W-:Y:S01]  /*01d0*/  LOP3.LUT R4, RZ, R10, RZ, 0x33, !PT ;  /* 0x0000000aff047212 */ /* 0x000fe200078e33ff */
[----:B------:R-:W-:Y:S04]  /*01e0*/  BSSY.RECONVERGENT B2, `(.L_x_241) ;  /* 0x0000034000027945 */ /* 0x000fe80003800200 */
[----:B------:R-:W-:-:S05]  /*01f0*/  VIADD R16, R4, UR4 ;  /* 0x0000000404107c36 */ /* 0x000fca0008000000 */
[----:B------:R-:W-:-:S04]  /*0200*/  LOP3.LUT R4, R16, 0x300, RZ, 0xc0, !PT ;  /* 0x0000030010047812 */ /* 0x000fc800078ec0ff */
[----:B------:R-:W-:-:S13]  /*0210*/  ISETP.NE.AND P0, PT, R4, 0x300, PT ;  /* 0x000003000400780c */ /* 0x000fda0003f05270 */
[----:B------:R-:W-:Y:S05]  /*0220*/  @!P0 BRA `(.L_x_242) ;  /* 0x0000000000bc8947 */ /* 0x000fea0003800000 */
[----:B------:R-:W0:Y:S01]  /*0230*/  LDC.64 R4, c[0x0][0x380] ;  /* 0x0000e000ff047b82 */ /* 0x000e220000000a00 */
[----:B------:R-:W1:Y:S01]  /*0240*/  LDCU.64 UR6, c[0x0][0x388] ;  /* 0x00007100ff0677ac */ /* 0x000e620008000a00 */
[----:B------:R-:W-:-:S04]  /*0250*/  LEA.HI R6, R16, 0x1, RZ, 0x18 ;  /* 0x0000000110067811 */ /* 0x000fc800078fc0ff */
[----:B------:R-:W-:-:S05]  /*0260*/  LOP3.LUT R6, R6, 0x3, RZ, 0xc0, !PT ;  /* 0x0000000306067812 */ /* 0x000fca00078ec0ff */
[----:B------:R-:W-:Y:S01]  /*0270*/  IMAD.MOV R11, RZ, RZ, -R6 ;  /* 0x000000ffff0b7224 */ /* 0x000fe200078e0a06 */
[C---:B-1----:R-:W-:Y:S01]  /*0280*/  IADD3 R14, P0, PT, R10.reuse, UR6, RZ ;  /* 0x000000060a0e7c10 */ /* 0x042fe2000ff1e0ff */
[----:B0-----:R-:W-:-:S04]  /*0290*/  IMAD.WIDE.U32 R4, R10, 0x8, R4 ;  /* 0x000000080a047825 */ /* 0x001fc800078e0004 */
[----:B------:R-:W-:Y:S02]  /*02a0*/  IMAD.MOV.U32 R12, RZ, RZ, R4 ;  /* 0x000000ffff0c7224 */ /* 0x000fe400078e0004 */
[----:B------:R-:W-:Y:S02]  /*02b0*/  IMAD.MOV.U32 R13, RZ, RZ, R5 ;  /* 0x000000ffff0d7224 */ /* 0x000fe400078e0005 */
[----:B------:R-:W-:-:S07]  /*02c0*/  IMAD.X R15, RZ, RZ, UR7, P0 ;  /* 0x00000007ff0f7e24 */ /* 0x000fce00080e06ff */
.L_x_245:
        /* <DEDUP_REMOVED lines=31> */
.L_x_244:
[----:B------:R-:W-:Y:S05]  /*04c0*/  BSYNC.RECONVERGENT B3 ;  /* 0x0000000000037941 */ /* 0x000fea0003800200 */
.L_x_243:
[----:B------:R-:W-:Y:S01]  /*04d0*/  IADD3 R14, P0, PT, R14, 0x100, RZ ;  /* 0x000001000e0e7810 */ /* 0x000fe20007f1e0ff */
[----:B------:R-:W-:Y:S02]  /*04e0*/  VIADD R10, R10, 0x100 ;  /* 0x000001000a0a7836 */ /* 0x000fe40000000000 */
[----:B------:R-:W-:Y:S02]  /*04f0*/  IMAD.X R13, RZ, RZ, R13, P3 ;  /* 0x000000ffff0d7224 */ /* 0x000fe400018e060d */
[----:B------:R-:W-:Y:S01]  /*0500*/  IMAD.X R15, RZ, RZ, R15, P0 ;  /* 0x000000ffff0f7224 */ /* 0x000fe200000e060f */
[----:B------:R-:W-:Y:S07]  /*0510*/  @P2 BRA `(.L_x_245) ;  /* 0xfffffffc006c2947 */ /* 0x000fee000383ffff */
.L_x_242:
[----:B------:R-:W-:Y:S05]  /*0520*/  BSYNC.RECONVERGENT B2 ;  /* 0x0000000000027941 */ /* 0x000fea0003800200 */
.L_x_241:
[----:B------:R-:W-:-:S13]  /*0530*/  ISETP.GE.U32.AND P0, PT, R16, 0x300, PT ;  /* 0x000003001000780c */ /* 0x000fda0003f06070 */
[----:B------:R-:W-:Y:S05]  /*0540*/  @!P0 BRA `(.L_x_240) ;  /* 0x0000000400bc8947 */ /* 0x000fea0003800000 */
[----:B------:R-:W0:Y:S01]  /*0550*/  LDC.64 R4, c[0x0][0x380] ;  /* 0x0000e000ff047b82 */ /* 0x000e220000000a00 */
[----:B------:R-:W-:-:S07]  /*0560*/  VIADD R20, R10, 0x200 ;  /* 0x000002000a147836 */ /* 0x000fce0000000000 */
[----:B------:R-:W1:Y:S02]  /*0570*/  LDC.64 R6, c[0x0][0x388] ;  /* 0x0000e200ff067b82 */ /* 0x000e640000000a00 */
.L_x_254:
[----:B------:R-:W-:-:S04]  /*0580*/  VIADD R17, R20, 0xfffffe00 ;  /* 0xfffffe0014117836 */ /* 0x000fc80000000000 */
[----:B0-----:R-:W-:-:S05]  /*0590*/  IMAD.WIDE R24, R17, 0x8, R4 ;  /* 0x0000000811187825 */ /* 0x001fca00078e0204 */
[----:B------:R-:W2:Y:S04]  /*05a0*/  LDG.E.64 R18, desc[UR8][R24.64] ;  /* 0x0000000818127981 */ /* 0x000ea8000c1e1b00 */
[----:B-----5:R0:W5:Y:S04]  /*05b0*/  LDG.E.64 R14, desc[UR8][R24.64+0x800] ;  /* 0x00080008180e7981 */ /* 0x020168000c1e1b00 */
[----:B------:R0:W5:Y:S04]  /*05c0*/  LDG.E.64 R12, desc[UR8][R24.64+0x1000] ;  /* 0x00100008180c7981 */ /* 0x000168000c1e1b00 */
[----:B------:R0:W5:Y:S01]  /*05d0*/  LDG.E.64 R10, desc[UR8][R24.64+0x1800] ;  /* 0x00180008180a7981 */ /* 0x000162000c1e1b00 */
[----:B-1----:R-:W-:Y:S01]  /*05e0*/  IADD3 R26, P1, PT, R17, R6, RZ ;  /* 0x00000006111a7210 */ /* 0x002fe20007f3e0ff */
[----:B------:R-:W-:Y:S01]  /*05f0*/  BSSY.RECONVERGENT B2, `(.L_x_246) ;  /* 0x0000017000027945 */ /* 0x000fe20003800200 */
[----:B------:R-:W-:-:S02]  /*0600*/  VIADD R23, R20, 0xffffff00 ;  /* 0xffffff0014177836 */ /* 0x000fc40000000000 */
[----:B------:R-:W-:Y:S01]  /*0610*/  LEA.HI.X.SX32 R27, R17, R7, 0x1, P1 ;  /* 0x00000007111b7211 */ /* 0x000fe200008f0eff */
[----:B------:R-:W-:-:S04]  /*0620*/  IMAD.MOV.U32 R22, RZ, RZ, R26 ;  /* 0x000000ffff167224 */ /* 0x000fc800078e001a */
        /* <DEDUP_REMOVED lines=19> */
.L_x_247:
[----:B------:R-:W-:Y:S05]  /*0760*/  BSYNC.RECONVERGENT B2 ;  /* 0x0000000000027941 */ /* 0x000fea0003800200 */
.L_x_246:
[----:B-----5:R-:W-:Y:S01]  /*0770*/  DSETP.GEU.AND P0, PT, |R16|, |R14|, PT ;  /* 0x4000000e1000722a */ /* 0x020fe20003f0e200 */
[C---:B------:R-:W-:Y:S01]  /*0780*/  IADD3 R19, P1, PT, R23.reuse, R6, RZ ;  /* 0x0000000617137210 */ /* 0x040fe20007f3e0ff */
[----:B------:R-:W-:Y:S01]  /*0790*/  BSSY.RECONVERGENT B2, `(.L_x_248) ;  /* 0x0000015000027945 */ /* 0x000fe20003800200 */
[----:B------:R-:W-:Y:S02]  /*07a0*/  IMAD.MOV.U32 R2, RZ, RZ, R14 ;  /* 0x000000ffff027224 */ /* 0x000fe400078e000e */
[----:B------:R-:W-:Y:S01]  /*07b0*/  LEA.HI.X.SX32 R18, R23, R7, 0x1, P1 ;  /* 0x0000000717127211 */ /* 0x000fe200008f0eff */
[----:B------:R-:W-:Y:S02]  /*07c0*/  IMAD.MOV.U32 R9, RZ, RZ, R19 ;  /* 0x000000ffff097224 */ /* 0x000fe400078e0013 */
[----:B------:R-:W-:Y:S01]  /*07d0*/  IMAD.MOV.U32 R3, RZ, RZ, R15 ;  /* 0x000000ffff037224 */ /* 0x000fe200078e000f */
[----:B------:R-:W-:-:S05]  /*07e0*/  MOV R8, R18 ;  /* 0x0000001200087202 */ /* 0x000fca0000000f00 */
        /* <DEDUP_REMOVED lines=15> */
.L_x_249:
[----:B------:R-:W-:Y:S05]  /*08e0*/  BSYNC.RECONVERGENT B2 ;  /* 0x0000000000027941 */ /* 0x000fea0003800200 */
.L_x_248:
[----:B------:R-:W-:Y:S01]  /*08f0*/  DSETP.GEU.AND P0, PT, |R2|, |R12|, PT ;  /* 0x4000000c0200722a */ /* 0x000fe20003f0e200 */
[CC--:B------:R-:W-:Y:S01]  /*0900*/  IADD3 R22, P1, PT, R20.reuse, R6.reuse, RZ ;  /* 0x0000000614167210 */ /* 0x0c0fe20007f3e0ff */
[C---:B------:R-:W-:Y:S01]  /*0910*/  VIADD R16, R20.reuse, 0x100 ;  /* 0x0000010014107836 */ /* 0x040fe20000000000 */
[----:B------:R-:W-:Y:S01]  /*0920*/  BSSY.RECONVERGENT B2, `(.L_x_250) ;  /* 0x0000016000027945 */ /* 0x000fe20003800200 */
[----:B------:R-:W-:Y:S01]  /*0930*/  IMAD.MOV.U32 R14, RZ, RZ, R12 ;  /* 0x000000ffff0e7224 */ /* 0x000fe200078e000c */
[----:B------:R-:W-:Y:S01]  /*0940*/  LEA.HI.X.SX32 R19, R20, R7, 0x1, P1 ;  /* 0x0000000714137211 */ /* 0x000fe200008f0eff */
[----:B------:R-:W-:Y:S01]  /*0950*/  IMAD.MOV.U32 R17, RZ, RZ, R22 ;  /* 0x000000ffff117224 */ /* 0x000fe200078e0016 */
[----:B------:R-:W-:Y:S01]  /*0960*/  IADD3 R24, P2, PT, R16, R6, RZ ;  /* 0x0000000610187210 */ /* 0x000fe20007f5e0ff */
[----:B------:R-:W-:Y:S02]  /*0970*/  IMAD.MOV.U32 R15, RZ, RZ, R13 ;  /* 0x000000ffff0f7224 */ /* 0x000fe400078e000d */
[----:B------:R-:W-:-:S04]  /*0980*/  IMAD.MOV.U32 R18, RZ, RZ, R19 ;  /* 0x000000ffff127224 */ /* 0x000fc800078e0013 */
[----:B------:R-:W-:Y:S06]  /*0990*/  @!P0 BRA `(.L_x_251) ;  /* 0x0000000000388947 */ /* 0x000fec0003800000 */
        /* <DEDUP_REMOVED lines=14> */
.L_x_251:
[----:B------:R-:W-:Y:S05]  /*0a80*/  BSYNC.RECONVERGENT B2 ;  /* 0x0000000000027941 */ /* 0x000fea0003800200 */
.L_x_250:
[----:B------:R-:W-:Y:S01]  /*0a90*/  DSETP.GEU.AND P0, PT, |R14|, |R10|, PT ;  /* 0x4000000a0e00722a */ /* 0x000fe20003f0e200 */
[----:B------:R-:W-:Y:S01]  /*0aa0*/  LEA.HI.X.SX32 R13, R16, R7, 0x1, P2 ;  /* 0x00000007100d7211 */ /* 0x000fe200010f0eff */
[----:B------:R-:W-:Y:S01]  /*0ab0*/  BSSY.RECONVERGENT B2, `(.L_x_252) ;  /* 0x0000014000027945 */ /* 0x000fe20003800200 */
[----:B------:R-:W-:Y:S02]  /*0ac0*/  IMAD.MOV.U32 R9, RZ, RZ, R24 ;  /* 0x000000ffff097224 */ /* 0x000fe400078e0018 */
[----:B------:R-:W-:Y:S02]  /*0ad0*/  IMAD.MOV.U32 R2, RZ, RZ, R10 ;  /* 0x000000ffff027224 */ /* 0x000fe400078e000a */
[----:B------:R-:W-:Y:S02]  /*0ae0*/  IMAD.MOV.U32 R8, RZ, RZ, R13 ;  /* 0x000000ffff087224 */ /* 0x000fe400078e000d */
[----:B------:R-:W-:-:S05]  /*0af0*/  IMAD.MOV.U32 R3, RZ, RZ, R11 ;  /* 0x000000ffff037224 */ /* 0x000fca00078e000b */
        /* <DEDUP_REMOVED lines=15> */
.L_x_253:
[----:B------:R-:W-:Y:S05]  /*0bf0*/  BSYNC.RECONVERGENT B2 ;  /* 0x0000000000027941 */ /* 0x000fea0003800200 */
.L_x_252:
[C---:B------:R-:W-:Y:S02]  /*0c00*/  VIADD R10, R20.reuse, 0x200 ;  /* 0x00000200140a7836 */ /* 0x040fe40000000000 */
[----:B------:R-:W-:-:S03]  /*0c10*/  VIADD R20, R20, 0x400 ;  /* 0x0000040014147836 */ /* 0x000fc60000000000 */
[----:B------:R-:W-:-:S13]  /*0c20*/  ISETP.GE.AND P0, PT, R10, UR5, PT ;  /* 0x000000050a007c0c */ /* 0x000fda000bf06270 */
[----:B------:R-:W-:Y:S05]  /*0c30*/  @!P0 BRA `(.L_x_254) ;  /* 0xfffffff800508947 */ /* 0x000fea000383ffff */
.L_x_240:
[----:B------:R-:W-:Y:S05]  /*0c40*/  BSYNC.RECONVERGENT B1 ;  /* 0x0000000000017941 */ /* 0x000fea0003800200 */
.L_x_239:
[----:B------:R-:W0:Y:S02]  /*0c50*/  LDCU UR6, c[0x0][0x398] ;  /* 0x00007300ff0677ac */ /* 0x000e240008000800 */
[----:B0-----:R-:W-:-:S09]  /*0c60*/  UISETP.GE.AND UP0, UPT, UR6, 0x100, UPT ;  /* 0x000001000600788c */ /* 0x001fd2000bf06270 */
[----:B------:R-:W-:Y:S05]  /*0c70*/  BRA.U !UP0, `(.L_x_255) ;  /* 0x0000001508507547 */ /* 0x000fea000b800000 */
        /* <DEDUP_REMOVED lines=32> */
.L_x_257:
[----:B------:R-:W-:Y:S05]  /*0e80*/  BSYNC.RECONVERGENT B1 ;  /* 0x0000000000017941 */ /* 0x000fea0003800200 */
.L_x_256:
        /* <DEDUP_REMOVED lines=31> */
.L_x_259:
[----:B------:R-:W-:Y:S05]  /*1080*/  BSYNC.RECONVERGENT B1 ;  /* 0x0000000000017941 */ /* 0x000fea0003800200 */
.L_x_258:
[----:B------:R-:W-:Y:S01]  /*1090*/  ISETP.GT.AND P0, PT, R10, 0x1b, PT ;  /* 0x0000001b0a00780c */ /* 0x000fe20003f04270 */
[----:B-1----:R1:W1:Y:S01]  /*10a0*/  SHFL.DOWN PT, R6, R2, 0x4, 0x1f ;  /* 0x08801f0002067f89 */ /* 0x00226200000e0000 */
[----:B------:R-:W-:Y:S01]  /*10b0*/  BSSY.RECONVERGENT B1, `(.L_x_260) ;  /* 0x000001d000017945 */ /* 0x000fe20003800200 */
[----:B0-----:R-:W-:Y:S02]  /*10c0*/  IMAD.MOV.U32 R11, RZ, RZ, R8 ;  /* 0x000000ffff0b7224 */ /* 0x001fe400078e0008 */
[----:B--2---:R0:W2:Y:S01]  /*10d0*/  SHFL.DOWN PT, R7, R3, 0x4, 0x1f ;  /* 0x08801f0003077f89 */ /* 0x0040a200000e0000 */
[----:B------:R-:W-:Y:S02]  /*10e0*/  IMAD.MOV.U32 R12, RZ, RZ, R9 ;  /* 0x000000ffff0c7224 */ /* 0x000fe400078e0009 */
[----:B------:R-:W-:Y:S01]  /*10f0*/  IMAD.MOV.U32 R4, RZ, RZ, R2 ;  /* 0x000000ffff047224 */ /* 0x000fe200078e0002 */
[----:B----4-:R0:W4:Y:S01]  /*1100*/  SHFL.DOWN PT, R13, R8, 0x4, 0x1f ;  /* 0x08801f00080d7f89 */ /* 0x01012200000e0000 */
[----:B------:R-:W-:-:S03]  /*1110*/  IMAD.MOV.U32 R5, RZ, RZ, R3 ;  /* 0x000000ffff057224 */ /* 0x000fc600078e0003 */
[----:B---3--:R0:W3:Y:S01]  /*1120*/  SHFL.DOWN PT, R14, R9, 0x4, 0x1f ;  /* 0x08801f00090e7f89 */ /* 0x0080e200000e0000 */
[----:B------:R-:W-:Y:S05]  /*1130*/  @P0 BRA `(.L_x_261) ;  /* 0x0000000000500947 */ /* 0x000fea0003800000 */
[----:B-12---:R-:W-:Y:S01]  /*1140*/  DSETP.GEU.AND P0, PT, |R2|, |R6|, PT ;  /* 0x400000060200722a */ /* 0x006fe20003f0e200 */
[----:B----4-:R-:W-:Y:S02]  /*1150*/  IMAD.MOV.U32 R11, RZ, RZ, R13 ;  /* 0x000000ffff0b7224 */ /* 0x010fe400078e000d */
        /* <DEDUP_REMOVED lines=18> */
.L_x_261:
[----:B------:R-:W-:Y:S05]  /*1280*/  BSYNC.RECONVERGENT B1 ;  /* 0x0000000000017941 */ /* 0x000fea0003800200 */
.L_x_260:
        /* <DEDUP_REMOVED lines=31> */
.L_x_263:
[----:B------:R-:W-:Y:S05]  /*1480*/  BSYNC.RECONVERGENT B1 ;  /* 0x0000000000017941 */ /* 0x000fea0003800200 */
.L_x_262:
[----:B------:R-:W-:Y:S01]  /*1490*/  ISETP.GT.AND P0, PT, R10, 0xf, PT ;  /* 0x0000000f0a00780c */ /* 0x000fe20003f04270 */
[----:B-1----:R1:W1:Y:S01]  /*14a0*/  SHFL.DOWN PT, R4, R2, 0x10, 0x1f ;  /* 0x0a001f0002047f89 */ /* 0x00226200000e0000 */
[----:B------:R-:W-:Y:S01]  /*14b0*/  BSSY.RECONVERGENT B1, `(.L_x_264) ;  /* 0x000001d000017945 */ /* 0x000fe20003800200 */
[----:B---3--:R-:W-:Y:S01]  /*14c0*/  MOV R14, R8 ;  /* 0x00000008000e7202 */ /* 0x008fe20000000f00 */
[----:B------:R-:W-:Y:S01]  /*14d0*/  IMAD.MOV.U32 R15, RZ, RZ, R9 ;  /* 0x000000ffff0f7224 */ /* 0x000fe200078e0009 */
[----:B0-----:R0:W3:Y:S01]  /*14e0*/  SHFL.DOWN PT, R5, R3, 0x10, 0x1f ;  /* 0x0a001f0003057f89 */ /* 0x0010e200000e0000 */
[----:B------:R-:W-:Y:S02]  /*14f0*/  IMAD.MOV.U32 R12, RZ, RZ, R2 ;  /* 0x000000ffff0c7224 */ /* 0x000fe400078e0002 */
[----:B----4-:R-:W-:Y:S01]  /*1500*/  IMAD.MOV.U32 R13, RZ, RZ, R3 ;  /* 0x000000ffff0d7224 */ /* 0x010fe200078e0003 */
[----:B--2---:R0:W2:Y:S04]  /*1510*/  SHFL.DOWN PT, R7, R8, 0x10, 0x1f ;  /* 0x0a001f0008077f89 */ /* 0x0040a800000e0000 */
[----:B------:R0:W4:Y:S01]  /*1520*/  SHFL.DOWN PT, R6, R9, 0x10, 0x1f ;  /* 0x0a001f0009067f89 */ /* 0x00012200000e0000 */
        /* <DEDUP_REMOVED lines=21> */
.L_x_265:
[----:B------:R-:W-:Y:S05]  /*1680*/  BSYNC.RECONVERGENT B1 ;  /* 0x0000000000017941 */ /* 0x000fea0003800200 */
.L_x_264:
        /* <DEDUP_REMOVED lines=11> */
.L_x_267:
[----:B------:R-:W-:Y:S05]  /*1740*/  BSYNC.RECONVERGENT B1 ;  /* 0x0000000000017941 */ /* 0x000fea0003800200 */
.L_x_266:
        /* <DEDUP_REMOVED lines=8> */
[----:B-1234-:R-:W1:Y:S04]  /*17d0*/  LDS.128 R4, [R0+0x20] ;  /* 0x0000200000047984 */ /* 0x01ee680000000c00 */
[----:B------:R2:W3:Y:S04]  /*17e0*/  LDS.64 R2, [R0+0x80] ;  /* 0x0000800000027984 */ /* 0x0004e80000000a00 */
[----:B------:R2:W4:Y:S01]  /*17f0*/  LDS.128 R8, [R0+0x30] ;  /* 0x0000300000087984 */ /* 0x0005220000000c00 */
        /* <DEDUP_REMOVED lines=20> */
.L_x_270:
[----:B------:R-:W-:Y:S05]  /*1940*/  BSYNC.RECONVERGENT B1 ;  /* 0x0000000000017941 */ /* 0x000fea0003800200 */
.L_x_269:
        /* <DEDUP_REMOVED lines=23> */
.L_x_272:
[----:B------:R-:W-:Y:S05]  /*1ac0*/  BSYNC.RECONVERGENT B1 ;  /* 0x0000000000017941 */ /* 0x000fea0003800200 */
.L_x_271:
        /* <DEDUP_REMOVED lines=21> */
.L_x_274:
[----:B------:R-:W-:Y:S05]  /*1c20*/  BSYNC.RECONVERGENT B1 ;  /* 0x0000000000017941 */ /* 0x000fea0003800200 */
.L_x_273:
[----:B------:R0:W1:Y:S01]  /*1c30*/  LDS.128 R8, [R0+0x60] ;  /* 0x0000600000087984 */ /* 0x0000620000000c00 */
[----:B------:R-:W-:Y:S01]  /*1c40*/  DSETP.GEU.AND P0, PT, |R20|, |R14|, PT ;  /* 0x4000000e1400722a */ /* 0x000fe20003f0e200 */
[----:B------:R-:W-:Y:S01]  /*1c50*/  BSSY.RECONVERGENT B1, `(.L_x_275) ;  /* 0x0000015000017945 */ /* 0x000fe20003800200 */
[----:B------:R-:W-:Y:S01]  /*1c60*/  MOV R12, R14 ;  /* 0x0000000e000c7202 */ /* 0x000fe20000000f00 */
        /* <DEDUP_REMOVED lines=19> */
.L_x_276:
[----:B------:R-:W-:Y:S05]  /*1da0*/  BSYNC.RECONVERGENT B1 ;  /* 0x0000000000017941 */ /* 0x000fea0003800200 */
.L_x_275:
        /* <DEDUP_REMOVED lines=21> */
.L_x_278:
[----:B------:R-:W-:Y:S05]  /*1f00*/  BSYNC.RECONVERGENT B1 ;  /* 0x0000000000017941 */ /* 0x000fea0003800200 */
.L_x_277:
        /* <DEDUP_REMOVED lines=21> */
.L_x_280:
[----:B------:R-:W-:Y:S05]  /*2060*/  BSYNC.RECONVERGENT B1 ;  /* 0x0000000000017941 */ /* 0x000fea0003800200 */
.L_x_279:
        /* <DEDUP_REMOVED lines=21> */
.L_x_255:
[----:B------:R-:W0:Y:S01]  /*21c0*/  S2R R4, SR_LANEID ;  /* 0x0000000000047919 */ /* 0x000e220000000000 */
[----:B------:R-:W-:Y:S01]  /*21d0*/  LOP3.LUT R5, R0, 0x3e0, RZ, 0xc0, !PT ;  /* 0x000003e000057812 */ /* 0x000fe200078ec0ff */
[----:B------:R-:W-:Y:S01]  /*21e0*/  BSSY.RECONVERGENT B1, `(.L_x_281) ;  /* 0x0000024000017945 */ /* 0x000fe20003800200 */
[----:B------:R-:W-:Y:S02]  /*21f0*/  IMAD.MOV.U32 R12, RZ, RZ, R9 ;  /* 0x000000ffff0c7224 */ /* 0x000fe400078e0009 */
[----:B------:R-:W-:Y:S02]  /*2200*/  IMAD.MOV.U32 R14, RZ, RZ, R8 ;  /* 0x000000ffff0e7224 */ /* 0x000fe400078e0008 */
[----:B------:R-:W-:Y:S01]  /*2210*/  VIADD R6, R5, 0x20 ;  /* 0x0000002005067836 */ /* 0x000fe20000000000 */
[----:B------:R-:W-:Y:S01]  /*2220*/  LOP3.LUT R5, RZ, R5, RZ, 0x33, !PT ;  /* 0x00000005ff057212 */ /* 0x000fe200078e33ff */
[----:B-----5:R-:W-:-:S03]  /*2230*/  IMAD.MOV.U32 R7, RZ, RZ, R3 ;  /* 0x000000ffff077224 */ /* 0x020fc600078e0003 */
[----:B------:R-:W-:Y:S01]  /*2240*/  ISETP.GT.AND P0, PT, R6, UR6, PT ;  /* 0x0000000606007c0c */ /* 0x000fe2000bf04270 */
[----:B------:R-:W-:Y:S01]  /*2250*/  VIADD R5, R5, UR6 ;  /* 0x0000000605057c36 */ /* 0x000fe20008000000 */
[----:B------:R-:W-:-:S04]  /*2260*/  MOV R6, R2 ;  /* 0x0000000200067202 */ /* 0x000fc80000000f00 */
[----:B------:R-:W-:-:S05]  /*2270*/  SEL R5, R5, 0x1f, P0 ;  /* 0x0000001f05057807 */ /* 0x000fca0000000000 */
[----:B------:R1:W2:Y:S04]  /*2280*/  SHFL.DOWN PT, R10, R2, 0x1, R5 ;  /* 0x08200000020a7989 */ /* 0x0002a800000e0005 */
[----:B------:R1:W3:Y:S04]  /*2290*/  SHFL.DOWN PT, R11, R3, 0x1, R5 ;  /* 0x08200000030b7989 */ /* 0x0002e800000e0005 */
[----:B------:R1:W4:Y:S01]  /*22a0*/  SHFL.DOWN PT, R16, R9, 0x1, R5 ;  /* 0x0820000009107989 */ /* 0x00032200000e0005 */
[----:B0-----:R-:W-:-:S03]  /*22b0*/  ISETP.GE.AND P0, PT, R4, R5, PT ;  /* 0x000000050400720c */ /* 0x001fc60003f06270 */
[----:B------:R1:W0:Y:S10]  /*22c0*/  SHFL.DOWN PT, R13, R8, 0x1, R5 ;  /* 0x08200000080d7989 */ /* 0x00023400000e0005 */
[----:B-1----:R-:W-:Y:S05]  /*22d0*/  @P0 BRA `(.L_x_282) ;  /* 0x0000000000500947 */ /* 0x002fea0003800000 */
[----:B--23--:R-:W-:Y:S01]  /*22e0*/  DSETP.GEU.AND P0, PT, |R2|, |R10|, PT ;  /* 0x4000000a0200722a */ /* 0x00cfe20003f0e200 */
        /* <DEDUP_REMOVED lines=19> */
.L_x_282:
[----:B------:R-:W-:Y:S05]  /*2420*/  BSYNC.RECONVERGENT B1 ;  /* 0x0000000000017941 */ /* 0x000fea0003800200 */
.L_x_281:
[----:B------:R-:W-:Y:S01]  /*2430*/  VIADD R2, R4, 0x2 ;  /* 0x0000000204027836 */ /* 0x000fe20000000000 */
[----:B------:R1:W1:Y:S01]  /*2440*/  SHFL.DOWN PT, R8, R6, 0x2, R5 ;  /* 0x0840000006087989 */ /* 0x00026200000e0005 */
[----:B------:R-:W-:Y:S01]  /*2450*/  BSSY.RECONVERGENT B1, `(.L_x_283) ;  /* 0x000001e000017945 */ /* 0x000fe20003800200 */
[----:B--2---:R-:W-:Y:S02]  /*2460*/  IMAD.MOV.U32 R10, RZ, RZ, R12 ;  /* 0x000000ffff0a7224 */ /* 0x004fe400078e000c */
[----:B------:R-:W-:Y:S01]  /*2470*/  ISETP.GT.AND P0, PT, R2, R5, PT ;  /* 0x000000050200720c */ /* 0x000fe20003f04270 */
[----:B------:R2:W1:Y:S01]  /*2480*/  SHFL.DOWN PT, R9, R7, 0x2, R5 ;  /* 0x0840000007097989 */ /* 0x00046200000e0005 */
[----:B----4-:R-:W-:Y:S02]  /*2490*/  IMAD.MOV.U32 R16, RZ, RZ, R14 ;  /* 0x000000ffff107224 */ /* 0x010fe400078e000e */
[----:B------:R-:W-:Y:S01]  /*24a0*/  IMAD.MOV.U32 R2, RZ, RZ, R6 ;  /* 0x000000ffff027224 */ /* 0x000fe200078e0006 */
[----:B---3--:R2:W3:Y:S01]  /*24b0*/  SHFL.DOWN PT, R11, R12, 0x2, R5 ;  /* 0x084000000c0b7989 */ /* 0x0084e200000e0005 */
[----:B------:R-:W-:-:S03]  /*24c0*/  IMAD.MOV.U32 R3, RZ, RZ, R7 ;  /* 0x000000ffff037224 */ /* 0x000fc600078e0007 */
[----:B0-----:R2:W0:Y:S04]  /*24d0*/  SHFL.DOWN PT, R13, R14, 0x2, R5 ;  /* 0x084000000e0d7989 */ /* 0x00142800000e0005 */
        /* <DEDUP_REMOVED lines=21> */
.L_x_284:
[----:B------:R-:W-:Y:S05]  /*2630*/  BSYNC.RECONVERGENT B1 ;  /* 0x0000000000017941 */ /* 0x000fea0003800200 */
.L_x_283:
[----:B-1----:R-:W-:Y:S01]  /*2640*/  VIADD R6, R4, 0x4 ;  /* 0x0000000404067836 */ /* 0x002fe20000000000 */
[----:B------:R1:W4:Y:S01]  /*2650*/  SHFL.DOWN PT, R8, R2, 0x4, R5 ;  /* 0x0880000002087989 */ /* 0x00032200000e0005 */
[----:B------:R-:W-:Y:S01]  /*2660*/  BSSY.RECONVERGENT B1, `(.L_x_285) ;  /* 0x000001e000017945 */ /* 0x000fe20003800200 */
[----:B--2---:R-:W-:Y:S02]  /*2670*/  IMAD.MOV.U32 R12, RZ, RZ, R10 ;  /* 0x000000ffff0c7224 */ /* 0x004fe400078e000a */
[----:B------:R-:W-:Y:S01]  /*2680*/  ISETP.GT.AND P0, PT, R6, R5, PT ;  /* 0x000000050600720c */ /* 0x000fe20003f04270 */
[----:B------:R1:W2:Y:S01]  /*2690*/  SHFL.DOWN PT, R9, R3, 0x4, R5 ;  /* 0x0880000003097989 */ /* 0x0002a200000e0005 */
[----:B------:R-:W-:Y:S02]  /*26a0*/  IMAD.MOV.U32 R14, RZ, RZ, R16 ;  /* 0x000000ffff0e7224 */ /* 0x000fe400078e0010 */
[----:B------:R-:W-:Y:S01]  /*26b0*/  IMAD.MOV.U32 R6, RZ, RZ, R2 ;  /* 0x000000ffff067224 */ /* 0x000fe200078e0002 */
[----:B---3--:R1:W3:Y:S01]  /*26c0*/  SHFL.DOWN PT, R11, R10, 0x4, R5 ;  /* 0x088000000a0b7989 */ /* 0x0082e200000e0005 */
[----:B------:R-:W-:-:S03]  /*26d0*/  IMAD.MOV.U32 R7, RZ, RZ, R3 ;  /* 0x000000ffff077224 */ /* 0x000fc600078e0003 */
[----:B0-----:R1:W0:Y:S04]  /*26e0*/  SHFL.DOWN PT, R13, R16, 0x4, R5 ;  /* 0x08800000100d7989 */ /* 0x00122800000e0005 */
[----:B------:R-:W-:Y:S05]  /*26f0*/  @P0 BRA `(.L_x_286) ;  /* 0x0000000000500947 */ /* 0x000fea0003800000 */
[----:B--2-4-:R-:W-:Y:S01]  /*2700*/  DSETP.GEU.AND P0, PT, |R2|, |R8|, PT ;  /* 0x400000080200722a */ /* 0x014fe20003f0e200 */
        /* <DEDUP_REMOVED lines=19> */
.L_x_286:
[----:B------:R-:W-:Y:S05]  /*2840*/  BSYNC.RECONVERGENT B1 ;  /* 0x0000000000017941 */ /* 0x000fea0003800200 */
.L_x_285:
[----:B-1----:R-:W-:Y:S01]  /*2850*/  IADD3 R2, PT, PT, R4, 0x8, RZ ;  /* 0x0000000804027810 */ /* 0x002fe20007ffe0ff */
[----:B----4-:R1:W4:Y:S01]  /*2860*/  SHFL.DOWN PT, R8, R6, 0x8, R5 ;  /* 0x0900000006087989 */ /* 0x01032200000e0005 */
[----:B------:R-:W-:Y:S01]  /*2870*/  BSSY.RECONVERGENT B1, `(.L_x_287) ;  /* 0x000001e000017945 */ /* 0x000fe20003800200 */
[----:B------:R-:W-:Y:S01]  /*2880*/  IMAD.MOV.U32 R10, RZ, RZ, R12 ;  /* 0x000000ffff0a7224 */ /* 0x000fe200078e000c */
[----:B------:R-:W-:Y:S01]  /*2890*/  ISETP.GT.AND P0, PT, R2, R5, PT ;  /* 0x000000050200720c */ /* 0x000fe20003f04270 */
[----:B--2---:R1:W2:Y:S01]  /*28a0*/  SHFL.DOWN PT, R9, R7, 0x8, R5 ;  /* 0x0900000007097989 */ /* 0x0042a200000e0005 */
        /* <DEDUP_REMOVED lines=26> */
.L_x_288:
[----:B------:R-:W-:Y:S05]  /*2a50*/  BSYNC.RECONVERGENT B1 ;  /* 0x0000000000017941 */ /* 0x000fea0003800200 */
.L_x_287:
[----:B----4-:R-:W-:Y:S01]  /*2a60*/  VIADD R8, R4, 0x10 ;  /* 0x0000001004087836 */ /* 0x010fe20000000000 */
[----:B-1----:R1:W4:Y:S01]  /*2a70*/  SHFL.DOWN PT, R6, R2, 0x10, R5 ;  /* 0x0a00000002067989 */ /* 0x00232200000e0005 */
[----:B------:R-:W-:Y:S01]  /*2a80*/  BSSY.RECONVERGENT B1, `(.L_x_289) ;  /* 0x000001e000017945 */ /* 0x000fe20003800200 */
[----:B------:R-:W-:Y:S02]  /*2a90*/  IMAD.MOV.U32 R14, RZ, RZ, R10 ;  /* 0x000000ffff0e7224 */ /* 0x000fe400078e000a */
[----:B------:R-:W-:Y:S01]  /*2aa0*/  ISETP.GT.AND P0, PT, R8, R5, PT ;  /* 0x000000050800720c */ /* 0x000fe20003f04270 */
[----:B------:R1:W1:Y:S01]  /*2ab0*/  SHFL.DOWN PT, R7, R3, 0x10, R5 ;  /* 0x0a00000003077989 */ /* 0x00026200000e0005 */
[----:B------:R-:W-:Y:S02]  /*2ac0*/  IMAD.MOV.U32 R15, RZ, RZ, R16 ;  /* 0x000000ffff0f7224 */ /* 0x000fe400078e0010 */
[----:B------:R-:W-:Y:S01]  /*2ad0*/  IMAD.MOV.U32 R12, RZ, RZ, R2 ;  /* 0x000000ffff0c7224 */ /* 0x000fe200078e0002 */
[----:B--2---:R2:W1:Y:S01]  /*2ae0*/  SHFL.DOWN PT, R9, R10, 0x10, R5 ;  /* 0x0a0000000a097989 */ /* 0x00446200000e0005 */
[----:B0-----:R-:W-:-:S03]  /*2af0*/  IMAD.MOV.U32 R13, RZ, RZ, R3 ;  /* 0x000000ffff0d7224 */ /* 0x001fc600078e0003 */
[----:B---3--:R2:W0:Y:S04]  /*2b00*/  SHFL.DOWN PT, R11, R16, 0x10, R5 ;  /* 0x0a000000100b7989 */ /* 0x00842800000e0005 */
[----:B------:R-:W-:Y:S05]  /*2b10*/  @P0 BRA `(.L_x_290) ;  /* 0x0000000000500947 */ /* 0x000fea0003800000 */
[----:B-1--4-:R-:W-:Y:S01]  /*2b20*/  DSETP.GEU.AND P0, PT, |R2|, |R6|, PT ;  /* 0x400000060200722a */ /* 0x012fe20003f0e200 */
[----:B------:R-:W-:Y:S02]  /*2b30*/  IMAD.MOV.U32 R14, RZ, RZ, R9 ;  /* 0x000000ffff0e7224 */ /* 0x000fe400078e0009 */
        /* <DEDUP_REMOVED lines=18> */
.L_x_290:
[----:B------:R-:W-:Y:S05]  /*2c60*/  BSYNC.RECONVERGENT B1 ;  /* 0x0000000000017941 */ /* 0x000fea0003800200 */
.L_x_289:
[----:B------:R-:W-:Y:S01]  /*2c70*/  ISETP.NE.AND P0, PT, R4, RZ, PT ;  /* 0x000000ff0400720c */ /* 0x000fe20003f05270 */
[----:B------:R-:W-:-:S12]  /*2c80*/  BSSY.RECONVERGENT B1, `(.L_x_291) ;  /* 0x000000a000017945 */ /* 0x000fd80003800200 */
[----:B------:R-:W-:Y:S05]  /*2c90*/  @P0 BRA `(.L_x_292) ;  /* 0x0000000000200947 */ /* 0x000fea0003800000 */
[----:B------:R-:W3:Y:S01]  /*2ca0*/  S2R R4, SR_CgaCtaId ;  /* 0x0000000000047919 */ /* 0x000ee20000008800 */
[----:B-1----:R-:W-:Y:S02]  /*2cb0*/  MOV R3, 0x400 ;  /* 0x0000040000037802 */ /* 0x002fe40000000f00 */
[----:B------:R-:W-:-:S04]  /*2cc0*/  SHF.R.U32.HI R2, RZ, 0x1, R0 ;  /* 0x00000001ff027819 */ /* 0x000fc80000011600 */
[----:B------:R-:W-:Y:S02]  /*2cd0*/  LOP3.LUT R2, R2, 0x1f0, RZ, 0xc0, !PT ;  /* 0x000001f002027812 */ /* 0x000fe400078ec0ff */
[----:B---3--:R-:W-:-:S05]  /*2ce0*/  LEA R3, R4, R3, 0x18 ;  /* 0x0000000304037211 */ /* 0x008fca00078ec0ff */
[----:B------:R-:W-:-:S05]  /*2cf0*/  IMAD.IADD R3, R2, 0x1, R3 ;  /* 0x0000000102037824 */ /* 0x000fca00078e0203 */
[----:B------:R3:W-:Y:S04]  /*2d00*/  STS.64 [R3+0x10], R14 ;  /* 0x0000100e03007388 */ /* 0x0007e80000000a00 */
[----:B------:R3:W-:Y:S02]  /*2d10*/  STS.64 [R3+0x8], R12 ;  /* 0x0000080c03007388 */ /* 0x0007e40000000a00 */
.L_x_292:
[----:B------:R-:W-:Y:S05]  /*2d20*/  BSYNC.RECONVERGENT B1 ;  /* 0x0000000000017941 */ /* 0x000fea0003800200 */
.L_x_291:
[----:B------:R-:W-:Y:S01]  /*2d30*/  BAR.SYNC.DEFER_BLOCKING 0x0 ;  /* 0x0000000000007b1d */ /* 0x000fe20000010000 */
[----:B------:R-:W-:-:S13]  /*2d40*/  ISETP.NE.AND P1, PT, R0, RZ, PT ;  /* 0x000000ff0000720c */ /* 0x000fda0003f25270 */
[----:B------:R-:W-:Y:S05]  /*2d50*/  @P1 BRA `(.L_x_268) ;  /* 0x0000003400b81947 */ /* 0x000fea0003800000 */
[----:B------:R-:W-:Y:S01]  /*2d60*/  UISETP.GE.AND UP0, UPT, UR6, 0x21, UPT ;  /* 0x000000210600788c */ /* 0x000fe2000bf06270 */
[----:B0-----:R-:W-:Y:S02]  /*2d70*/  IMAD.MOV.U32 R11, RZ, RZ, R14 ;  /* 0x000000ffff0b7224 */ /* 0x001fe400078e000e */
[----:B------:R-:W-:Y:S02]  /*2d80*/  IMAD.MOV.U32 R8, RZ, RZ, R15 ;  /* 0x000000ffff087224 */ /* 0x000fe400078e000f */
[----:B-1----:R-:W-:Y:S02]  /*2d90*/  IMAD.MOV.U32 R2, RZ, RZ, R12 ;  /* 0x000000ffff027224 */ /* 0x002fe400078e000c */
[----:B---3--:R-:W-:Y:S02]  /*2da0*/  IMAD.MOV.U32 R3, RZ, RZ, R13 ;  /* 0x000000ffff037224 */ /* 0x008fe400078e000d */
[----:B------:R-:W-:Y:S05]  /*2db0*/  BRA.U !UP0, `(.L_x_293) ;  /* 0x00000001086c7547 */ /* 0x000fea000b800000 */
[----:B------:R-:W0:Y:S01]  /*2dc0*/  S2UR UR5, SR_CgaCtaId ;  /* 0x00000000000579c3 */ /* 0x000e220000008800 */
[----:B------:R-:W-:Y:S01]  /*2dd0*/  UMOV UR4, 0x400 ;  /* 0x0000040000047882 */ /* 0x000fe20000000000 */
[----:B------:R-:W-:Y:S01]  /*2de0*/  BSSY.RECONVERGENT B1, `(.L_x_293) ;  /* 0x0000018000017945 */ /* 0x000fe20003800200 */
[----:B0-----:R-:W-:-:S09]  /*2df0*/  ULEA UR4, UR5, UR4, 0x18 ;  /* 0x0000000405047291 */ /* 0x001fd2000f8ec0ff */
[----:B--2---:R-:W0:Y:S04]  /*2e00*/  LDS.64 R4, [UR4+0x18] ;  /* 0x00001804ff047984 */ /* 0x004e280008000a00 */
        /* <DEDUP_REMOVED lines=21> */
.L_x_294:
[----:B------:R-:W-:Y:S05]  /*2f60*/  BSYNC.RECONVERGENT B1 ;  /* 0x0000000000017941 */ /* 0x000fea0003800200 */
.L_x_293:
[----:B------:R-:W-:Y:S01]  /*2f70*/  UISETP.GE.AND UP0, UPT, UR6, 0x41, UPT ;  /* 0x000000410600788c */ /* 0x000fe2000bf06270 */
[----:B------:R-:W-:Y:S02]  /*2f80*/  IMAD.MOV.U32 R9, RZ, RZ, R11 ;  /* 0x000000ffff097224 */ /* 0x000fe400078e000b */
[----:B------:R-:W-:Y:S02]  /*2f90*/  IMAD.MOV.U32 R0, RZ, RZ, R8 ;  /* 0x000000ffff007224 */ /* 0x000fe400078e0008 */
[----:B------:R-:W-:Y:S02]  /*2fa0*/  IMAD.MOV.U32 R4, RZ, RZ, R2 ;  /* 0x000000ffff047224 */ /* 0x000fe400078e0002 */
[----:B--2---:R-:W-:Y:S02]  /*2fb0*/  IMAD.MOV.U32 R5, RZ, RZ, R3 ;  /* 0x000000ffff057224 */ /* 0x004fe400078e0003 */
[----:B------:R-:W-:Y:S05]  /*2fc0*/  BRA.U !UP0, `(.L_x_295) ;  /* 0x00000001086c7547 */ /* 0x000fea000b800000 */
[----:B------:R-:W0:Y:S01]  /*2fd0*/  S2UR UR5, SR_CgaCtaId ;  /* 0x00000000000579c3 */ /* 0x000e220000008800 */
[----:B------:R-:W-:Y:S01]  /*2fe0*/  UMOV UR4, 0x400 ;  /* 0x0000040000047882 */ /* 0x000fe20000000000 */
[----:B------:R-:W-:Y:S01]  /*2ff0*/  BSSY.RECONVERGENT B1, `(.L_x_295) ;  /* 0x0000018000017945 */ /* 0x000fe20003800200 */
[----:B0-----:R-:W-:-:S09]  /*3000*/  ULEA UR4, UR5, UR4, 0x18 ;  /* 0x0000000405047291 */ /* 0x001fd2000f8ec0ff */
[----:B----4-:R-:W0:Y:S04]  /*3010*/  LDS.64 R6, [UR4+0x28] ;  /* 0x00002804ff067984 */ /* 0x010e280008000a00 */
        /* <DEDUP_REMOVED lines=21> */
.L_x_296:
[----:B------:R-:W-:Y:S05]  /*3170*/  BSYNC.RECONVERGENT B1 ;  /* 0x0000000000017941 */ /* 0x000fea0003800200 */
.L_x_295:
        /* <DEDUP_REMOVED lines=32> */
.L_x_298:
[----:B------:R-:W-:Y:S05]  /*3380*/  BSYNC.RECONVERGENT B1 ;  /* 0x0000000000017941 */ /* 0x000fea0003800200 */
.L_x_297:
        /* <DEDUP_REMOVED lines=32> */
.L_x_300:
[----:B------:R-:W-:Y:S05]  /*3590*/  BSYNC.RECONVERGENT B1 ;  /* 0x0000000000017941 */ /* 0x000fea0003800200 */
.L_x_299:
        /* <DEDUP_REMOVED lines=32> */
.L_x_302:
[----:B------:R-:W-:Y:S05]  /*37a0*/  BSYNC.RECONVERGENT B1 ;  /* 0x0000000000017941 */ /* 0x000fea0003800200 */
.L_x_301:
        /* <DEDUP_REMOVED lines=32> */
.L_x_304:
[----:B------:R-:W-:Y:S05]  /*39b0*/  BSYNC.RECONVERGENT B1 ;  /* 0x0000000000017941 */ /* 0x000fea0003800200 */
.L_x_303:
        /* <DEDUP_REMOVED lines=32> */
.L_x_236:
[----:B------:R-:W1:Y:S01]  /*3bc0*/  S2R R0, SR_TID.X ;  /* 0x0000000000007919 */ /* 0x000e620000002100 */
[----:B------:R-:W1:Y:S01]  /*3bd0*/  LDC.64 R2, c[0x0][0x380] ;  /* 0x0000e000ff027b82 */ /* 0x000e620000000a00 */
[----:B------:R-:W2:Y:S01]  /*3be0*/  LDCU.64 UR6, c[0x0][0x388] ;  /* 0x00007100ff0677ac */ /* 0x000ea20008000a00 */
[----:B-1----:R-:W-:-:S05]  /*3bf0*/  IMAD.WIDE.U32 R2, R0, 0x8, R2 ;  /* 0x0000000800027825 */ /* 0x002fca00078e0002 */
[----:B0-----:R-:W3:Y:S04]  /*3c00*/  LDG.E.64 R4, desc[UR8][R2.64] ;  /* 0x0000000802047981 */ /* 0x001ee8000c1e1b00 */
[----:B------:R-:W3:Y:S04]  /*3c10*/  LDG.E.64 R6, desc[UR8][R2.64+0x800] ;  /* 0x0008000802067981 */ /* 0x000ee8000c1e1b00 */
[----:B------:R-:W4:Y:S04]  /*3c20*/  LDG.E.64 R8, desc[UR8][R2.64+0x1000] ;  /* 0x0010000802087981 */ /* 0x000f28000c1e1b00 */
[----:B------:R-:W5:Y:S04]  /*3c30*/  LDG.E.64 R12, desc[UR8][R2.64+0x1800] ;  /* 0x00180008020c7981 */ /* 0x000f68000c1e1b00 */
[----:B------:R-:W5:Y:S01]  /*3c40*/  LDG.E.64 R10, desc[UR8][R2.64+0x2000] ;  /* 0x00200008020a7981 */ /* 0x000f62000c1e1b00 */
[----:B------:R-:W-:Y:S01]  /*3c50*/  BSSY.RECONVERGENT B1, `(.L_x_305) ;  /* 0x000001c000017945 */ /* 0x000fe20003800200 */
[----:B---3--:R-:W-:-:S06]  /*3c60*/  DSETP.GEU.AND P0, PT, |R4|, |R6|, PT ;  /* 0x400000060400722a */ /* 0x008fcc0003f0e200 */
[----:B------:R-:W-:Y:S02]  /*3c70*/  FSEL R4, R4, R6, P0 ;  /* 0x0000000604047208 */ /* 0x000fe40000000000 */
[----:B------:R-:W-:Y:S01]  /*3c80*/  FSEL R5, R5, R7, P0 ;  /* 0x0000000705057208 */ /* 0x000fe20000000000 */
[C---:B------:R-:W-:Y:S01]  /*3c90*/  VIADD R7, R0.reuse, 0x200 ;  /* 0x0000020000077836 */ /* 0x040fe20000000000 */
[----:B------:R-:W-:-:S04]  /*3ca0*/  LOP3.LUT R6, R0, 0x400, RZ, 0xfc, !PT ;  /* 0x0000040000067812 */ /* 0x000fc800078efcff */
[----:B----4-:R-:W-:Y:S01]  /*3cb0*/  DSETP.GEU.AND P1, PT, |R4|, |R8|, PT ;  /* 0x400000080400722a */ /* 0x010fe20003f2e200 */
[----:B--2---:R-:W-:-:S05]  /*3cc0*/  IADD3 R17, P4, PT, R6, UR6, RZ ;  /* 0x0000000606117c10 */ /* 0x004fca000ff9e0ff */
[----:B------:R-:W-:Y:S01]  /*3cd0*/  FSEL R4, R4, R8, P1 ;  /* 0x0000000804047208 */ /* 0x000fe20000800000 */
[----:B------:R-:W-:Y:S01]  /*3ce0*/  IMAD.X R16, RZ, RZ, UR7, P4 ;  /* 0x00000007ff107e24 */ /* 0x000fe2000a0e06ff */
[----:B------:R-:W-:Y:S01]  /*3cf0*/  FSEL R5, R5, R9, P1 ;  /* 0x0000000905057208 */ /* 0x000fe20000800000 */
[----:B------:R-:W-:-:S05]  /*3d00*/  VIADD R9, R0, 0x100 ;  /* 0x0000010000097836 */ /* 0x000fca0000000000 */
[----:B-----5:R-:W-:Y:S01]  /*3d10*/  DSETP.GEU.AND P2, PT, |R4|, |R12|, PT ;  /* 0x4000000c0400722a */ /* 0x020fe20003f4e200 */
[----:B------:R-:W-:-:S05]  /*3d20*/  @P1 SEL R7, R0, R9, P0 ;  /* 0x0000000900071207 */ /* 0x000fca0000000000 */
[----:B------:R-:W-:Y:S02]  /*3d30*/  FSEL R4, R4, R12, P2 ;  /* 0x0000000c04047208 */ /* 0x000fe40001000000 */
[----:B------:R-:W-:-:S06]  /*3d40*/  FSEL R5, R5, R13, P2 ;  /* 0x0000000d05057208 */ /* 0x000fcc0001000000 */
[----:B------:R-:W-:Y:S01]  /*3d50*/  DSETP.GEU.AND P3, PT, |R4|, |R10|, PT ;  /* 0x4000000a0400722a */ /* 0x000fe20003f6e200 */
[----:B------:R-:W-:-:S13]  /*3d60*/  @!P2 VIADD R7, R0, 0x300 ;  /* 0x000003000007a836 */ /* 0x000fda0000000000 */
[----:B------:R-:W-:Y:S05]  /*3d70*/  @!P3 BRA `(.L_x_306) ;  /* 0x000000000024b947 */ /* 0x000fea0003800000 */
[C---:B------:R-:W-:Y:S02]  /*3d80*/  ISETP.GE.U32.AND P0, PT, R7.reuse, R6, PT ;  /* 0x000000060700720c */ /* 0x040fe40003f06070 */
[----:B------:R-:W-:Y:S02]  /*3d90*/  IADD3 R6, P1, PT, R7, UR6, RZ ;  /* 0x0000000607067c10 */ /* 0x000fe4000ff3e0ff */
[----:B------:R-:W-:-:S03]  /*3da0*/  ISETP.GE.U32.AND.EX P0, PT, RZ, RZ, PT, P0 ;  /* 0x000000ffff00720c */ /* 0x000fc60003f06100 */
[----:B------:R-:W-:-:S10]  /*3db0*/  IMAD.X R7, RZ, RZ, UR7, P1 ;  /* 0x00000007ff077e24 */ /* 0x000fd400088e06ff */
[----:B------:R-:W-:-:S06]  /*3dc0*/  DSETP.LT.OR P0, PT, |R10|, |R4|, !P0 ;  /* 0x400000040a00722a */ /* 0x000fcc0004701600 */
[----:B------:R-:W-:Y:S02]  /*3dd0*/  FSEL R10, R4, R10, P0 ;  /* 0x0000000a040a7208 */ /* 0x000fe40000000000 */
[----:B------:R-:W-:Y:S02]  /*3de0*/  FSEL R11, R5, R11, P0 ;  /* 0x0000000b050b7208 */ /* 0x000fe40000000000 */
[----:B------:R-:W-:Y:S02]  /*3df0*/  SEL R17, R6, R17, P0 ;  /* 0x0000001106117207 */ /* 0x000fe40000000000 */
[----:B------:R-:W-:-:S07]  /*3e00*/  SEL R16, R7, R16, P0 ;  /* 0x0000001007107207 */ /* 0x000fce0000000000 */
.L_x_306:
[----:B------:R-:W-:Y:S05]  /*3e10*/  BSYNC.RECONVERGENT B1 ;  /* 0x0000000000017941 */ /* 0x000fea0003800200 */
.L_x_305:
[----:B------:R-:W-:Y:S01]  /*3e20*/  UISETP.GE.U32.AND UP0, UPT, UR4, 0xa00, UPT ;  /* 0x00000a000400788c */ /* 0x000fe2000bf06070 */
[----:B------:R-:W-:Y:S02]  /*3e30*/  IMAD.MOV.U32 R19, RZ, RZ, 0x500 ;  /* 0x00000500ff137424 */ /* 0x000fe400078e00ff */
[----:B------:R-:W-:Y:S01]  /*3e40*/  IMAD.MOV.U32 R18, RZ, RZ, RZ ;  /* 0x000000ffff127224 */ /* 0x000fe200078e00ff */
[----:B------:R-:W-:-:S09]  /*3e50*/  UISETP.GE.U32.AND.EX UP0, UPT, UR5, URZ, UPT, UP0 ;  /* 0x000000ff0500728c */ /* 0x000fd2000bf06100 */
[----:B------:R-:W-:Y:S05]  /*3e60*/  BRA.U !UP0, `(.L_x_307) ;  /* 0x0000000508587547 */ /* 0x000fea000b800000 */
[----:B------:R-:W-:Y:S01]  /*3e70*/  IMAD.MOV.U32 R12, RZ, RZ, R10 ;  /* 0x000000ffff0c7224 */ /* 0x000fe200078e000a */
[----:B------:R-:W0:Y:S01]  /*3e80*/  LDCU.64 UR6, c[0x0][0x388] ;  /* 0x00007100ff0677ac */ /* 0x000e220008000a00 */
[----:B------:R-:W-:Y:S02]  /*3e90*/  IMAD.MOV.U32 R13, RZ, RZ, R11 ;  /* 0x000000ffff0d7224 */ /* 0x000fe400078e000b */
[----:B------:R-:W-:Y:S01]  /*3ea0*/  IMAD.MOV.U32 R21, RZ, RZ, 0x500 ;  /* 0x00000500ff157424 */ /* 0x000fe200078e00ff */
[----:B------:R-:W1:Y:S01]  /*3eb0*/  LDCU.64 UR4, c[0x0][0x398] ;  /* 0x00007300ff0477ac */ /* 0x000e620008000a00 */
[----:B------:R-:W-:-:S07]  /*3ec0*/  IMAD.MOV.U32 R19, RZ, RZ, RZ ;  /* 0x000000ffff137224 */ /* 0x000fce00078e00ff */
.L_x_308:
[----:B------:R-:W-:-:S04]  /*3ed0*/  LEA R24, P0, R21, R2, 0x3 ;  /* 0x0000000215187211 */ /* 0x000fc800078018ff */
[----:B------:R-:W-:-:S05]  /*3ee0*/  LEA.HI.X R25, R21, R3, R19, 0x3, P0 ;  /* 0x0000000315197211 */ /* 0x000fca00000f1c13 */
[----:B------:R-:W2:Y:S04]  /*3ef0*/  LDG.E.64 R14, desc[UR8][R24.64] ;  /* 0x00000008180e7981 */ /* 0x000ea8000c1e1b00 */
[----:B------:R-:W3:Y:S04]  /*3f00*/  LDG.E.64 R8, desc[UR8][R24.64+0x800] ;  /* 0x0008000818087981 */ /* 0x000ee8000c1e1b00 */
[----:B------:R-:W4:Y:S04]  /*3f10*/  LDG.E.64 R6, desc[UR8][R24.64+0x1000] ;  /* 0x0010000818067981 */ /* 0x000f28000c1e1b00 */
[----:B------:R-:W5:Y:S04]  /*3f20*/  LDG.E.64 R4, desc[UR8][R24.64+0x1800] ;  /* 0x0018000818047981 */ /* 0x000f68000c1e1b00 */
[----:B------:R-:W5:Y:S01]  /*3f30*/  LDG.E.64 R10, desc[UR8][R24.64+0x2000] ;  /* 0x00200008180a7981 */ /* 0x000f62000c1e1b00 */
[----:B0-----:R-:W-:-:S04]  /*3f40*/  IADD3 R20, P0, P1, R21, UR6, R0 ;  /* 0x0000000615147c10 */ /* 0x001fc8000f91e000 */
[----:B------:R-:W-:Y:S01]  /*3f50*/  IADD3.X R18, PT, PT, R19, UR7, RZ, P0, P1 ;  /* 0x0000000713127c10 */ /* 0x000fe200087e24ff */
[----:B------:R-:W-:-:S04]  /*3f60*/  IMAD.MOV.U32 R22, RZ, RZ, R20 ;  /* 0x000000ffff167224 */ /* 0x000fc800078e0014 */
[----:B------:R-:W-:Y:S01]  /*3f70*/  IMAD.MOV.U32 R23, RZ, RZ, R18 ;  /* 0x000000ffff177224 */ /* 0x000fe200078e0012 */
[----:B--2---:R-:W-:-:S14]  /*3f80*/  DSETP.GEU.AND P2, PT, |R12|, |R14|, PT ;  /* 0x4000000e0c00722a */ /* 0x004fdc0003f4e200 */
[----:B------:R-:W-:-:S04]  /*3f90*/  @P2 ISETP.GE.U32.AND P0, PT, R17, R22, PT ;  /* 0x000000161100220c */ /* 0x000fc80003f06070 */
[----:B------:R-:W-:-:S13]  /*3fa0*/  @P2 ISETP.GE.AND.EX P0, PT, R16, R23, PT, P0 ;  /* 0x000000171000220c */ /* 0x000fda0003f06300 */
[----:B------:R-:W-:-:S06]  /*3fb0*/  @P2 DSETP.LT.OR P0, PT, |R14|, |R12|, !P0 ;  /* 0x4000000c0e00222a */ /* 0x000fcc0004701600 */
[----:B------:R-:W-:Y:S02]  /*3fc0*/  @P2 FSEL R13, R13, R15, P0 ;  /* 0x0000000f0d0d2208 */ /* 0x000fe40000000000 */
[----:B------:R-:W-:Y:S02]  /*3fd0*/  @P2 FSEL R12, R12, R14, P0 ;  /* 0x0000000e0c0c2208 */ /* 0x000fe40000000000 */
[----:B------:R-:W-:Y:S01]  /*3fe0*/  @P2 SEL R22, R17, R22, P0 ;  /* 0x0000001611162207 */ /* 0x000fe20000000000 */
[----:B------:R-:W-:Y:S01]  /*3ff0*/  @P2 IMAD.MOV.U32 R15, RZ, RZ, R13 ;  /* 0x000000ffff0f2224 */ /* 0x000fe200078e000d */
[----:B------:R-:W-:Y:S01]  /*4000*/  IADD3 R13, P3, PT, R20, 0x100, RZ ;  /* 0x00000100140d7810 */ /* 0x000fe20007f7e0ff */
[----:B------:R-:W-:Y:S01]  /*4010*/  @P2 IMAD.MOV.U32 R14, RZ, RZ, R12 ;  /* 0x000000ffff0e2224 */ /* 0x000fe200078e000c */
[----:B------:R-:W-:-:S03]  /*4020*/  @P2 SEL R23, R16, R23, P0 ;  /* 0x0000001710172207 */ /* 0x000fc60000000000 */
[----:B------:R-:W-:Y:S02]  /*4030*/  IMAD.X R16, RZ, RZ, R18, P3 ;  /* 0x000000ffff107224 */ /* 0x000fe400018e0612 */
[----:B---3--:R-:W-:-:S14]  /*4040*/  DSETP.GEU.AND P1, PT, |R14|, |R8|, PT ;  /* 0x400000080e00722a */ /* 0x008fdc0003f2e200 */
        /* <DEDUP_REMOVED lines=11> */
[----:B----4-:R-:W-:-:S14]  /*4100*/  DSETP.GEU.AND P2, PT, |R8|, |R6|, PT ;  /* 0x400000060800722a */ /* 0x010fdc0003f4e200 */
        /* <DEDUP_REMOVED lines=10> */
[----:B------:R-:W-:Y:S01]  /*41b0*/  IMAD.X R9, RZ, RZ, R18, P3 ;  /* 0x000000ffff097224 */ /* 0x000fe200018e0612 */
[----:B------:R-:W-:Y:S01]  /*41c0*/  IADD3 R17, P3, PT, R20, 0x400, RZ ;  /* 0x0000040014117810 */ /* 0x000fe20007f7e0ff */
[----:B-----5:R-:W-:-:S04]  /*41d0*/  DSETP.GEU.AND P1, PT, |R6|, |R4|, PT ;  /* 0x400000040600722a */ /* 0x020fc80003f2e200 */
[----:B------:R-:W-:-:S10]  /*41e0*/  IMAD.X R16, RZ, RZ, R18, P3 ;  /* 0x000000ffff107224 */ /* 0x000fd400018e0612 */
        /* <DEDUP_REMOVED lines=8> */
[----:B------:R-:W-:Y:S01]  /*4270*/  @P1 IMAD.MOV.U32 R5, RZ, RZ, R7 ;  /* 0x000000ffff051224 */ /* 0x000fe200078e0007 */
[C---:B------:R-:W-:Y:S02]  /*4280*/  IADD3 R6, P1, PT, R21.reuse, 0xa00, RZ ;  /* 0x00000a0015067810 */ /* 0x040fe40007f3e0ff */
[----:B------:R-:W-:-:S02]  /*4290*/  IADD3 R21, P3, PT, R21, 0x500, RZ ;  /* 0x0000050015157810 */ /* 0x000fc40007f7e0ff */
[----:B-1----:R-:W-:Y:S01]  /*42a0*/  ISETP.GT.U32.AND P4, PT, R6, UR4, PT ;  /* 0x0000000406007c0c */ /* 0x002fe2000bf84070 */
[----:B------:R-:W-:Y:S01]  /*42b0*/  DSETP.GEU.AND P2, PT, |R4|, |R10|, PT ;  /* 0x4000000a0400722a */ /* 0x000fe20003f4e200 */
[--C-:B------:R-:W-:Y:S02]  /*42c0*/  IMAD.X R6, RZ, RZ, R19.reuse, P1 ;  /* 0x000000ffff067224 */ /* 0x100fe400008e0613 */
[----:B------:R-:W-:-:S03]  /*42d0*/  IMAD.X R18, RZ, RZ, R19, P3 ;  /* 0x000000ffff127224 */ /* 0x000fc600018e0613 */
[----:B------:R-:W-:Y:S01]  /*42e0*/  ISETP.GT.AND.EX P1, PT, R6, UR5, PT, P4 ;  /* 0x0000000506007c0c */ /* 0x000fe2000bf24340 */
[----:B------:R-:W-:-:S07]  /*42f0*/  IMAD.MOV.U32 R19, RZ, RZ, R18 ;  /* 0x000000ffff137224 */ /* 0x000fce00078e0012 */
        /* <DEDUP_REMOVED lines=8> */
[----:B------:R-:W-:Y:S02]  /*4380*/  @P2 IMAD.MOV.U32 R11, RZ, RZ, R5 ;  /* 0x000000ffff0b2224 */ /* 0x000fe400078e0005 */
[----:B------:R-:W-:Y:S02]  /*4390*/  IMAD.MOV.U32 R12, RZ, RZ, R10 ;  /* 0x000000ffff0c7224 */ /* 0x000fe400078e000a */
[----:B------:R-:W-:Y:S01]  /*43a0*/  IMAD.MOV.U32 R13, RZ, RZ, R11 ;  /* 0x000000ffff0d7224 */ /* 0x000fe200078e000b */
[----:B------:R-:W-:Y:S06]  /*43b0*/  @!P1 BRA `(.L_x_308) ;  /* 0xfffffff800c49947 */ /* 0x000fec000383ffff */
[----:B------:R-:W-:-:S07]  /*43c0*/  IMAD.MOV.U32 R19, RZ, RZ, R21 ;  /* 0x000000ffff137224 */ /* 0x000fce00078e0015 */
.L_x_307:
[----:B------:R-:W-:-:S04]  /*43d0*/  ISETP.GE.U32.AND P0, PT, R19, UR4, PT ;  /* 0x0000000413007c0c */ /* 0x000fc8000bf06070 */
[----:B------:R-:W-:-:S13]  /*43e0*/  ISETP.GE.AND.EX P0, PT, R18, UR5, PT, P0 ;  /* 0x0000000512007c0c */ /* 0x000fda000bf06300 */
[----:B------:R-:W-:Y:S05]  /*43f0*/  @P0 BRA `(.L_x_309) ;  /* 0x0000000800c40947 */ /* 0x000fea0003800000 */
[----:B------:R-:W-:Y:S01]  /*4400*/  IADD3 R21, PT, PT, -R19, UR4, RZ ;  /* 0x0000000413157c10 */ /* 0x000fe2000fffe1ff */
[----:B------:R-:W-:Y:S03]  /*4410*/  BSSY.RECONVERGENT B1, `(.L_x_309) ;  /* 0x00000af000017945 */ /* 0x000fe60003800200 */
[----:B------:R-:W-:-:S13]  /*4420*/  ISETP.GE.AND P0, PT, R0, R21, PT ;  /* 0x000000150000720c */ /* 0x000fda0003f06270 */
[----:B------:R-:W-:Y:S05]  /*4430*/  @P0 BRA `(.L_x_310) ;  /* 0x0000000800b00947 */ /* 0x000fea0003800000 */
[-C--:B------:R-:W-:Y:S01]  /*4440*/  LOP3.LUT R6, RZ, R0.reuse, RZ, 0x33, !PT ;  /* 0x00000000ff067212 */ /* 0x080fe200078e33ff */
[----:B------:R-:W-:Y:S01]  /*4450*/  BSSY.RECONVERGENT B2, `(.L_x_311) ;  /* 0x0000036000027945 */ /* 0x000fe20003800200 */
[----:B------:R-:W-:Y:S02]  /*4460*/  MOV R12, R0 ;  /* 0x00000000000c7202 */ /* 0x000fe40000000f00 */
        /* <DEDUP_REMOVED lines=9> */
[----:B------:R-:W-:Y:S02]  /*4500*/  LOP3.LUT R2, R2, 0x3, RZ, 0xc0, !PT ;  /* 0x0000000302027812 */ /* 0x000fe400078ec0ff */
[----:B------:R-:W-:-:S03]  /*4510*/  IADD3 R13, P0, PT, R9, UR6, RZ ;  /* 0x00000006090d7c10 */ /* 0x000fc6000ff1e0ff */
[----:B------:R-:W-:Y:S01]  /*4520*/  IMAD.MOV R7, RZ, RZ, -R2 ;  /* 0x000000ffff077224 */ /* 0x000fe200078e0a02 */
[----:B0-----:R-:W-:-:S04]  /*4530*/  LEA R8, P1, R9, UR10, 0x3 ;  /* 0x0000000a09087c11 */ /* 0x001fc8000f8218ff */
[----:B------:R-:W-:Y:S02]  /*4540*/  LEA.HI.X R9, R9, UR11, R14, 0x3, P1 ;  /* 0x0000000b09097c11 */ /* 0x000fe400088f1c0e */
[----:B------:R-:W-:-:S07]  /*4550*/  IADD3.X R14, PT, PT, R14, UR7, RZ, P0, !PT ;  /* 0x000000070e0e7c10 */ /* 0x000fce00087fe4ff */
.L_x_315:
        /* <DEDUP_REMOVED lines=31> */
.L_x_314:
[----:B------:R-:W-:Y:S05]  /*4750*/  BSYNC.RECONVERGENT B3 ;  /* 0x0000000000037941 */ /* 0x000fea0003800200 */
.L_x_313:
[----:B------:R-:W-:Y:S01]  /*4760*/  IADD3 R13, P0, PT, R13, 0x100, RZ ;  /* 0x000001000d0d7810 */ /* 0x000fe20007f1e0ff */
[----:B------:R-:W-:Y:S02]  /*4770*/  VIADD R12, R12, 0x100 ;  /* 0x000001000c0c7836 */ /* 0x000fe40000000000 */
[----:B------:R-:W-:Y:S02]  /*4780*/  IMAD.X R9, RZ, RZ, R9, P3 ;  /* 0x000000ffff097224 */ /* 0x000fe400018e0609 */
[----:B------:R-:W-:Y:S01]  /*4790*/  IMAD.X R14, RZ, RZ, R14, P0 ;  /* 0x000000ffff0e7224 */ /* 0x000fe200000e060e */
[----:B------:R-:W-:Y:S07]  /*47a0*/  @P2 BRA `(.L_x_315) ;  /* 0xfffffffc006c2947 */ /* 0x000fee000383ffff */
.L_x_312:
[----:B------:R-:W-:Y:S05]  /*47b0*/  BSYNC.RECONVERGENT B2 ;  /* 0x0000000000027941 */ /* 0x000fea0003800200 */
.L_x_311:
[----:B------:R-:W-:-:S13]  /*47c0*/  ISETP.GE.U32.AND P0, PT, R6, 0x300, PT ;  /* 0x000003000600780c */ /* 0x000fda0003f06070 */
[----:B------:R-:W-:Y:S05]  /*47d0*/  @!P0 BRA `(.L_x_310) ;  /* 0x0000000400c88947 */ /* 0x000fea0003800000 */
[----:B------:R-:W0:Y:S01]  /*47e0*/  LDC.64 R8, c[0x0][0x380] ;  /* 0x0000e000ff087b82 */ /* 0x000e220000000a00 */
[----:B------:R-:W-:-:S07]  /*47f0*/  VIADD R20, R12, 0x200 ;  /* 0x000002000c147836 */ /* 0x000fce0000000000 */
[----:B------:R-:W1:Y:S02]  /*4800*/  LDC.64 R6, c[0x0][0x388] ;  /* 0x0000e200ff067b82 */ /* 0x000e640000000a00 */
.L_x_324:
        /* <DEDUP_REMOVED lines=30> */
.L_x_317:
[----:B------:R-:W-:Y:S05]  /*49f0*/  BSYNC.RECONVERGENT B2 ;  /* 0x0000000000027941 */ /* 0x000fea0003800200 */
.L_x_316:
        /* <DEDUP_REMOVED lines=9> */
[----:B------:R-:W-:-:S03]  /*4a90*/  IMAD.MOV.U32 R24, RZ, RZ, R26 ;  /* 0x000000ffff187224 */ /* 0x000fc600078e001a */
[----:B------:R-:W-:Y:S01]  /*4aa0*/  MOV R25, R27 ;  /* 0x0000001b00197202 */ /* 0x000fe20000000f00 */
        /* <DEDUP_REMOVED lines=15> */
.L_x_319:
[----:B------:R-:W-:Y:S05]  /*4ba0*/  BSYNC.RECONVERGENT B2 ;  /* 0x0000000000027941 */ /* 0x000fea0003800200 */
.L_x_318:
[----:B------:R-:W-:Y:S01]  /*4bb0*/  DSETP.GEU.AND P0, PT, |R16|, |R10|, PT ;  /* 0x4000000a1000722a */ /* 0x000fe20003f0e200 */
[CC--:B------:R-:W-:Y:S01]  /*4bc0*/  IADD3 R13, P1, P4, R19.reuse, R6.reuse, R20 ;  /* 0x00000006130d7210 */ /* 0x0c0fe20007c3e014 */
[----:B------:R-:W-:Y:S01]  /*4bd0*/  VIADD R4, R20, 0x100 ;  /* 0x0000010014047836 */ /* 0x000fe20000000000 */
[----:B------:R-:W-:Y:S01]  /*4be0*/  BSSY.RECONVERGENT B2, `(.L_x_320) ;  /* 0x0000016000027945 */ /* 0x000fe20003800200 */
[----:B------:R-:W-:Y:S01]  /*4bf0*/  IMAD.MOV.U32 R2, RZ, RZ, R10 ;  /* 0x000000ffff027224 */ /* 0x000fe200078e000a */
[----:B------:R-:W-:Y:S01]  /*4c00*/  IADD3.X R22, PT, PT, R18, R7, RZ, P1, P4 ;  /* 0x0000000712167210 */ /* 0x000fe20000fe84ff */
[----:B------:R-:W-:Y:S01]  /*4c10*/  IMAD.MOV.U32 R5, RZ, RZ, R13 ;  /* 0x000000ffff057224 */ /* 0x000fe200078e000d */
[----:B------:R-:W-:Y:S01]  /*4c20*/  IADD3 R4, P2, P3, R19, R6, R4 ;  /* 0x0000000613047210 */ /* 0x000fe20007b5e004 */
        /* <DEDUP_REMOVED lines=17> */
.L_x_321:
[----:B------:R-:W-:Y:S05]  /*4d40*/  BSYNC.RECONVERGENT B2 ;  /* 0x0000000000027941 */ /* 0x000fea0003800200 */
.L_x_320:
[----:B------:R-:W-:Y:S01]  /*4d50*/  DSETP.GEU.AND P0, PT, |R2|, |R14|, PT ;  /* 0x4000000e0200722a */ /* 0x000fe20003f0e200 */
[----:B------:R-:W-:Y:S01]  /*4d60*/  IADD3.X R13, PT, PT, R18, R7, RZ, P2, P3 ;  /* 0x00000007120d7210 */ /* 0x000fe200017e64ff */
        /* <DEDUP_REMOVED lines=20> */
.L_x_323:
[----:B------:R-:W-:Y:S05]  /*4eb0*/  BSYNC.RECONVERGENT B2 ;  /* 0x0000000000027941 */ /* 0x000fea0003800200 */
.L_x_322:
[C---:B------:R-:W-:Y:S02]  /*4ec0*/  VIADD R2, R20.reuse, 0x200 ;  /* 0x0000020014027836 */ /* 0x040fe40000000000 */
[----:B------:R-:W-:-:S03]  /*4ed0*/  VIADD R20, R20, 0x400 ;  /* 0x0000040014147836 */ /* 0x000fc60000000000 */
[----:B------:R-:W-:-:S13]  /*4ee0*/  ISETP.GE.AND P0, PT, R2, R21, PT ;  /* 0x000000150200720c */ /* 0x000fda0003f06270 */
[----:B------:R-:W-:Y:S05]  /*4ef0*/  @!P0 BRA `(.L_x_324) ;  /* 0xfffffff800448947 */ /* 0x000fea000383ffff */
.L_x_310:
[----:B------:R-:W-:Y:S05]  /*4f00*/  BSYNC.RECONVERGENT B1 ;  /* 0x0000000000017941 */ /* 0x000fea0003800200 */
.L_x_309:
        /* <DEDUP_REMOVED lines=32> */
.L_x_326:
[----:B------:R-:W-:Y:S05]  /*5110*/  BSYNC.RECONVERGENT B1 ;  /* 0x0000000000017941 */ /* 0x000fea0003800200 */
.L_x_325:
        /* <DEDUP_REMOVED lines=31> */
.L_x_328:
[----:B------:R-:W-:Y:S05]  /*5310*/  BSYNC.RECONVERGENT B1 ;  /* 0x0000000000017941 */ /* 0x000fea0003800200 */
.L_x_327:
        /* <DEDUP_REMOVED lines=31> */
.L_x_330:
[----:B------:R-:W-:Y:S05]  /*5510*/  BSYNC.RECONVERGENT B1 ;  /* 0x0000000000017941 */ /* 0x000fea0003800200 */
.L_x_329:
[----:B------:R-:W-:Y:S01]  /*5520*/  ISETP.GT.AND P0, PT, R8, 0x17, PT ;  /* 0x000000170800780c */ /* 0x000fe20003f04270 */
[----:B-1----:R1:W1:Y:S01]  /*5530*/  SHFL.DOWN PT, R6, R2, 0x8, 0x1f ;  /* 0x09001f0002067f89 */ /* 0x00226200000e0000 */
[----:B------:R-:W-:Y:S01]  /*5540*/  BSSY.RECONVERGENT B1, `(.L_x_331) ;  /* 0x000001d000017945 */ /* 0x000fe20003800200 */
[----:B--2---:R-:W-:Y:S02]  /*5550*/  IMAD.MOV.U32 R9, RZ, RZ, R11 ;  /* 0x000000ffff097224 */ /* 0x004fe400078e000b */
[----:B---3--:R2:W3:Y:S01]  /*5560*/  SHFL.DOWN PT, R7, R3, 0x8, 0x1f ;  /* 0x09001f0003077f89 */ /* 0x0084e200000e0000 */
[----:B------:R-:W-:Y:S02]  /*5570*/  IMAD.MOV.U32 R10, RZ, RZ, R12 ;  /* 0x000000ffff0a7224 */ /* 0x000fe400078e000c */
[----:B------:R-:W-:Y:S01]  /*5580*/  IMAD.MOV.U32 R4, RZ, RZ, R2 ;  /* 0x000000ffff047224 */ /* 0x000fe200078e0002 */
[----:B0-----:R2:W0:Y:S01]  /*5590*/  SHFL.DOWN PT, R14, R11, 0x8, 0x1f ;  /* 0x09001f000b0e7f89 */ /* 0x00142200000e0000 */
[----:B------:R-:W-:-:S03]  /*55a0*/  IMAD.MOV.U32 R5, RZ, RZ, R3 ;  /* 0x000000ffff057224 */ /* 0x000fc600078e0003 */
[----:B----4-:R2:W4:Y:S01]  /*55b0*/  SHFL.DOWN PT, R13, R12, 0x8, 0x1f ;  /* 0x09001f000c0d7f89 */ /* 0x01052200000e0000 */
        /* <DEDUP_REMOVED lines=21> */
.L_x_332:
[----:B------:R-:W-:Y:S05]  /*5710*/  BSYNC.RECONVERGENT B1 ;  /* 0x0000000000017941 */ /* 0x000fea0003800200 */
.L_x_331:
        /* <DEDUP_REMOVED lines=8> */
[----:B----4-:R-:W-:-:S03]  /*57a0*/  IMAD.MOV.U32 R13, RZ, RZ, R5 ;  /* 0x000000ffff0d7224 */ /* 0x010fc600078e0005 */
[----:B---3--:R3:W4:Y:S01]  /*57b0*/  SHFL.DOWN PT, R7, R10, 0x10, 0x1f ;  /* 0x0a001f000a077f89 */ /* 0x00872200000e0000 */
[----:B------:R-:W-:Y:S05]  /*57c0*/  @P0 BRA `(.L_x_334) ;  /* 0x0000000000500947 */ /* 0x000fea0003800000 */
[----:B-12---:R-:W-:Y:S01]  /*57d0*/  DSETP.GEU.AND P0, PT, |R4|, |R2|, PT ;  /* 0x400000020400722a */ /* 0x006fe20003f0e200 */
        /* <DEDUP_REMOVED lines=19> */
.L_x_334:
[----:B------:R-:W-:Y:S05]  /*5910*/  BSYNC.RECONVERGENT B1 ;  /* 0x0000000000017941 */ /* 0x000fea0003800200 */
.L_x_333:
        /* <DEDUP_REMOVED lines=11> */
.L_x_336:
[----:B------:R-:W-:Y:S05]  /*59d0*/  BSYNC.RECONVERGENT B1 ;  /* 0x0000000000017941 */ /* 0x000fea0003800200 */
.L_x_335:
        /* <DEDUP_REMOVED lines=8> */
[----:B0---4-:R-:W0:Y:S04]  /*5a60*/  LDS.128 R4, [R0+0x20] ;  /* 0x0000200000047984 */ /* 0x011e280000000c00 */
[----:B------:R2:W4:Y:S04]  /*5a70*/  LDS.64 R2, [R0+0x80] ;  /* 0x0000800000027984 */ /* 0x0005280000000a00 */
[----:B---3--:R2:W3:Y:S01]  /*5a80*/  LDS.128 R8, [R0+0x30] ;  /* 0x0000300000087984 */ /* 0x0084e20000000c00 */
[----:B-1----:R-:W-:Y:S01]  /*5a90*/  DSETP.GEU.AND P0, PT, |R12|, |R16|, PT ;  /* 0x400000100c00722a */ /* 0x002fe20003f0e200 */
[----:B------:R-:W-:-:S02]  /*5aa0*/  IMAD.MOV.U32 R20, RZ, RZ, R16 ;  /* 0x000000ffff147224 */ /* 0x000fc400078e0010 */
[----:B------:R-:W-:Y:S02]  /*5ab0*/  IMAD.MOV.U32 R21, RZ, RZ, R17 ;  /* 0x000000ffff157224 */ /* 0x000fe400078e0011 */
[----:B0-----:R-:W-:Y:S02]  /*5ac0*/  IMAD.MOV.U32 R23, RZ, RZ, R4 ;  /* 0x000000ffff177224 */ /* 0x001fe400078e0004 */
        /* <DEDUP_REMOVED lines=16> */
.L_x_338:
[----:B------:R-:W-:Y:S05]  /*5bd0*/  BSYNC.RECONVERGENT B1 ;  /* 0x0000000000017941 */ /* 0x000fea0003800200 */
.L_x_337:
        /* <DEDUP_REMOVED lines=23> */
.L_x_340:
[----:B------:R-:W-:Y:S05]  /*5d50*/  BSYNC.RECONVERGENT B1 ;  /* 0x0000000000017941 */ /* 0x000fea0003800200 */
.L_x_339:
        /* <DEDUP_REMOVED lines=21> */
.L_x_342:
[----:B------:R-:W-:Y:S05]  /*5eb0*/  BSYNC.RECONVERGENT B1 ;  /* 0x0000000000017941 */ /* 0x000fea0003800200 */
.L_x_341:
        /* <DEDUP_REMOVED lines=23> */
.L_x_344:
[----:B------:R-:W-:Y:S05]  /*6030*/  BSYNC.RECONVERGENT B1 ;  /* 0x0000000000017941 */ /* 0x000fea0003800200 */
.L_x_343:
        /* <DEDUP_REMOVED lines=21> */
.L_x_346:
[----:B------:R-:W-:Y:S05]  /*6190*/  BSYNC.RECONVERGENT B1 ;  /* 0x0000000000017941 */ /* 0x000fea0003800200 */
.L_x_345:
        /* <DEDUP_REMOVED lines=21> */
.L_x_348:
[----:B------:R-:W-:Y:S05]  /*62f0*/  BSYNC.RECONVERGENT B1 ;  /* 0x0000000000017941 */ /* 0x000fea0003800200 */
.L_x_347:
        /* <DEDUP_REMOVED lines=20> */
.L_x_268:
[----:B------:R-:W-:Y:S05]  /*6440*/  BSYNC.RECONVERGENT B0 ;  /* 0x0000000000007941 */ /* 0x000fea0003800200 */
.L_x_235:
[----:B------:R-:W-:Y:S05]  /*6450*/  @P1 EXIT ;  /* 0x000000000000194d */ /* 0x000fea0003800000 */
[----:B0123--:R-:W0:Y:S02]  /*6460*/  LDC.64 R2, c[0x0][0x390] ;  /* 0x0000e400ff027b82 */ /* 0x00fe240000000a00 */
[----:B0-----:R-:W-:Y:S04]  /*6470*/  STG.E.64 desc[UR8][R2.64], R12 ;  /* 0x0000000c02007986 */ /* 0x001fe8000c101b08 */
[----:B------:R-:W-:Y:S01]  /*6480*/  STG.E.64 desc[UR8][R2.64+0x8], R14 ;  /* 0x0000080e02007986 */ /* 0x000fe2000c101b08 */
[----:B------:R-:W-:Y:S05]  /*6490*/  EXIT ;  /* 0x000000000000794d */ /* 0x000fea0003800000 */
.L_x_349:
        /* <DEDUP_REMOVED lines=14> */
.L_x_745:


//--------------------- .text._ZN6thrust24THRUST_300001_SM_1000_NS8cuda_cub4core6detail13_kernel_agentINS1_8__reduce11ReduceAgentIPN4cuda3std3__45tupleIJdlEEESC_SB_iNS1_9__extrema9arg_max_fIdl13cmpAbsDoublesEEEEJSC_SC_iSG_EEEvDpT0_ --------------------------
	.section	.text._ZN6thrust24THRUST_300001_SM_1000_NS8cuda_cub4core6detail13_kernel_agentINS1_8__reduce11ReduceAgentIPN4cuda3std3__45tupleIJdlEEESC_SB_iNS1_9__extrema9arg_max_fIdl13cmpAbsDoublesEEEEJSC_SC_iSG_EEEvDpT0_,"ax",@progbits
	.align	128
        .global         _ZN6thrust24THRUST_300001_SM_1000_NS8cuda_cub4core6detail13_kernel_agentINS1_8__reduce11ReduceAgentIPN4cuda3std3__45tupleIJdlEEESC_SB_iNS1_9__extrema9arg_max_fIdl13cmpAbsDoublesEEEEJSC_SC_iSG_EEEvDpT0_
        .type           _ZN6thrust24THRUST_300001_SM_1000_NS8cuda_cub4core6detail13_kernel_agentINS1_8__reduce11ReduceAgentIPN4cuda3std3__45tupleIJdlEEESC_SB_iNS1_9__extrema9arg_max_fIdl13cmpAbsDoublesEEEEJSC_SC_iSG_EEEvDpT0_,@function
        .size           _ZN6thrust24THRUST_300001_SM_1000_NS8cuda_cub4core6detail13_kernel_agentINS1_8__reduce11ReduceAgentIPN4cuda3std3__45tupleIJdlEEESC_SB_iNS1_9__extrema9arg_max_fIdl13cmpAbsDoublesEEEEJSC_SC_iSG_EEEvDpT0_,(.L_x_746 - _ZN6thrust24THRUST_300001_SM_1000_NS8cuda_cub4core6detail13_kernel_agentINS1_8__reduce11ReduceAgentIPN4cuda3std3__45tupleIJdlEEESC_SB_iNS1_9__extrema9arg_max_fIdl13cmpAbsDoublesEEEEJSC_SC_iSG_EEEvDpT0_)
        .other          _ZN6thrust24THRUST_300001_SM_1000_NS8cuda_cub4core6detail13_kernel_agentINS1_8__reduce11ReduceAgentIPN4cuda3std3__45tupleIJdlEEESC_SB_iNS1_9__extrema9arg_max_fIdl13cmpAbsDoublesEEEEJSC_SC_iSG_EEEvDpT0_,@"STO_CUDA_ENTRY STV_DEFAULT"
_ZN6thrust24THRUST_300001_SM_1000_NS8cuda_cub4core6detail13_kernel_agentINS1_8__reduce11ReduceAgentIPN4cuda3std3__45tupleIJdlEEESC_SB_iNS1_9__extrema9arg_max_fIdl13cmpAbsDoublesEEEEJSC_SC_iSG_EEEvDpT0_:
.text._ZN6thrust24THRUST_300001_SM_1000_NS8cuda_cub4core6detail13_kernel_agentINS1_8__reduce11ReduceAgentIPN4cuda3std3__45tupleIJdlEEESC_SB_iNS1_9__extrema9arg_max_fIdl13cmpAbsDoublesEEEEJSC_SC_iSG_EEEvDpT0_:
        /* <DEDUP_REMOVED lines=21> */
.L_x_353:
[----:B0-----:R-:W-:Y:S05]  /*0150*/  BSYNC.RECONVERGENT B1 ;  /* 0x0000000000017941 */ /* 0x001fea0003800200 */
.L_x_352:
        /* <DEDUP_REMOVED lines=15> */
.L_x_360:
        /* <DEDUP_REMOVED lines=31> */
.L_x_359:
[----:B------:R-:W-:Y:S05]  /*0440*/  BSYNC.RECONVERGENT B3 ;  /* 0x0000000000037941 */ /* 0x000fea0003800200 */
.L_x_358:
[----:B------:R-:W-:Y:S02]  /*0450*/  IMAD.X R3, RZ, RZ, R3, P3 ;  /* 0x000000ffff037224 */ /* 0x000fe400018e0603 */
[----:B------:R-:W-:Y:S01]  /*0460*/  VIADD R19, R19, 0x100 ;  /* 0x0000010013137836 */ /* 0x000fe20000000000 */
[----:B------:R-:W-:Y:S06]  /*0470*/  @P2 BRA `(.L_x_360) ;  /* 0xfffffffc00742947 */ /* 0x000fec000383ffff */
.L_x_357:
[----:B------:R-:W-:Y:S05]  /*0480*/  BSYNC.RECONVERGENT B2 ;  /* 0x0000000000027941 */ /* 0x000fea0003800200 */
.L_x_356:
[----:B------:R-:W0:Y:S01]  /*0490*/  LDC.64 R8, c[0x0][0x380] ;  /* 0x0000e000ff087b82 */ /* 0x000e220000000a00 */
[----:B------:R-:W-:-:S13]  /*04a0*/  ISETP.GE.U32.AND P0, PT, R4, 0x300, PT ;  /* 0x000003000400780c */ /* 0x000fda0003f06070 */
[----:B------:R-:W-:Y:S05]  /*04b0*/  @!P0 BRA `(.L_x_355) ;  /* 0x0000000400908947 */ /* 0x000fea0003800000 */
.L_x_369:
        /* <DEDUP_REMOVED lines=13> */
[----:B------:R-:W-:Y:S01]  /*0590*/  IMAD.MOV.U32 R23, RZ, RZ, R12 ;  /* 0x000000ffff177224 */ /* 0x000fe200078e000c */
[----:B------:R-:W-:Y:S01]  /*05a0*/  MOV R25, R13 ;  /* 0x0000000d00197202 */ /* 0x000fe20000000f00 */
[----:B------:R-:W-:Y:S02]  /*05b0*/  IMAD.MOV.U32 R2, RZ, RZ, R14 ;  /* 0x000000ffff027224 */ /* 0x000fe400078e000e */
[----:B------:R-:W-:-:S09]  /*05c0*/  IMAD.MOV.U32 R3, RZ, RZ, R15 ;  /* 0x000000ffff037224 */ /* 0x000fd200078e000f */
        /* <DEDUP_REMOVED lines=9> */
.L_x_362:
[----:B------:R-:W-:Y:S05]  /*0660*/  BSYNC.RECONVERGENT B2 ;  /* 0x0000000000027941 */ /* 0x000fea0003800200 */
.L_x_361:
        /* <DEDUP_REMOVED lines=25> */
.L_x_364:
[----:B------:R-:W-:Y:S05]  /*0800*/  BSYNC.RECONVERGENT B2 ;  /* 0x0000000000027941 */ /* 0x000fea0003800200 */
.L_x_363:
        /* <DEDUP_REMOVED lines=21> */
.L_x_366:
[----:B------:R-:W-:Y:S05]  /*0960*/  BSYNC.RECONVERGENT B2 ;  /* 0x0000000000027941 */ /* 0x000fea0003800200 */
.L_x_365:
        /* <DEDUP_REMOVED lines=21> */
.L_x_368:
[----:B------:R-:W-:Y:S05]  /*0ac0*/  BSYNC.RECONVERGENT B2 ;  /* 0x0000000000027941 */ /* 0x000fea0003800200 */
.L_x_367:
[----:B------:R-:W-:-:S05]  /*0ad0*/  VIADD R19, R19, 0x400 ;  /* 0x0000040013137836 */ /* 0x000fca0000000000 */
[----:B------:R-:W-:-:S13]  /*0ae0*/  ISETP.GE.AND P0, PT, R19, UR5, PT ;  /* 0x0000000513007c0c */ /* 0x000fda000bf06270 */
[----:B------:R-:W-:Y:S05]  /*0af0*/  @!P0 BRA `(.L_x_369) ;  /* 0xfffffff800708947 */ /* 0x000fea000383ffff */
.L_x_355:
[----:B------:R-:W-:Y:S05]  /*0b00*/  BSYNC.RECONVERGENT B1 ;  /* 0x0000000000017941 */ /* 0x000fea0003800200 */
.L_x_354:
        /* <DEDUP_REMOVED lines=35> */
.L_x_372:
[----:B------:R-:W-:Y:S05]  /*0d40*/  BSYNC.RECONVERGENT B1 ;  /* 0x0000000000017941 */ /* 0x000fea0003800200 */
.L_x_371:
        /* <DEDUP_REMOVED lines=31> */
.L_x_374:
[----:B------:R-:W-:Y:S05]  /*0f40*/  BSYNC.RECONVERGENT B1 ;  /* 0x0000000000017941 */ /* 0x000fea0003800200 */
.L_x_373:
        /* <DEDUP_REMOVED lines=31> */
.L_x_376:
[----:B------:R-:W-:Y:S05]  /*1140*/  BSYNC.RECONVERGENT B1 ;  /* 0x0000000000017941 */ /* 0x000fea0003800200 */
.L_x_375:
        /* <DEDUP_REMOVED lines=31> */
.L_x_378:
[----:B------:R-:W-:Y:S05]  /*1340*/  BSYNC.RECONVERGENT B1 ;  /* 0x0000000000017941 */ /* 0x000fea0003800200 */
.L_x_377:
[----:B------:R-:W-:Y:S01]  /*1350*/  ISETP.GT.AND P0, PT, R9, 0xf, PT ;  /* 0x0000000f0900780c */ /* 0x000fe20003f04270 */
[----:B-1----:R1:W1:Y:S01]  /*1360*/  SHFL.DOWN PT, R6, R4, 0x10, 0x1f ;  /* 0x0a001f0004067f89 */ /* 0x00226200000e0000 */
[----:B------:R-:W-:Y:S01]  /*1370*/  BSSY.RECONVERGENT B1, `(.L_x_379) ;  /* 0x000001d000017945 */ /* 0x000fe20003800200 */
[----:B0-----:R-:W-:Y:S01]  /*1380*/  MOV R14, R8 ;  /* 0x00000008000e7202 */ /* 0x001fe20000000f00 */
[----:B----4-:R-:W-:Y:S01]  /*1390*/  IMAD.MOV.U32 R15, RZ, RZ, R10 ;  /* 0x000000ffff0f7224 */ /* 0x010fe200078e000a */
[----:B--2---:R0:W2:Y:S01]  /*13a0*/  SHFL.DOWN PT, R7, R5, 0x10, 0x1f ;  /* 0x0a001f0005077f89 */ /* 0x0040a200000e0000 */
[----:B------:R-:W-:Y:S02]  /*13b0*/  IMAD.MOV.U32 R2, RZ, RZ, R4 ;  /* 0x000000ffff027224 */ /* 0x000fe400078e0004 */
[----:B------:R-:W-:Y:S01]  /*13c0*/  IMAD.MOV.U32 R3, RZ, RZ, R5 ;  /* 0x000000ffff037224 */ /* 0x000fe200078e0005 */
[----:B------:R0:W4:Y:S04]  /*13d0*/  SHFL.DOWN PT, R11, R8, 0x10, 0x1f ;  /* 0x0a001f00080b7f89 */ /* 0x00012800000e0000 */
        /* <DEDUP_REMOVED lines=22> */
.L_x_380:
[----:B------:R-:W-:Y:S05]  /*1540*/  BSYNC.RECONVERGENT B1 ;  /* 0x0000000000017941 */ /* 0x000fea0003800200 */
.L_x_379:
        /* <DEDUP_REMOVED lines=11> */
.L_x_382:
[----:B------:R-:W-:Y:S05]  /*1600*/  BSYNC.RECONVERGENT B1 ;  /* 0x0000000000017941 */ /* 0x000fea0003800200 */
.L_x_381:
        /* <DEDUP_REMOVED lines=31> */
.L_x_385:
[----:B------:R-:W-:Y:S05]  /*1800*/  BSYNC.RECONVERGENT B1 ;  /* 0x0000000000017941 */ /* 0x000fea0003800200 */
.L_x_384:
        /* <DEDUP_REMOVED lines=10> */
[----:B------:R-:W-:Y:S01]  /*18b0*/  MOV R15, R26 ;  /* 0x0000001a000f7202 */ /* 0x000fe20000000f00 */
[----:B------:R-:W-:Y:S02]  /*18c0*/  IMAD.MOV.U32 R29, RZ, RZ, R27 ;  /* 0x000000ffff1d7224 */ /* 0x000fe400078e001b */
[----:B------:R-:W-:Y:S02]  /*18d0*/  IMAD.MOV.U32 R4, RZ, RZ, R24 ;  /* 0x000000ffff047224 */ /* 0x000fe400078e0018 */
[----:B------:R-:W-:-:S08]  /*18e0*/  IMAD.MOV.U32 R5, RZ, RZ, R25 ;  /* 0x000000ffff057224 */ /* 0x000fd000078e0019 */
        /* <DEDUP_REMOVED lines=9> */
.L_x_387:
[----:B------:R-:W-:Y:S05]  /*1980*/  BSYNC.RECONVERGENT B1 ;  /* 0x0000000000017941 */ /* 0x000fea0003800200 */
.L_x_386:
        /* <DEDUP_REMOVED lines=21> */
.L_x_389:
[----:B------:R-:W-:Y:S05]  /*1ae0*/  BSYNC.RECONVERGENT B1 ;  /* 0x0000000000017941 */ /* 0x000fea0003800200 */
.L_x_388:
        /* <DEDUP_REMOVED lines=23> */
.L_x_391:
[----:B------:R-:W-:Y:S05]  /*1c60*/  BSYNC.RECONVERGENT B1 ;  /* 0x0000000000017941 */ /* 0x000fea0003800200 */
.L_x_390:
        /* <DEDUP_REMOVED lines=21> */
.L_x_393:
[----:B------:R-:W-:Y:S05]  /*1dc0*/  BSYNC.RECONVERGENT B1 ;  /* 0x0000000000017941 */ /* 0x000fea0003800200 */
.L_x_392:
        /* <DEDUP_REMOVED lines=21> */
.L_x_395:
[----:B------:R-:W-:Y:S05]  /*1f20*/  BSYNC.RECONVERGENT B1 ;  /* 0x0000000000017941 */ /* 0x000fea0003800200 */
.L_x_394:
        /* <DEDUP_REMOVED lines=21> */
.L_x_370:
        /* <DEDUP_REMOVED lines=19> */
[----:B0-----:R-:W-:Y:S01]  /*21b0*/  MOV R16, R9 ;  /* 0x0000000900107202 */ /* 0x001fe20000000f00 */
[----:B--2---:R-:W-:Y:S02]  /*21c0*/  IMAD.MOV.U32 R18, RZ, RZ, R11 ;  /* 0x000000ffff127224 */ /* 0x004fe400078e000b */
[----:B------:R-:W-:Y:S02]  /*21d0*/  IMAD.MOV.U32 R2, RZ, RZ, R6 ;  /* 0x000000ffff027224 */ /* 0x000fe400078e0006 */
[----:B------:R-:W-:-:S08]  /*21e0*/  IMAD.MOV.U32 R3, RZ, RZ, R7 ;  /* 0x000000ffff037224 */ /* 0x000fd000078e0007 */
        /* <DEDUP_REMOVED lines=15> */
.L_x_397:
[----:B------:R-:W-:Y:S05]  /*22e0*/  BSYNC.RECONVERGENT B1 ;  /* 0x0000000000017941 */ /* 0x000fea0003800200 */
.L_x_396:
        /* <DEDUP_REMOVED lines=32> */
.L_x_399:
[----:B------:R-:W-:Y:S05]  /*24f0*/  BSYNC.RECONVERGENT B1 ;  /* 0x0000000000017941 */ /* 0x000fea0003800200 */
.L_x_398:
[----:B-1----:R-:W-:Y:S01]  /*2500*/  VIADD R2, R4, 0x4 ;  /* 0x0000000404027836 */ /* 0x002fe20000000000 */
[----:B---3--:R1:W3:Y:S01]  /*2510*/  SHFL.DOWN PT, R8, R6, 0x4, R5 ;  /* 0x0880000006087989 */ /* 0x0082e200000e0005 */
[----:B------:R-:W-:Y:S01]  /*2520*/  BSSY.RECONVERGENT B1, `(.L_x_400) ;  /* 0x000001e000017945 */ /* 0x000fe20003800200 */
[----:B------:R-:W-:Y:S01]  /*2530*/  IMAD.MOV.U32 R14, RZ, RZ, R10 ;  /* 0x000000ffff0e7224 */ /* 0x000fe200078e000a */
[----:B------:R-:W-:Y:S01]  /*2540*/  MOV R3, R7 ;  /* 0x0000000700037202 */ /* 0x000fe20000000f00 */
[----:B0-----:R1:W0:Y:S01]  /*2550*/  SHFL.DOWN PT, R9, R7, 0x4, R5 ;  /* 0x0880000007097989 */ /* 0x00122200000e0005 */
[----:B------:R-:W-:Y:S01]  /*2560*/  ISETP.GT.AND P0, PT, R2, R5, PT ;  /* 0x000000050200720c */ /* 0x000fe20003f04270 */
[----:B------:R-:W-:Y:S02]  /*2570*/  IMAD.MOV.U32 R16, RZ, RZ, R12 ;  /* 0x000000ffff107224 */ /* 0x000fe400078e000c */
[----:B--2---:R1:W2:Y:S01]  /*2580*/  SHFL.DOWN PT, R11, R10, 0x4, R5 ;  /* 0x088000000a0b7989 */ /* 0x0042a200000e0005 */
[----:B------:R-:W-:-:S03]  /*2590*/  IMAD.MOV.U32 R2, RZ, RZ, R6 ;  /* 0x000000ffff027224 */ /* 0x000fc600078e0006 */
[----:B----4-:R1:W4:Y:S06]  /*25a0*/  SHFL.DOWN PT, R13, R12, 0x4, R5 ;  /* 0x088000000c0d7989 */ /* 0x01032c00000e0005 */
        /* <DEDUP_REMOVED lines=21> */
.L_x_401:
[----:B------:R-:W-:Y:S05]  /*2700*/  BSYNC.RECONVERGENT B1 ;  /* 0x0000000000017941 */ /* 0x000fea0003800200 */
.L_x_400:
        /* <DEDUP_REMOVED lines=32> */
.L_x_403:
[----:B------:R-:W-:Y:S05]  /*2910*/  BSYNC.RECONVERGENT B1 ;  /* 0x0000000000017941 */ /* 0x000fea0003800200 */
.L_x_402:
[----:B-1----:R-:W-:Y:S01]  /*2920*/  VIADD R2, R4, 0x10 ;  /* 0x0000001004027836 */ /* 0x002fe20000000000 */
[----:B---3--:R1:W3:Y:S01]  /*2930*/  SHFL.DOWN PT, R8, R6, 0x10, R5 ;  /* 0x0a00000006087989 */ /* 0x0082e200000e0005 */
[----:B------:R-:W-:Y:S01]  /*2940*/  BSSY.RECONVERGENT B1, `(.L_x_404) ;  /* 0x000001e000017945 */ /* 0x000fe20003800200 */
[----:B------:R-:W-:Y:S02]  /*2950*/  IMAD.MOV.U32 R14, RZ, RZ, R10 ;  /* 0x000000ffff0e7224 */ /* 0x000fe400078e000a */
[----:B------:R-:W-:Y:S01]  /*2960*/  ISETP.GT.AND P0, PT, R2, R5, PT ;  /* 0x000000050200720c */ /* 0x000fe20003f04270 */
[----:B0-----:R1:W0:Y:S01]  /*2970*/  SHFL.DOWN PT, R9, R7, 0x10, R5 ;  /* 0x0a00000007097989 */ /* 0x00122200000e0005 */
[----:B------:R-:W-:Y:S01]  /*2980*/  IMAD.MOV.U32 R15, RZ, RZ, R12 ;  /* 0x000000ffff0f7224 */ /* 0x000fe200078e000c */
[----:B------:R-:W-:Y:S01]  /*2990*/  MOV R2, R6 ;  /* 0x0000000600027202 */ /* 0x000fe20000000f00 */
[----:B------:R-:W-:Y:S01]  /*29a0*/  IMAD.MOV.U32 R3, RZ, RZ, R7 ;  /* 0x000000ffff037224 */ /* 0x000fe200078e0007 */
[----:B--2---:R1:W2:Y:S04]  /*29b0*/  SHFL.DOWN PT, R11, R10, 0x10, R5 ;  /* 0x0a0000000a0b7989 */ /* 0x0042a800000e0005 */
        /* <DEDUP_REMOVED lines=22> */
.L_x_405:
[----:B------:R-:W-:Y:S05]  /*2b20*/  BSYNC.RECONVERGENT B1 ;  /* 0x0000000000017941 */ /* 0x000fea0003800200 */
.L_x_404:
        /* <DEDUP_REMOVED lines=11> */
.L_x_407:
[----:B------:R-:W-:Y:S05]  /*2be0*/  BSYNC.RECONVERGENT B1 ;  /* 0x0000000000017941 */ /* 0x000fea0003800200 */
.L_x_406:
        /* <DEDUP_REMOVED lines=35> */
.L_x_409:
[----:B------:R-:W-:Y:S05]  /*2e20*/  BSYNC.RECONVERGENT B1 ;  /* 0x0000000000017941 */ /* 0x000fea0003800200 */
.L_x_408:
[----:B------:R-:W-:Y:S01]  /*2e30*/  UISETP.GE.AND UP0, UPT, UR8, 0x41, UPT ;  /* 0x000000410800788c */ /* 0x000fe2000bf06270 */
[----:B0-----:R-:W-:Y:S01]  /*2e40*/  IMAD.MOV.U32 R9, RZ, RZ, R11 ;  /* 0x000000ffff097224 */ /* 0x001fe200078e000b */
[----:B------:R-:W-:Y:S01]  /*2e50*/  MOV R2, R4 ;  /* 0x0000000400027202 */ /* 0x000fe20000000f00 */
[----:B------:R-:W-:Y:S02]  /*2e60*/  IMAD.MOV.U32 R0, RZ, RZ, R8 ;  /* 0x000000ffff007224 */ /* 0x000fe400078e0008 */
[----:B------:R-:W-:-:S04]  /*2e70*/  IMAD.MOV.U32 R3, RZ, RZ, R5 ;  /* 0x000000ffff037224 */ /* 0x000fc800078e0005 */
        /* <DEDUP_REMOVED lines=27> */
.L_x_411:
[----:B------:R-:W-:Y:S05]  /*3030*/  BSYNC.RECONVERGENT B1 ;  /* 0x0000000000017941 */ /* 0x000fea0003800200 */
.L_x_410:
        /* <DEDUP_REMOVED lines=32> */
.L_x_413:
[----:B------:R-:W-:Y:S05]  /*3240*/  BSYNC.RECONVERGENT B1 ;  /* 0x0000000000017941 */ /* 0x000fea0003800200 */
.L_x_412:
[----:B------:R-:W-:Y:S01]  /*3250*/  UISETP.GE.AND UP0, UPT, UR8, 0x81, UPT ;  /* 0x000000810800788c */ /* 0x000fe2000bf06270 */
[----:B------:R-:W-:Y:S01]  /*3260*/  IMAD.MOV.U32 R9, RZ, RZ, R11 ;  /* 0x000000ffff097224 */ /* 0x000fe200078e000b */
        /* <DEDUP_REMOVED lines=30> */
.L_x_415:
[----:B------:R-:W-:Y:S05]  /*3450*/  BSYNC.RECONVERGENT B1 ;  /* 0x0000000000017941 */ /* 0x000fea0003800200 */
.L_x_414:
        /* <DEDUP_REMOVED lines=32> */
.L_x_417:
[----:B------:R-:W-:Y:S05]  /*3660*/  BSYNC.RECONVERGENT B1 ;  /* 0x0000000000017941 */ /* 0x000fea0003800200 */
.L_x_416:
        /* <DEDUP_REMOVED lines=13> */
[----:B------:R-:W-:Y:S01]  /*3740*/  MOV R6, R2 ;  /* 0x0000000200067202 */ /* 0x000fe20000000f00 */
[----:B------:R-:W-:Y:S02]  /*3750*/  IMAD.MOV.U32 R7, RZ, RZ, R3 ;  /* 0x000000ffff077224 */ /* 0x000fe400078e0003 */
[----:B-1----:R-:W-:Y:S02]  /*3760*/  IMAD.MOV.U32 R9, RZ, RZ, R12 ;  /* 0x000000ffff097224 */ /* 0x002fe400078e000c */
        /* <DEDUP_REMOVED lines=16> */
.L_x_419:
[----:B------:R-:W-:Y:S05]  /*3870*/  BSYNC.RECONVERGENT B1 ;  /* 0x0000000000017941 */ /* 0x000fea0003800200 */
.L_x_418:
        /* <DEDUP_REMOVED lines=32> */
.L_x_351:
        /* <DEDUP_REMOVED lines=34> */
[----:B------:R-:W-:-:S04]  /*3ca0*/  IMAD.MOV.U32 R15, RZ, RZ, 0x500 ;  /* 0x00000500ff0f7424 */ /* 0x000fc800078e00ff */
        /* <DEDUP_REMOVED lines=8> */
[----:B------:R-:W-:Y:S02]  /*3d30*/  @P2 MOV R9, R13 ;  /* 0x0000000d00092202 */ /* 0x000fe40000000f00 */
[----:B------:R-:W-:-:S04]  /*3d40*/  @P2 SEL R7, R11, R7, P0 ;  /* 0x000000070b072207 */ /* 0x000fc80000000000 */
        /* <DEDUP_REMOVED lines=10> */
[----:B------:R-:W-:Y:S06]  /*3df0*/  BRA.U !UP0, `(.L_x_420) ;  /* 0x0000000508287547 */ /* 0x000fec000b800000 */
[----:B------:R-:W-:Y:S01]  /*3e00*/  IMAD.MOV.U32 R25, RZ, RZ, R2 ;  /* 0x000000ffff197224 */ /* 0x000fe200078e0002 */
[----:B------:R-:W0:Y:S01]  /*3e10*/  LDCU UR4, c[0x0][0x390] ;  /* 0x00007200ff0477ac */ /* 0x000e220008000800 */
[----:B------:R-:W-:Y:S02]  /*3e20*/  IMAD.MOV.U32 R24, RZ, RZ, R3 ;  /* 0x000000ffff187224 */ /* 0x000fe400078e0003 */
[----:B------:R-:W-:-:S07]  /*3e30*/  IMAD.MOV.U32 R27, RZ, RZ, 0x500 ;  /* 0x00000500ff1b7424 */ /* 0x000fce00078e00ff */
.L_x_421:
[----:B------:R-:W1:Y:S01]  /*3e40*/  LDC.64 R22, c[0x0][0x380] ;  /* 0x0000e000ff167b82 */ /* 0x000e620000000a00 */
[----:B------:R-:W-:-:S04]  /*3e50*/  IMAD.IADD R3, R0, 0x1, R27 ;  /* 0x0000000100037824 */ /* 0x000fc800078e021b */
[----:B-1----:R-:W-:-:S05]  /*3e60*/  IMAD.WIDE.U32 R22, R3, 0x10, R22 ;  /* 0x0000001003167825 */ /* 0x002fca00078e0016 */
        /* <DEDUP_REMOVED lines=14> */
[----:B------:R-:W-:Y:S02]  /*3f50*/  @P2 FSEL R29, R5, R21, P0 ;  /* 0x00000015051d2208 */ /* 0x000fe40000000000 */
[----:B------:R-:W2:Y:S01]  /*3f60*/  LDG.E.64.CONSTANT R4, desc[UR6][R22.64+0x4000] ;  /* 0x0040000616047981 */ /* 0x000ea2000c1e9b00 */
[----:B------:R-:W-:Y:S02]  /*3f70*/  @P2 IMAD.MOV.U32 R20, RZ, RZ, R26 ;  /* 0x000000ffff142224 */ /* 0x000fe400078e001a */
[----:B------:R-:W-:-:S06]  /*3f80*/  @P2 IMAD.MOV.U32 R21, RZ, RZ, R29 ;  /* 0x000000ffff152224 */ /* 0x000fcc00078e001d */
        /* <DEDUP_REMOVED lines=32> */
[----:B------:R-:W-:-:S05]  /*4190*/  VIADD R7, R27, 0xa00 ;  /* 0x00000a001b077836 */ /* 0x000fca0000000000 */
[----:B0-----:R-:W-:Y:S01]  /*41a0*/  ISETP.GT.AND P1, PT, R7, UR4, PT ;  /* 0x0000000407007c0c */ /* 0x001fe2000bf24270 */
[----:B------:R-:W-:-:S04]  /*41b0*/  VIADD R15, R27, 0x500 ;  /* 0x000005001b0f7836 */ /* 0x000fc80000000000 */
[----:B------:R-:W-:Y:S01]  /*41c0*/  IMAD.MOV.U32 R27, RZ, RZ, R15 ;  /* 0x000000ffff1b7224 */ /* 0x000fe200078e000f */
        /* <DEDUP_REMOVED lines=11> */
[----:B------:R-:W-:Y:S01]  /*4280*/  IMAD.MOV.U32 R24, RZ, RZ, R3 ;  /* 0x000000ffff187224 */ /* 0x000fe200078e0003 */
[----:B------:R-:W-:Y:S06]  /*4290*/  @!P1 BRA `(.L_x_421) ;  /* 0xfffffff800e89947 */ /* 0x000fec000383ffff */
.L_x_420:
[----:B------:R-:W-:-:S13]  /*42a0*/  ISETP.GE.AND P0, PT, R15, UR4, PT ;  /* 0x000000040f007c0c */ /* 0x000fda000bf06270 */
        /* <DEDUP_REMOVED lines=12> */
[----:B------:R-:W0:Y:S01]  /*4370*/  LDC.64 R6, c[0x0][0x380] ;  /* 0x0000e000ff067b82 */ /* 0x000e220000000a00 */
[----:B------:R-:W-:Y:S01]  /*4380*/  LEA.HI R8, R20, 0x1, RZ, 0x18 ;  /* 0x0000000114087811 */ /* 0x000fe200078fc0ff */
[----:B------:R-:W-:Y:S01]  /*4390*/  IMAD.IADD R21, R0, 0x1, R15 ;  /* 0x0000000100157824 */ /* 0x000fe200078e020f */
[----:B------:R-:W-:Y:S02]  /*43a0*/  MOV R12, R0 ;  /* 0x00000000000c7202 */ /* 0x000fe40000000f00 */
[----:B------:R-:W-:-:S05]  /*43b0*/  LOP3.LUT R8, R8, 0x3, RZ, 0xc0, !PT ;  /* 0x0000000308087812 */ /* 0x000fca00078ec0ff */
[----:B------:R-:W-:-:S07]  /*43c0*/  IMAD.MOV R14, RZ, RZ, -R8 ;  /* 0x000000ffff0e7224 */ /* 0x000fce00078e0a08 */
.L_x_428:
[----:B0-----:R-:W-:-:S05]  /*43d0*/  IMAD.WIDE.U32 R18, R21, 0x10, R6 ;  /* 0x0000001015127825 */ /* 0x001fca00078e0006 */
[----:B------:R-:W2:Y:S04]  /*43e0*/  LDG.E.64.CONSTANT R8, desc[UR6][R18.64] ;  /* 0x0000000612087981 */ /* 0x000ea8000c1e9b00 */
[----:B------:R-:W3:Y:S01]  /*43f0*/  LDG.E.64.CONSTANT R10, desc[UR6][R18.64+0x8] ;  /* 0x00000806120a7981 */ /* 0x000ee2000c1e9b00 */
[----:B------:R-:W-:Y:S01]  /*4400*/  VIADD R14, R14, 0x1 ;  /* 0x000000010e0e7836 */ /* 0x000fe20000000000 */
[----:B------:R-:W-:Y:S01]  /*4410*/  BSSY.RECONVERGENT B3, `(.L_x_426) ;  /* 0x000001a000037945 */ /* 0x000fe20003800200 */
[----:B------:R-:W-:Y:S02]  /*4420*/  IMAD.MOV.U32 R23, RZ, RZ, R2 ;  /* 0x000000ffff177224 */ /* 0x000fe400078e0002 */
        /* <DEDUP_REMOVED lines=24> */
.L_x_427:
[----:B------:R-:W-:Y:S05]  /*45b0*/  BSYNC.RECONVERGENT B3 ;  /* 0x0000000000037941 */ /* 0x000fea0003800200 */
.L_x_426:
[----:B------:R-:W-:Y:S02]  /*45c0*/  VIADD R12, R12, 0x100 ;  /* 0x000001000c0c7836 */ /* 0x000fe40000000000 */
[----:B------:R-:W-:Y:S01]  /*45d0*/  VIADD R21, R21, 0x100 ;  /* 0x0000010015157836 */ /* 0x000fe20000000000 */
[----:B------:R-:W-:Y:S06]  /*45e0*/  @P2 BRA `(.L_x_428) ;  /* 0xfffffffc00782947 */ /* 0x000fec000383ffff */
.L_x_425:
[----:B------:R-:W-:Y:S05]  /*45f0*/  BSYNC.RECONVERGENT B2 ;  /* 0x0000000000027941 */ /* 0x000fea0003800200 */
.L_x_424:
[----:B------:R-:W-:-:S13]  /*4600*/  ISETP.GE.U32.AND P0, PT, R20, 0x300, PT ;  /* 0x000003001400780c */ /* 0x000fda0003f06070 */
[----:B------:R-:W-:Y:S05]  /*4610*/  @!P0 BRA `(.L_x_423) ;  /* 0x0000000400c88947 */ /* 0x000fea0003800000 */
[----:B------:R-:W0:Y:S01]  /*4620*/  LDCU.64 UR8, c[0x0][0x380] ;  /* 0x00007000ff0877ac */ /* 0x000e220008000a00 */
[----:B------:R-:W1:Y:S01]  /*4630*/  LDC.64 R10, c[0x0][0x380] ;  /* 0x0000e000ff0a7b82 */ /* 0x000e620000000a00 */
[C---:B------:R-:W-:Y:S01]  /*4640*/  IADD3 R17, P0, PT, R12.reuse, R15, RZ ;  /* 0x0000000f0c117210 */ /* 0x040fe20007f1e0ff */
[----:B------:R-:W-:-:S04]  /*4650*/  IMAD.IADD R15, R12, 0x1, R15 ;  /* 0x000000010c0f7824 */ /* 0x000fc800078e020f */
[----:B------:R-:W-:Y:S01]  /*4660*/  IMAD.X R6, RZ, RZ, RZ, P0 ;  /* 0x000000ffff067224 */ /* 0x000fe200000e06ff */
[----:B0-----:R-:W-:-:S04]  /*4670*/  LEA R14, P1, R17, UR8, 0x4 ;  /* 0x00000008110e7c11 */ /* 0x001fc8000f8220ff */
[----:B------:R-:W-:Y:S02]  /*4680*/  IADD3 R14, P0, PT, R14, 0x3008, RZ ;  /* 0x000030080e0e7810 */ /* 0x000fe40007f1e0ff */
[----:B------:R-:W-:-:S05]  /*4690*/  LEA.HI.X R17, R17, UR9, R6, 0x4, P1 ;  /* 0x0000000911117c11 */ /* 0x000fca00088f2406 */
[----:B------:R-:W-:-:S07]  /*46a0*/  IMAD.X R17, RZ, RZ, R17, P0 ;  /* 0x000000ffff117224 */ /* 0x000fce00000e0611 */
.L_x_437:
[----:B-1----:R-:W-:-:S05]  /*46b0*/  IMAD.WIDE.U32 R8, R15, 0x10, R10 ;  /* 0x000000100f087825 */ /* 0x002fca00078e000a */
[----:B------:R-:W2:Y:S04]  /*46c0*/  LDG.E.64.CONSTANT R22, desc[UR6][R8.64] ;  /* 0x0000000608167981 */ /* 0x000ea8000c1e9b00 */
[----:B------:R0:W3:Y:S02]  /*46d0*/  LDG.E.64.CONSTANT R6, desc[UR6][R8.64+0x8] ;  /* 0x0000080608067981 */ /* 0x0000e4000c1e9b00 */
[----:B0-----:R-:W-:Y:S02]  /*46e0*/  IMAD.MOV.U32 R8, RZ, RZ, R14 ;  /* 0x000000ffff087224 */ /* 0x001fe400078e000e */
[----:B------:R-:W-:-:S05]  /*46f0*/  IMAD.MOV.U32 R9, RZ, RZ, R17 ;  /* 0x000000ffff097224 */ /* 0x000fca00078e0011 */
[----:B------:R0:W5:Y:S04]  /*4700*/  LDG.E.64.CONSTANT R20, desc[UR6][R8.64+-0x2008] ;  /* 0xffdff80608147981 */ /* 0x000168000c1e9b00 */
[----:B------:R0:W5:Y:S01]  /*4710*/  LDG.E.64.CONSTANT R18, desc[UR6][R8.64+-0x2000] ;  /* 0xffe0000608127981 */ /* 0x000162000c1e9b00 */
[----:B------:R-:W-:Y:S01]  /*4720*/  BSSY.RECONVERGENT B2, `(.L_x_429) ;  /* 0x0000015000027945 */ /* 0x000fe20003800200 */
[----:B--2---:R-:W-:Y:S01]  /*4730*/  DSETP.GEU.AND P0, PT, |R4|, |R22|, PT ;  /* 0x400000160400722a */ /* 0x004fe20003f0e200 */
[----:B------:R-:W-:Y:S02]  /*4740*/  IMAD.MOV.U32 R16, RZ, RZ, R22 ;  /* 0x000000ffff107224 */ /* 0x000fe400078e0016 */
[----:B------:R-:W-:Y:S01]  /*4750*/  IMAD.MOV.U32 R17, RZ, RZ, R23 ;  /* 0x000000ffff117224 */ /* 0x000fe200078e0017 */
[----:B---3--:R-:W-:Y:S01]  /*4760*/  MOV R29, R7 ;  /* 0x00000007001d7202 */ /* 0x008fe20000000f00 */
[----:B------:R-:W-:-:S09]  /*4770*/  IMAD.MOV.U32 R27, RZ, RZ, R6 ;  /* 0x000000ffff1b7224 */ /* 0x000fd200078e0006 */
        /* <DEDUP_REMOVED lines=15> */
.L_x_430:
[----:B------:R-:W-:Y:S05]  /*4870*/  BSYNC.RECONVERGENT B2 ;  /* 0x0000000000027941 */ /* 0x000fea0003800200 */
.L_x_429:
[----:B------:R0:W5:Y:S04]  /*4880*/  LDG.E.64.CONSTANT R6, desc[UR6][R8.64+-0x1008] ;  /* 0xffeff80608067981 */ /* 0x000168000c1e9b00 */
[----:B------:R0:W5:Y:S02]  /*4890*/  LDG.E.64.CONSTANT R4, desc[UR6][R8.64+-0x1000] ;  /* 0xfff0000608047981 */ /* 0x000164000c1e9b00 */
[----:B-----5:R-:W-:Y:S01]  /*48a0*/  DSETP.GEU.AND P0, PT, |R16|, |R20|, PT ;  /* 0x400000141000722a */ /* 0x020fe20003f0e200 */
[----:B------:R-:W-:Y:S01]  /*48b0*/  BSSY.RECONVERGENT B2, `(.L_x_431) ;  /* 0x0000014000027945 */ /* 0x000fe20003800200 */
[----:B------:R-:W-:Y:S02]  /*48c0*/  IMAD.MOV.U32 R2, RZ, RZ, R20 ;  /* 0x000000ffff027224 */ /* 0x000fe400078e0014 */
[----:B------:R-:W-:-:S02]  /*48d0*/  IMAD.MOV.U32 R3, RZ, RZ, R21 ;  /* 0x000000ffff037224 */ /* 0x000fc400078e0015 */
        /* <DEDUP_REMOVED lines=17> */
.L_x_432:
[----:B------:R-:W-:Y:S05]  /*49f0*/  BSYNC.RECONVERGENT B2 ;  /* 0x0000000000027941 */ /* 0x000fea0003800200 */
.L_x_431:
[----:B------:R0:W5:Y:S04]  /*4a00*/  LDG.E.64.CONSTANT R16, desc[UR6][R8.64+-0x8] ;  /* 0xfffff80608107981 */ /* 0x000168000c1e9b00 */
[----:B------:R0:W5:Y:S01]  /*4a10*/  LDG.E.64.CONSTANT R18, desc[UR6][R8.64] ;  /* 0x0000000608127981 */ /* 0x000162000c1e9b00 */
[----:B------:R-:W-:Y:S01]  /*4a20*/  DSETP.GEU.AND P0, PT, |R2|, |R6|, PT ;  /* 0x400000060200722a */ /* 0x000fe20003f0e200 */
[----:B------:R-:W-:Y:S01]  /*4a30*/  BSSY.RECONVERGENT B2, `(.L_x_433) ;  /* 0x0000014000027945 */ /* 0x000fe20003800200 */
[----:B------:R-:W-:Y:S02]  /*4a40*/  IMAD.MOV.U32 R20, RZ, RZ, R6 ;  /* 0x000000ffff147224 */ /* 0x000fe400078e0006 */
[----:B------:R-:W-:Y:S02]  /*4a50*/  IMAD.MOV.U32 R21, RZ, RZ, R7 ;  /* 0x000000ffff157224 */ /* 0x000fe400078e0007 */
[----:B------:R-:W-:-:S02]  /*4a60*/  IMAD.MOV.U32 R29, RZ, RZ, R4 ;  /* 0x000000ffff1d7224 */ /* 0x000fc400078e0004 */
        /* <DEDUP_REMOVED lines=16> */
.L_x_434:
[----:B------:R-:W-:Y:S05]  /*4b70*/  BSYNC.RECONVERGENT B2 ;  /* 0x0000000000027941 */ /* 0x000fea0003800200 */
.L_x_433:
[----:B-----5:R-:W-:Y:S01]  /*4b80*/  DSETP.GEU.AND P0, PT, |R20|, |R16|, PT ;  /* 0x400000101400722a */ /* 0x020fe20003f0e200 */
[----:B------:R-:W-:Y:S01]  /*4b90*/  BSSY.RECONVERGENT B2, `(.L_x_435) ;  /* 0x0000014000027945 */ /* 0x000fe20003800200 */
[----:B------:R-:W-:Y:S02]  /*4ba0*/  IMAD.MOV.U32 R4, RZ, RZ, R16 ;  /* 0x000000ffff047224 */ /* 0x000fe400078e0010 */
[----:B------:R-:W-:Y:S02]  /*4bb0*/  IMAD.MOV.U32 R5, RZ, RZ, R17 ;  /* 0x000000ffff057224 */ /* 0x000fe400078e0011 */
[----:B------:R-:W-:Y:S02]  /*4bc0*/  IMAD.MOV.U32 R2, RZ, RZ, R18 ;  /* 0x000000ffff027224 */ /* 0x000fe400078e0012 */
[----:B------:R-:W-:-:S06]  /*4bd0*/  IMAD.MOV.U32 R3, RZ, RZ, R19 ;  /* 0x000000ffff037224 */ /* 0x000fcc00078e0013 */
        /* <DEDUP_REMOVED lines=15> */
.L_x_436:
[----:B------:R-:W-:Y:S05]  /*4cd0*/  BSYNC.RECONVERGENT B2 ;  /* 0x0000000000027941 */ /* 0x000fea0003800200 */
.L_x_435:
[----:B------:R-:W-:Y:S01]  /*4ce0*/  VIADD R12, R12, 0x400 ;  /* 0x000004000c0c7836 */ /* 0x000fe20000000000 */
[----:B------:R-:W-:Y:S01]  /*4cf0*/  IADD3 R14, P1, PT, R8, 0x4000, RZ ;  /* 0x00004000080e7810 */ /* 0x000fe20007f3e0ff */
[----:B------:R-:W-:-:S03]  /*4d00*/  VIADD R15, R15, 0x400 ;  /* 0x000004000f0f7836 */ /* 0x000fc60000000000 */
[----:B------:R-:W-:Y:S01]  /*4d10*/  ISETP.GE.AND P0, PT, R12, R13, PT ;  /* 0x0000000d0c00720c */ /* 0x000fe20003f06270 */
[----:B------:R-:W-:-:S12]  /*4d20*/  IMAD.X R17, RZ, RZ, R9, P1 ;  /* 0x000000ffff117224 */ /* 0x000fd800008e0609 */
[----:B------:R-:W-:Y:S05]  /*4d30*/  @!P0 BRA `(.L_x_437) ;  /* 0xfffffff8005c8947 */ /* 0x000fea000383ffff */
.L_x_423:
[----:B------:R-:W-:Y:S05]  /*4d40*/  BSYNC.RECONVERGENT B1 ;  /* 0x0000000000017941 */ /* 0x000fea0003800200 */
.L_x_422:
        /* <DEDUP_REMOVED lines=32> */
.L_x_439:
[----:B------:R-:W-:Y:S05]  /*4f50*/  BSYNC.RECONVERGENT B1 ;  /* 0x0000000000017941 */ /* 0x000fea0003800200 */
.L_x_438:
        /* <DEDUP_REMOVED lines=12> */
[----:B---3--:R-:W-:Y:S01]  /*5020*/  IMAD.MOV.U32 R8, RZ, RZ, R14 ;  /* 0x000000ffff087224 */ /* 0x008fe200078e000e */
[----:B------:R-:W-:Y:S01]  /*5030*/  MOV R2, R4 ;  /* 0x0000000400027202 */ /* 0x000fe20000000f00 */
[----:B----4-:R-:W-:Y:S02]  /*5040*/  IMAD.MOV.U32 R9, RZ, RZ, R13 ;  /* 0x000000ffff097224 */ /* 0x010fe400078e000d */
        /* <DEDUP_REMOVED lines=16> */
.L_x_441:
[----:B------:R-:W-:Y:S05]  /*5150*/  BSYNC.RECONVERGENT B1 ;  /* 0x0000000000017941 */ /* 0x000fea0003800200 */
.L_x_440:
[----:B------:R-:W-:Y:S01]  /*5160*/  ISETP.GT.AND P0, PT, R10, 0x1b, PT ;  /* 0x0000001b0a00780c */ /* 0x000fe20003f04270 */
[----:B0-----:R0:W0:Y:S01]  /*5170*/  SHFL.DOWN PT, R6, R2, 0x4, 0x1f ;  /* 0x08801f0002067f89 */ /* 0x00102200000e0000 */
[----:B------:R-:W-:Y:S01]  /*5180*/  BSSY.RECONVERGENT B1, `(.L_x_442) ;  /* 0x000001d000017945 */ /* 0x000fe20003800200 */
[----:B------:R-:W-:Y:S02]  /*5190*/  IMAD.MOV.U32 R11, RZ, RZ, R8 ;  /* 0x000000ffff0b7224 */ /* 0x000fe400078e0008 */
[----:B------:R0:W0:Y:S01]  /*51a0*/  SHFL.DOWN PT, R7, R3, 0x4, 0x1f ;  /* 0x08801f0003077f89 */ /* 0x00002200000e0000 */
[----:B------:R-:W-:Y:S02]  /*51b0*/  IMAD.MOV.U32 R12, RZ, RZ, R9 ;  /* 0x000000ffff0c7224 */ /* 0x000fe400078e0009 */
[----:B-1----:R-:W-:Y:S01]  /*51c0*/  IMAD.MOV.U32 R4, RZ, RZ, R2 ;  /* 0x000000ffff047224 */ /* 0x002fe200078e0002 */
[----:B----4-:R1:W4:Y:S01]  /*51d0*/  SHFL.DOWN PT, R13, R8, 0x4, 0x1f ;  /* 0x08801f00080d7f89 */ /* 0x01032200000e0000 */
[----:B--2---:R-:W-:-:S03]  /*51e0*/  IMAD.MOV.U32 R5, RZ, RZ, R3 ;  /* 0x000000ffff057224 */ /* 0x004fc600078e0003 */
[----:B---3--:R1:W2:Y:S01]  /*51f0*/  SHFL.DOWN PT, R14, R9, 0x4, 0x1f ;  /* 0x08801f00090e7f89 */ /* 0x0082a200000e0000 */
[----:B------:R-:W-:Y:S05]  /*5200*/  @P0 BRA `(.L_x_443) ;  /* 0x0000000000500947 */ /* 0x000fea0003800000 */
[----:B0-----:R-:W-:Y:S01]  /*5210*/  DSETP.GEU.AND P0, PT, |R2|, |R6|, PT ;  /* 0x400000060200722a */ /* 0x001fe20003f0e200 */
[----:B----4-:R-:W-:Y:S02]  /*5220*/  IMAD.MOV.U32 R11, RZ, RZ, R13 ;  /* 0x000000ffff0b7224 */ /* 0x010fe400078e000d */
        /* <DEDUP_REMOVED lines=18> */
.L_x_443:
[----:B------:R-:W-:Y:S05]  /*5350*/  BSYNC.RECONVERGENT B1 ;  /* 0x0000000000017941 */ /* 0x000fea0003800200 */
.L_x_442:
[----:B------:R-:W-:Y:S01]  /*5360*/  ISETP.GT.AND P0, PT, R10, 0x17, PT ;  /* 0x000000170a00780c */ /* 0x000fe20003f04270 */
[----:B0-----:R0:W3:Y:S01]  /*5370*/  SHFL.DOWN PT, R2, R4, 0x8, 0x1f ;  /* 0x09001f0004027f89 */ /* 0x0010e200000e0000 */
[----:B------:R-:W-:Y:S01]  /*5380*/  BSSY.RECONVERGENT B1, `(.L_x_444) ;  /* 0x000001d000017945 */ /* 0x000fe20003800200 */
[----:B-1----:R-:W-:Y:S02]  /*5390*/  IMAD.MOV.U32 R8, RZ, RZ, R11 ;  /* 0x000000ffff087224 */ /* 0x002fe400078e000b */
[----:B------:R0:W1:Y:S01]  /*53a0*/  SHFL.DOWN PT, R3, R5, 0x8, 0x1f ;  /* 0x09001f0005037f89 */ /* 0x00006200000e0000 */
[----:B------:R-:W-:Y:S02]  /*53b0*/  IMAD.MOV.U32 R9, RZ, RZ, R12 ;  /* 0x000000ffff097224 */ /* 0x000fe400078e000c */
[----:B------:R-:W-:Y:S01]  /*53c0*/  IMAD.MOV.U32 R6, RZ, RZ, R4 ;  /* 0x000000ffff067224 */ /* 0x000fe200078e0004 */
[----:B--2---:R0:W2:Y:S01]  /*53d0*/  SHFL.DOWN PT, R14, R11, 0x8, 0x1f ;  /* 0x09001f000b0e7f89 */ /* 0x0040a200000e0000 */
[----:B------:R-:W-:-:S03]  /*53e0*/  IMAD.MOV.U32 R7, RZ, RZ, R5 ;  /* 0x000000ffff077224 */ /* 0x000fc600078e0005 */
[----:B----4-:R0:W4:Y:S01]  /*53f0*/  SHFL.DOWN PT, R13, R12, 0x8, 0x1f ;  /* 0x09001f000c0d7f89 */ /* 0x01012200000e0000 */
[----:B------:R-:W-:Y:S05]  /*5400*/  @P0 BRA `(.L_x_445) ;  /* 0x0000000000500947 */ /* 0x000fea0003800000 */
[----:B-1-3--:R-:W-:Y:S01]  /*5410*/  DSETP.GEU.AND P0, PT, |R4|, |R2|, PT ;  /* 0x400000020400722a */ /* 0x00afe20003f0e200 */
[----:B--2---:R-:W-:Y:S01]  /*5420*/  IMAD.MOV.U32 R8, RZ, RZ, R14 ;  /* 0x000000ffff087224 */ /* 0x004fe200078e000e */
        /* <DEDUP_REMOVED lines=18> */
.L_x_445:
[----:B------:R-:W-:Y:S05]  /*5550*/  BSYNC.RECONVERGENT B1 ;  /* 0x0000000000017941 */ /* 0x000fea0003800200 */
.L_x_444:
[----:B------:R-:W-:Y:S01]  /*5560*/  ISETP.GT.AND P0, PT, R10, 0xf, PT ;  /* 0x0000000f0a00780c */ /* 0x000fe20003f04270 */
[----:B0-----:R0:W0:Y:S01]  /*5570*/  SHFL.DOWN PT, R4, R6, 0x10, 0x1f ;  /* 0x0a001f0006047f89 */ /* 0x00102200000e0000 */
[----:B------:R-:W-:Y:S01]  /*5580*/  BSSY.RECONVERGENT B1, `(.L_x_446) ;  /* 0x000001d000017945 */ /* 0x000fe20003800200 */
[----:B--2---:R-:W-:Y:S02]  /*5590*/  IMAD.MOV.U32 R14, RZ, RZ, R8 ;  /* 0x000000ffff0e7224 */ /* 0x004fe400078e0008 */
[----:B------:R2:W0:Y:S01]  /*55a0*/  SHFL.DOWN PT, R5, R7, 0x10, 0x1f ;  /* 0x0a001f0007057f89 */ /* 0x00042200000e0000 */
[----:B------:R-:W-:Y:S02]  /*55b0*/  IMAD.MOV.U32 R15, RZ, RZ, R9 ;  /* 0x000000ffff0f7224 */ /* 0x000fe400078e0009 */
[----:B---3--:R-:W-:Y:S01]  /*55c0*/  IMAD.MOV.U32 R2, RZ, RZ, R6 ;  /* 0x000000ffff027224 */ /* 0x008fe200078e0006 */
[----:B------:R2:W3:Y:S01]  /*55d0*/  SHFL.DOWN PT, R11, R8, 0x10, 0x1f ;  /* 0x0a001f00080b7f89 */ /* 0x0004e200000e0000 */
[----:B-1----:R-:W-:-:S03]  /*55e0*/  IMAD.MOV.U32 R3, RZ, RZ, R7 ;  /* 0x000000ffff037224 */ /* 0x002fc600078e0007 */
[----:B------:R2:W1:Y:S01]  /*55f0*/  SHFL.DOWN PT, R12, R9, 0x10, 0x1f ;  /* 0x0a001f00090c7f89 */ /* 0x00046200000e0000 */
[----:B------:R-:W-:Y:S05]  /*5600*/  @P0 BRA `(.L_x_447) ;  /* 0x0000000000500947 */ /* 0x000fea0003800000 */
[----:B0-----:R-:W-:Y:S01]  /*5610*/  DSETP.GEU.AND P0, PT, |R6|, |R4|, PT ;  /* 0x400000040600722a */ /* 0x001fe20003f0e200 */
[----:B---3--:R-:W-:Y:S02]  /*5620*/  IMAD.MOV.U32 R14, RZ, RZ, R11 ;  /* 0x000000ffff0e7224 */ /* 0x008fe400078e000b */
[----:B-1----:R-:W-:Y:S02]  /*5630*/  IMAD.MOV.U32 R15, RZ, RZ, R12 ;  /* 0x000000ffff0f7224 */ /* 0x002fe400078e000c */
        /* <DEDUP_REMOVED lines=17> */
.L_x_447:
[----:B------:R-:W-:Y:S05]  /*5750*/  BSYNC.RECONVERGENT B1 ;  /* 0x0000000000017941 */ /* 0x000fea0003800200 */
.L_x_446:
        /* <DEDUP_REMOVED lines=11> */
.L_x_449:
[----:B------:R-:W-:Y:S05]  /*5810*/  BSYNC.RECONVERGENT B1 ;  /* 0x0000000000017941 */ /* 0x000fea0003800200 */
.L_x_448:
        /* <DEDUP_REMOVED lines=8> */
[----:B--2---:R-:W2:Y:S04]  /*58a0*/  LDS.128 R4, [R0+0x20] ;  /* 0x0000200000047984 */ /* 0x004ea80000000c00 */
[----:B-1--4-:R1:W4:Y:S04]  /*58b0*/  LDS.64 R12, [R0+0x80] ;  /* 0x00008000000c7984 */ /* 0x0123280000000a00 */
[----:B---3--:R1:W3:Y:S01]  /*58c0*/  LDS.128 R8, [R0+0x30] ;  /* 0x0000300000087984 */ /* 0x0082e20000000c00 */
[----:B0-----:R-:W-:Y:S01]  /*58d0*/  DSETP.GEU.AND P0, PT, |R2|, |R16|, PT ;  /* 0x400000100200722a */ /* 0x001fe20003f0e200 */
[----:B------:R-:W-:-:S02]  /*58e0*/  IMAD.MOV.U32 R24, RZ, RZ, R16 ;  /* 0x000000ffff187224 */ /* 0x000fc400078e0010 */
[----:B------:R-:W-:Y:S02]  /*58f0*/  IMAD.MOV.U32 R25, RZ, RZ, R17 ;  /* 0x000000ffff197224 */ /* 0x000fe400078e0011 */
[----:B--2---:R-:W-:Y:S02]  /*5900*/  IMAD.MOV.U32 R27, RZ, RZ, R4 ;  /* 0x000000ffff1b7224 */ /* 0x004fe400078e0004 */
[----:B------:R-:W-:-:S07]  /*5910*/  IMAD.MOV.U32 R29, RZ, RZ, R5 ;  /* 0x000000ffff1d7224 */ /* 0x000fce00078e0005 */
[----:B-1-34-:R-:W-:Y:S05]  /*5920*/  @!P0 BRA `(.L_x_451) ;  /* 0x0000000000388947 */ /* 0x01afea0003800000 */
        /* <DEDUP_REMOVED lines=14> */
.L_x_451:
[----:B------:R-:W-:Y:S05]  /*5a10*/  BSYNC.RECONVERGENT B1 ;  /* 0x0000000000017941 */ /* 0x000fea0003800200 */
.L_x_450:
        /* <DEDUP_REMOVED lines=23> */
.L_x_453:
[----:B------:R-:W-:Y:S05]  /*5b90*/  BSYNC.RECONVERGENT B1 ;  /* 0x0000000000017941 */ /* 0x000fea0003800200 */
.L_x_452:
        /* <DEDUP_REMOVED lines=21> */
.L_x_455:
[----:B------:R-:W-:Y:S05]  /*5cf0*/  BSYNC.RECONVERGENT B1 ;  /* 0x0000000000017941 */ /* 0x000fea0003800200 */
.L_x_454:
        /* <DEDUP_REMOVED lines=23> */
.L_x_457:
[----:B------:R-:W-:Y:S05]  /*5e70*/  BSYNC.RECONVERGENT B1 ;  /* 0x0000000000017941 */ /* 0x000fea0003800200 */
.L_x_456:
[----:B------:R-:W-:Y:S01]  /*5e80*/  DSETP.GEU.AND P0, PT, |R14|, |R22|, PT ;  /* 0x400000160e00722a */ /* 0x000fe20003f0e200 */
[----:B------:R-:W-:Y:S01]  /*5e90*/  BSSY.RECONVERGENT B1, `(.L_x_458) ;  /* 0x0000014000017945 */ /* 0x000fe20003800200 */
[----:B------:R-:W-:Y:S01]  /*5ea0*/  MOV R2, R22 ;  /* 0x0000001600027202 */ /* 0x000fe20000000f00 */
[----:B------:R-:W-:Y:S02]  /*5eb0*/  IMAD.MOV.U32 R3, RZ, RZ, R23 ;  /* 0x000000ffff037224 */ /* 0x000fe400078e0017 */
[----:B-1----:R-:W-:Y:S02]  /*5ec0*/  IMAD.MOV.U32 R19, RZ, RZ, R8 ;  /* 0x000000ffff137224 */ /* 0x002fe400078e0008 */
        /* <DEDUP_REMOVED lines=16> */
.L_x_459:
[----:B------:R-:W-:Y:S05]  /*5fd0*/  BSYNC.RECONVERGENT B1 ;  /* 0x0000000000017941 */ /* 0x000fea0003800200 */
.L_x_458:
        /* <DEDUP_REMOVED lines=21> */
.L_x_461:
[----:B------:R-:W-:Y:S05]  /*6130*/  BSYNC.RECONVERGENT B1 ;  /* 0x0000000000017941 */ /* 0x000fea0003800200 */
.L_x_460:
        /* <DEDUP_REMOVED lines=20> */
.L_x_383:
[----:B------:R-:W-:Y:S05]  /*6280*/  BSYNC.RECONVERGENT B0 ;  /* 0x0000000000007941 */ /* 0x000fea0003800200 */
.L_x_350:
[----:B------:R-:W-:Y:S05]  /*6290*/  @P1 EXIT ;  /* 0x000000000000194d */ /* 0x000fea0003800000 */
[----:B01----:R-:W0:Y:S02]  /*62a0*/  LDC.64 R4, c[0x0][0x388] ;  /* 0x0000e200ff047b82 */ /* 0x003e240000000a00 */
[----:B0-----:R-:W-:Y:S04]  /*62b0*/  STG.E.64 desc[UR6][R4.64], R2 ;  /* 0x0000000204007986 */ /* 0x001fe8000c101b06 */
[----:B------:R-:W-:Y:S01]  /*62c0*/  STG.E.64 desc[UR6][R4.64+0x8], R14 ;  /* 0x0000080e04007986 */ /* 0x000fe2000c101b06 */
[----:B------:R-:W-:Y:S05]  /*62d0*/  EXIT ;  /* 0x000000000000794d */ /* 0x000fea0003800000 */
.L_x_462:
        /* <DEDUP_REMOVED lines=10> */
.L_x_746:


//--------------------- .text._ZN6thrust24THRUST_300001_SM_1000_NS8cuda_cub4core6detail13_kernel_agentINS1_8__reduce10DrainAgentIiEEJN3cub18CUB_300001_SM_10009GridQueueIjEEiEEEvDpT0_ --------------------------
	.section	.text._ZN6thrust24THRUST_300001_SM_1000_NS8cuda_cub4core6detail13_kernel_agentINS1_8__reduce10DrainAgentIiEEJN3cub18CUB_300001_SM_10009GridQueueIjEEiEEEvDpT0_,"ax",@progbits
	.align	128
        .global         _ZN6thrust24THRUST_300001_SM_1000_NS8cuda_cub4core6detail13_kernel_agentINS1_8__reduce10DrainAgentIiEEJN3cub18CUB_300001_SM_10009GridQueueIjEEiEEEvDpT0_
        .type           _ZN6thrust24THRUST_300001_SM_1000_NS8cuda_cub4core6detail13_kernel_agentINS1_8__reduce10DrainAgentIiEEJN3cub18CUB_300001_SM_10009GridQueueIjEEiEEEvDpT0_,@function
        .size           _ZN6thrust24THRUST_300001_SM_1000_NS8cuda_cub4core6detail13_kernel_agentINS1_8__reduce10DrainAgentIiEEJN3cub18CUB_300001_SM_10009GridQueueIjEEiEEEvDpT0_,(.L_x_747 - _ZN6thrust24THRUST_300001_SM_1000_NS8cuda_cub4core6detail13_kernel_agentINS1_8__reduce10DrainAgentIiEEJN3cub18CUB_300001_SM_10009GridQueueIjEEiEEEvDpT0_)
        .other          _ZN6thrust24THRUST_300001_SM_1000_NS8cuda_cub4core6detail13_kernel_agentINS1_8__reduce10DrainAgentIiEEJN3cub18CUB_300001_SM_10009GridQueueIjEEiEEEvDpT0_,@"STO_CUDA_ENTRY STV_DEFAULT"
_ZN6thrust24THRUST_300001_SM_1000_NS8cuda_cub4core6detail13_kernel_agentINS1_8__reduce10DrainAgentIiEEJN3cub18CUB_300001_SM_10009GridQueueIjEEiEEEvDpT0_:
.text._ZN6thrust24THRUST_300001_SM_1000_NS8cuda_cub4core6detail13_kernel_agentINS1_8__reduce10DrainAgentIiEEJN3cub18CUB_300001_SM_10009GridQueueIjEEiEEEvDpT0_:
[----:B------:R-:W-:Y:S08]  /*0000*/  LDC R1, c[0x0][0x37c] ;  /* 0x0000df00ff017b82 */ /* 0x000ff00000000800 */
[----:B------:R-:W0:Y:S01]  /*0010*/  LDC.64 R2, c[0x0][0x380] ;  /* 0x0000e000ff027b82 */ /* 0x000e220000000a00 */
[----:B------:R-:W0:Y:S07]  /*0020*/  LDCU.64 UR4, c[0x0][0x358] ;  /* 0x00006b00ff0477ac */ /* 0x000e2e0008000a00 */
[----:B------:R-:W1:Y:S01]  /*0030*/  LDC R5, c[0x0][0x388] ;  /* 0x0000e200ff057b82 */ /* 0x000e620000000800 */
[----:B0-----:R-:W-:Y:S04]  /*0040*/  STG.E desc[UR4][R2.64+0x4], RZ ;  /* 0x000004ff02007986 */ /* 0x001fe8000c101904 */
[----:B-1----:R-:W-:Y:S01]  /*0050*/  STG.E desc[UR4][R2.64], R5 ;  /* 0x0000000502007986 */ /* 0x002fe2000c101904 */
[----:B------:R-:W-:Y:S05]  /*0060*/  EXIT ;  /* 0x000000000000794d */ /* 0x000fea0003800000 */
.L_x_463:
        /* <DEDUP_REMOVED lines=9> */
.L_x_747:


//--------------------- .text._ZN6thrust24THRUST_300001_SM_1000_NS8cuda_cub4core6detail13_kernel_agentINS1_8__reduce11ReduceAgentINS0_12zip_iteratorIN4cuda3std3__45tupleIJNS0_10device_ptrIdEENS0_17counting_iteratorIlNS0_11use_defaultESF_SF_EEEEEEEPNSB_IJdlEEESJ_iNS1_9__extrema9arg_max_fIdl13cmpAbsDoublesEEEEJSI_SK_iN3cub18CUB_300001_SM_100013GridEvenShareIiEENSR_9GridQueueIjEESO_EEEvDpT0_ --------------------------
	.section	.text._ZN6thrust24THRUST_300001_SM_1000_NS8cuda_cub4core6detail13_kernel_agentINS1_8__reduce11ReduceAgentINS0_12zip_iteratorIN4cuda3std3__45tupleIJNS0_10device_ptrIdEENS0_17counting_iteratorIlNS0_11use_defaultESF_SF_EEEEEEEPNSB_IJdlEEESJ_iNS1_9__extrema9arg_max_fIdl13cmpAbsDoublesEEEEJSI_SK_iN3cub18CUB_300001_SM_100013GridEvenShareIiEENSR_9GridQueueIjEESO_EEEvDpT0_,"ax",@progbits
	.align	128
        .global         _ZN6thrust24THRUST_300001_SM_1000_NS8cuda_cub4core6detail13_kernel_agentINS1_8__reduce11ReduceAgentINS0_12zip_iteratorIN4cuda3std3__45tupleIJNS0_10device_ptrIdEENS0_17counting_iteratorIlNS0_11use_defaultESF_SF_EEEEEEEPNSB_IJdlEEESJ_iNS1_9__extrema9arg_max_fIdl13cmpAbsDoublesEEEEJSI_SK_iN3cub18CUB_300001_SM_100013GridEvenShareIiEENSR_9GridQueueIjEESO_EEEvDpT0_
        .type           _ZN6thrust24THRUST_300001_SM_1000_NS8cuda_cub4core6detail13_kernel_agentINS1_8__reduce11ReduceAgentINS0_12zip_iteratorIN4cuda3std3__45tupleIJNS0_10device_ptrIdEENS0_17counting_iteratorIlNS0_11use_defaultESF_SF_EEEEEEEPNSB_IJdlEEESJ_iNS1_9__extrema9arg_max_fIdl13cmpAbsDoublesEEEEJSI_SK_iN3cub18CUB_300001_SM_100013GridEvenShareIiEENSR_9GridQueueIjEESO_EEEvDpT0_,@function
        .size           _ZN6thrust24THRUST_300001_SM_1000_NS8cuda_cub4core6detail13_kernel_agentINS1_8__reduce11ReduceAgentINS0_12zip_iteratorIN4cuda3std3__45tupleIJNS0_10device_ptrIdEENS0_17counting_iteratorIlNS0_11use_defaultESF_SF_EEEEEEEPNSB_IJdlEEESJ_iNS1_9__extrema9arg_max_fIdl13cmpAbsDoublesEEEEJSI_SK_iN3cub18CUB_300001_SM_100013GridEvenShareIiEENSR_9GridQueueIjEESO_EEEvDpT0_,(.L_x_748 - _ZN6thrust24THRUST_300001_SM_1000_NS8cuda_cub4core6detail13_kernel_agentINS1_8__reduce11ReduceAgentINS0_12zip_iteratorIN4cuda3std3__45tupleIJNS0_10device_ptrIdEENS0_17counting_iteratorIlNS0_11use_defaultESF_SF_EEEEEEEPNSB_IJdlEEESJ_iNS1_9__extrema9arg_max_fIdl13cmpAbsDoublesEEEEJSI_SK_iN3cub18CUB_300001_SM_100013GridEvenShareIiEENSR_9GridQueueIjEESO_EEEvDpT0_)
        .other          _ZN6thrust24THRUST_300001_SM_1000_NS8cuda_cub4core6detail13_kernel_agentINS1_8__reduce11ReduceAgentINS0_12zip_iteratorIN4cuda3std3__45tupleIJNS0_10device_ptrIdEENS0_17counting_iteratorIlNS0_11use_defaultESF_SF_EEEEEEEPNSB_IJdlEEESJ_iNS1_9__extrema9arg_max_fIdl13cmpAbsDoublesEEEEJSI_SK_iN3cub18CUB_300001_SM_100013GridEvenShareIiEENSR_9GridQueueIjEESO_EEEvDpT0_,@"STO_CUDA_ENTRY STV_DEFAULT"
_ZN6thrust24THRUST_300001_SM_1000_NS8cuda_cub4core6detail13_kernel_agentINS1_8__reduce11ReduceAgentINS0_12zip_iteratorIN4cuda3std3__45tupleIJNS0_10device_ptrIdEENS0_17counting_iteratorIlNS0_11use_defaultESF_SF_EEEEEEEPNSB_IJdlEEESJ_iNS1_9__extrema9arg_max_fIdl13cmpAbsDoublesEEEEJSI_SK_iN3cub18CUB_300001_SM_100013GridEvenShareIiEENSR_9GridQueueIjEESO_EEEvDpT0_:
.text._ZN6thrust24THRUST_300001_SM_1000_NS8cuda_cub4core6detail13_kernel_agentINS1_8__reduce11ReduceAgentINS0_12zip_iteratorIN4cuda3std3__45tupleIJNS0_10device_ptrIdEENS0_17counting_iteratorIlNS0_11use_defaultESF_SF_EEEEEEEPNSB_IJdlEEESJ_iNS1_9__extrema9arg_max_fIdl13cmpAbsDoublesEEEEJSI_SK_iN3cub18CUB_300001_SM_100013GridEvenShareIiEENSR_9GridQueueIjEESO_EEEvDpT0_:
[----:B------:R-:W-:Y:S01]  /*0000*/  LDC R1, c[0x0][0x37c] ;  /* 0x0000df00ff017b82 */ /* 0x000fe20000000800 */
[----:B------:R-:W0:Y:S01]  /*0010*/  S2R R0, SR_CTAID.X ;  /* 0x0000000000007919 */ /* 0x000e220000002500 */
[----:B------:R-:W1:Y:S01]  /*0020*/  LDCU UR4, c[0x0][0x398] ;  /* 0x00007300ff0477ac */ /* 0x000e620008000800 */
[----:B------:R-:W-:Y:S01]  /*0030*/  BSSY.RECONVERGENT B0, `(.L_x_464) ;  /* 0x000066d000007945 */ /* 0x000fe20003800200 */
[----:B------:R-:W2:Y:S01]  /*0040*/  LDCU UR6, c[0x0][0x370] ;  /* 0x00006e00ff0677ac */ /* 0x000ea20008000800 */
[----:B------:R-:W3:Y:S01]  /*0050*/  LDCU.64 UR10, c[0x0][0x358] ;  /* 0x00006b00ff0a77ac */ /* 0x000ee20008000a00 */
[----:B-1----:R-:W-:Y:S01]  /*0060*/  IMAD.U32 R7, RZ, RZ, UR4 ;  /* 0x00000004ff077e24 */ /* 0x002fe2000f8e00ff */
[----:B--2---:R-:W-:Y:S01]  /*0070*/  UIMAD UR6, UR6, 0x500, URZ ;  /* 0x00000500060678a4 */ /* 0x004fe2000f8e02ff */
[----:B0-----:R-:W-:-:S04]  /*0080*/  IMAD R10, R0, 0x500, RZ ;  /* 0x00000500000a7824 */ /* 0x001fc800078e02ff */
[----:B------:R-:W-:-:S05]  /*0090*/  VIADD R2, R10, 0x500 ;  /* 0x000005000a027836 */ /* 0x000fca0000000000 */
[----:B------:R-:W-:-:S13]  /*00a0*/  ISETP.GT.AND P0, PT, R2, R7, PT ;  /* 0x000000070200720c */ /* 0x000fda0003f04270 */
[----:B---3--:R-:W-:Y:S05]  /*00b0*/  @!P0 BRA `(.L_x_465) ;  /* 0x0000003800d08947 */ /* 0x008fea0003800000 */
[----:B------:R-:W0:Y:S01]  /*00c0*/  S2R R5, SR_TID.X ;  /* 0x0000000000057919 */ /* 0x000e220000002100 */
[----:B------:R-:W-:Y:S01]  /*00d0*/  IMAD.IADD R4, R7, 0x1, -R10 ;  /* 0x0000000107047824 */ /* 0x000fe200078e0a0a */
[----:B------:R-:W1:Y:S01]  /*00e0*/  LDCU.64 UR6, c[0x0][0x388] ;  /* 0x00007100ff0677ac */ /* 0x000e620008000a00 */
[----:B------:R-:W-:Y:S01]  /*00f0*/  BSSY.RECONVERGENT B1, `(.L_x_466) ;  /* 0x0000010000017945 */ /* 0x000fe20003800200 */
[----:B------:R-:W-:Y:S01]  /*0100*/  IMAD.MOV.U32 R8, RZ, RZ, RZ ;  /* 0x000000ffff087224 */ /* 0x000fe200078e00ff */
[----:B------:R-:W-:Y:S01]  /*0110*/  CS2R R2, SRZ ;  /* 0x0000000000027805 */ /* 0x000fe2000001ff00 */
[----:B------:R-:W2:Y:S01]  /*0120*/  LDCU.64 UR8, c[0x0][0x388] ;  /* 0x00007100ff0877ac */ /* 0x000ea20008000a00 */
[----:B------:R-:W-:Y:S01]  /*0130*/  IMAD.MOV.U32 R6, RZ, RZ, RZ ;  /* 0x000000ffff067224 */ /* 0x000fe200078e00ff */
[----:B0-----:R-:W-:Y:S01]  /*0140*/  ISETP.GE.AND P0, PT, R5, R4, PT ;  /* 0x000000040500720c */ /* 0x001fe20003f06270 */
[----:B------:R-:W-:-:S12]  /*0150*/  IMAD.MOV.U32 R9, RZ, RZ, R5 ;  /* 0x000000ffff097224 */ /* 0x000fd800078e0005 */
[----:B-12---:R-:W-:Y:S05]  /*0160*/  @P0 BRA `(.L_x_467) ;  /* 0x0000000000200947 */ /* 0x006fea0003800000 */
[----:B------:R-:W0:Y:S01]  /*0170*/  LDC.64 R2, c[0x0][0x380] ;  /* 0x0000e000ff027b82 */ /* 0x000e220000000a00 */
[----:B------:R-:W-:Y:S01]  /*0180*/  IMAD.IADD R11, R10, 0x1, R5 ;  /* 0x000000010a0b7824 */ /* 0x000fe200078e0205 */
[----:B------:R-:W1:Y:S03]  /*0190*/  LDCU.64 UR4, c[0x0][0x388] ;  /* 0x00007100ff0477ac */ /* 0x000e660008000a00 */
[----:B0-----:R-:W-:-:S06]  /*01a0*/  IMAD.WIDE R2, R11, 0x8, R2 ;  /* 0x000000080b027825 */ /* 0x001fcc00078e0202 */
[----:B------:R-:W5:Y:S01]  /*01b0*/  LDG.E.64 R2, desc[UR10][R2.64] ;  /* 0x0000000a02027981 */ /* 0x000f62000c1e1b00 */
[----:B-1----:R-:W-:Y:S01]  /*01c0*/  IADD3 R8, P0, PT, R11, UR4, RZ ;  /* 0x000000040b087c10 */ /* 0x002fe2000ff1e0ff */
[----:B------:R-:W-:-:S03]  /*01d0*/  VIADD R9, R5, 0x100 ;  /* 0x0000010005097836 */ /* 0x000fc60000000000 */
[----:B------:R-:W-:-:S09]  /*01e0*/  LEA.HI.X.SX32 R6, R11, UR5, 0x1, P0 ;  /* 0x000000050b067c11 */ /* 0x000fd200080f0eff */
.L_x_467:
[----:B------:R-:W-:Y:S05]  /*01f0*/  BSYNC.RECONVERGENT B1 ;  /* 0x0000000000017941 */ /* 0x000fea0003800200 */
.L_x_466:
        /* <DEDUP_REMOVED lines=9> */
[----:B------:R-:W0:Y:S01]  /*0290*/  LDC.64 R12, c[0x0][0x380] ;  /* 0x0000e000ff0c7b82 */ /* 0x000e220000000a00 */
[----:B------:R-:W-:Y:S01]  /*02a0*/  LEA.HI R7, R18, 0x1, RZ, 0x18 ;  /* 0x0000000112077811 */ /* 0x000fe200078fc0ff */
[----:B------:R-:W-:-:S03]  /*02b0*/  IMAD.IADD R11, R10, 0x1, R9 ;  /* 0x000000010a0b7824 */ /* 0x000fc600078e0209 */
[----:B------:R-:W-:-:S05]  /*02c0*/  LOP3.LUT R7, R7, 0x3, RZ, 0xc0, !PT ;  /* 0x0000000307077812 */ /* 0x000fca00078ec0ff */
[----:B------:R-:W-:-:S07]  /*02d0*/  IMAD.MOV R7, RZ, RZ, -R7 ;  /* 0x000000ffff077224 */ /* 0x000fce00078e0a07 */
.L_x_474:
[----:B0-----:R-:W-:-:S06]  /*02e0*/  IMAD.WIDE R14, R11, 0x8, R12 ;  /* 0x000000080b0e7825 */ /* 0x001fcc00078e020c */
[----:B------:R-:W2:Y:S01]  /*02f0*/  LDG.E.64 R14, desc[UR10][R14.64] ;  /* 0x0000000a0e0e7981 */ /* 0x000ea2000c1e1b00 */
[----:B------:R-:W-:Y:S01]  /*0300*/  IADD3 R22, P1, PT, R11, UR6, RZ ;  /* 0x000000060b167c10 */ /* 0x000fe2000ff3e0ff */
[----:B------:R-:W-:Y:S01]  /*0310*/  VIADD R7, R7, 0x1 ;  /* 0x0000000107077836 */ /* 0x000fe20000000000 */
[----:B------:R-:W-:Y:S01]  /*0320*/  BSSY.RECONVERGENT B3, `(.L_x_472) ;  /* 0x000001b000037945 */ /* 0x000fe20003800200 */
[----:B------:R-:W-:Y:S01]  /*0330*/  IMAD.MOV.U32 R19, RZ, RZ, R8 ;  /* 0x000000ffff137224 */ /* 0x000fe200078e0008 */
[----:B------:R-:W-:Y:S01]  /*0340*/  LEA.HI.X.SX32 R21, R11, UR7, 0x1, P1 ;  /* 0x000000070b157c11 */ /* 0x000fe200088f0eff */
[----:B------:R-:W-:Y:S01]  /*0350*/  IMAD.MOV.U32 R20, RZ, RZ, R6 ;  /* 0x000000ffff147224 */ /* 0x000fe200078e0006 */
[----:B------:R-:W-:Y:S01]  /*0360*/  ISETP.NE.AND P2, PT, R7, RZ, PT ;  /* 0x000000ff0700720c */ /* 0x000fe20003f45270 */
[----:B-----5:R-:W-:Y:S02]  /*0370*/  IMAD.MOV.U32 R16, RZ, RZ, R2 ;  /* 0x000000ffff107224 */ /* 0x020fe400078e0002 */
[----:B------:R-:W-:-:S02]  /*0380*/  IMAD.MOV.U32 R17, RZ, RZ, R3 ;  /* 0x000000ffff117224 */ /* 0x000fc400078e0003 */
[----:B------:R-:W-:Y:S02]  /*0390*/  IMAD.MOV.U32 R8, RZ, RZ, R22 ;  /* 0x000000ffff087224 */ /* 0x000fe400078e0016 */
        /* <DEDUP_REMOVED lines=19> */
.L_x_473:
[----:B------:R-:W-:Y:S05]  /*04d0*/  BSYNC.RECONVERGENT B3 ;  /* 0x0000000000037941 */ /* 0x000fea0003800200 */
.L_x_472:
[----:B------:R-:W-:Y:S02]  /*04e0*/  VIADD R9, R9, 0x100 ;  /* 0x0000010009097836 */ /* 0x000fe40000000000 */
[----:B------:R-:W-:Y:S01]  /*04f0*/  VIADD R11, R11, 0x100 ;  /* 0x000001000b0b7836 */ /* 0x000fe20000000000 */
[----:B------:R-:W-:Y:S06]  /*0500*/  @P2 BRA `(.L_x_474) ;  /* 0xfffffffc00742947 */ /* 0x000fec000383ffff */
.L_x_471:
[----:B------:R-:W-:Y:S05]  /*0510*/  BSYNC.RECONVERGENT B2 ;  /* 0x0000000000027941 */ /* 0x000fea0003800200 */
.L_x_470:
[----:B------:R-:W-:-:S13]  /*0520*/  ISETP.GE.U32.AND P0, PT, R18, 0x300, PT ;  /* 0x000003001200780c */ /* 0x000fda0003f06070 */
[----:B------:R-:W-:Y:S05]  /*0530*/  @!P0 BRA `(.L_x_469) ;  /* 0x0000000400cc8947 */ /* 0x000fea0003800000 */
[----:B------:R-:W0:Y:S01]  /*0540*/  LDC.64 R12, c[0x0][0x380] ;  /* 0x0000e000ff0c7b82 */ /* 0x000e220000000a00 */
[----:B------:R-:W-:-:S04]  /*0550*/  IMAD.IADD R7, R10, 0x1, R9 ;  /* 0x000000010a077824 */ /* 0x000fc800078e0209 */
[C---:B------:R-:W-:Y:S02]  /*0560*/  VIADD R27, R7.reuse, 0x100 ;  /* 0x00000100071b7836 */ /* 0x040fe40000000000 */
[C---:B------:R-:W-:Y:S02]  /*0570*/  VIADD R26, R7.reuse, 0x200 ;  /* 0x00000200071a7836 */ /* 0x040fe40000000000 */
[----:B------:R-:W-:Y:S01]  /*0580*/  VIADD R25, R7, 0x300 ;  /* 0x0000030007197836 */ /* 0x000fe20000000000 */
[----:B0-----:R-:W-:-:S05]  /*0590*/  IADD3 R10, P0, PT, R12, 0x1000, RZ ;  /* 0x000010000c0a7810 */ /* 0x001fca0007f1e0ff */
[----:B------:R-:W-:-:S08]  /*05a0*/  IMAD.X R11, RZ, RZ, R13, P0 ;  /* 0x000000ffff0b7224 */ /* 0x000fd000000e060d */
.L_x_483:
[----:B------:R-:W-:-:S05]  /*05b0*/  IMAD.WIDE R22, R7, 0x8, R10 ;  /* 0x0000000807167825 */ /* 0x000fca00078e020a */
[----:B------:R-:W2:Y:S04]  /*05c0*/  LDG.E.64 R20, desc[UR10][R22.64+-0x1000] ;  /* 0xfff0000a16147981 */ /* 0x000ea8000c1e1b00 */
[----:B-----5:R0:W5:Y:S04]  /*05d0*/  LDG.E.64 R16, desc[UR10][R22.64+-0x800] ;  /* 0xfff8000a16107981 */ /* 0x020168000c1e1b00 */
[----:B------:R0:W5:Y:S04]  /*05e0*/  LDG.E.64 R14, desc[UR10][R22.64] ;  /* 0x0000000a160e7981 */ /* 0x000168000c1e1b00 */
[----:B------:R0:W5:Y:S01]  /*05f0*/  LDG.E.64 R12, desc[UR10][R22.64+0x800] ;  /* 0x0008000a160c7981 */ /* 0x000162000c1e1b00 */
[C---:B------:R-:W-:Y:S01]  /*0600*/  IADD3 R29, P1, PT, R7.reuse, UR8, RZ ;  /* 0x00000008071d7c10 */ /* 0x040fe2000ff3e0ff */
[----:B------:R-:W-:Y:S03]  /*0610*/  BSSY.RECONVERGENT B2, `(.L_x_475) ;  /* 0x0000016000027945 */ /* 0x000fe60003800200 */
[----:B------:R-:W-:Y:S01]  /*0620*/  LEA.HI.X.SX32 R31, R7, UR9, 0x1, P1 ;  /* 0x00000009071f7c11 */ /* 0x000fe200088f0eff */
[----:B------:R-:W-:-:S03]  /*0630*/  IMAD.MOV.U32 R24, RZ, RZ, R29 ;  /* 0x000000ffff187224 */ /* 0x000fc600078e001d */
[----:B------:R-:W-:Y:S01]  /*0640*/  MOV R28, R31 ;  /* 0x0000001f001c7202 */ /* 0x000fe20000000f00 */
        /* <DEDUP_REMOVED lines=18> */
.L_x_476:
[----:B------:R-:W-:Y:S05]  /*0770*/  BSYNC.RECONVERGENT B2 ;  /* 0x0000000000027941 */ /* 0x000fea0003800200 */
.L_x_475:
[----:B-----5:R-:W-:Y:S01]  /*0780*/  DSETP.GEU.AND P0, PT, |R18|, |R16|, PT ;  /* 0x400000101200722a */ /* 0x020fe20003f0e200 */
[C---:B------:R-:W-:Y:S01]  /*0790*/  IADD3 R21, P1, PT, R27.reuse, UR8, RZ ;  /* 0x000000081b157c10 */ /* 0x040fe2000ff3e0ff */
[----:B------:R-:W-:Y:S01]  /*07a0*/  BSSY.RECONVERGENT B2, `(.L_x_477) ;  /* 0x0000015000027945 */ /* 0x000fe20003800200 */
[----:B------:R-:W-:Y:S02]  /*07b0*/  IMAD.MOV.U32 R2, RZ, RZ, R16 ;  /* 0x000000ffff027224 */ /* 0x000fe400078e0010 */
[----:B------:R-:W-:Y:S01]  /*07c0*/  LEA.HI.X.SX32 R23, R27, UR9, 0x1, P1 ;  /* 0x000000091b177c11 */ /* 0x000fe200088f0eff */
[----:B------:R-:W-:Y:S02]  /*07d0*/  IMAD.MOV.U32 R6, RZ, RZ, R21 ;  /* 0x000000ffff067224 */ /* 0x000fe400078e0015 */
[----:B------:R-:W-:Y:S02]  /*07e0*/  IMAD.MOV.U32 R3, RZ, RZ, R17 ;  /* 0x000000ffff037224 */ /* 0x000fe400078e0011 */
[----:B------:R-:W-:-:S04]  /*07f0*/  IMAD.MOV.U32 R8, RZ, RZ, R23 ;  /* 0x000000ffff087224 */ /* 0x000fc800078e0017 */
        /* <DEDUP_REMOVED lines=15> */
.L_x_478:
[----:B------:R-:W-:Y:S05]  /*08f0*/  BSYNC.RECONVERGENT B2 ;  /* 0x0000000000027941 */ /* 0x000fea0003800200 */
.L_x_477:
[----:B------:R-:W-:Y:S01]  /*0900*/  DSETP.GEU.AND P0, PT, |R2|, |R14|, PT ;  /* 0x4000000e0200722a */ /* 0x000fe20003f0e200 */
[C---:B------:R-:W-:Y:S01]  /*0910*/  IADD3 R21, P1, PT, R26.reuse, UR8, RZ ;  /* 0x000000081a157c10 */ /* 0x040fe2000ff3e0ff */
[----:B------:R-:W-:Y:S01]  /*0920*/  BSSY.RECONVERGENT B2, `(.L_x_479) ;  /* 0x0000016000027945 */ /* 0x000fe20003800200 */
[----:B------:R-:W-:Y:S01]  /*0930*/  IADD3 R29, P2, PT, R25, UR8, RZ ;  /* 0x00000008191d7c10 */ /* 0x000fe2000ff5e0ff */
[----:B------:R-:W-:Y:S01]  /*0940*/  IMAD.MOV.U32 R16, RZ, RZ, R14 ;  /* 0x000000ffff107224 */ /* 0x000fe200078e000e */
        /* <DEDUP_REMOVED lines=19> */
.L_x_480:
[----:B------:R-:W-:Y:S05]  /*0a80*/  BSYNC.RECONVERGENT B2 ;  /* 0x0000000000027941 */ /* 0x000fea0003800200 */
.L_x_479:
[----:B------:R-:W-:Y:S01]  /*0a90*/  DSETP.GEU.AND P0, PT, |R16|, |R12|, PT ;  /* 0x4000000c1000722a */ /* 0x000fe20003f0e200 */
[----:B------:R-:W-:Y:S01]  /*0aa0*/  LEA.HI.X.SX32 R14, R25, UR9, 0x1, P2 ;  /* 0x00000009190e7c11 */ /* 0x000fe200090f0eff */
[----:B------:R-:W-:Y:S01]  /*0ab0*/  BSSY.RECONVERGENT B2, `(.L_x_481) ;  /* 0x0000014000027945 */ /* 0x000fe20003800200 */
[----:B------:R-:W-:Y:S02]  /*0ac0*/  IMAD.MOV.U32 R8, RZ, RZ, R29 ;  /* 0x000000ffff087224 */ /* 0x000fe400078e001d */
[----:B------:R-:W-:Y:S02]  /*0ad0*/  IMAD.MOV.U32 R2, RZ, RZ, R12 ;  /* 0x000000ffff027224 */ /* 0x000fe400078e000c */
[----:B------:R-:W-:Y:S02]  /*0ae0*/  IMAD.MOV.U32 R6, RZ, RZ, R14 ;  /* 0x000000ffff067224 */ /* 0x000fe400078e000e */
[----:B------:R-:W-:-:S05]  /*0af0*/  IMAD.MOV.U32 R3, RZ, RZ, R13 ;  /* 0x000000ffff037224 */ /* 0x000fca00078e000d */
        /* <DEDUP_REMOVED lines=15> */
.L_x_482:
[----:B------:R-:W-:Y:S05]  /*0bf0*/  BSYNC.RECONVERGENT B2 ;  /* 0x0000000000027941 */ /* 0x000fea0003800200 */
.L_x_481:
[----:B------:R-:W-:Y:S02]  /*0c00*/  VIADD R9, R9, 0x400 ;  /* 0x0000040009097836 */ /* 0x000fe40000000000 */
[----:B------:R-:W-:Y:S02]  /*0c10*/  VIADD R27, R27, 0x400 ;  /* 0x000004001b1b7836 */ /* 0x000fe40000000000 */
[----:B------:R-:W-:Y:S01]  /*0c20*/  VIADD R26, R26, 0x400 ;  /* 0x000004001a1a7836 */ /* 0x000fe20000000000 */
[----:B------:R-:W-:Y:S01]  /*0c30*/  ISETP.GE.AND P0, PT, R9, R4, PT ;  /* 0x000000040900720c */ /* 0x000fe20003f06270 */
[----:B------:R-:W-:Y:S02]  /*0c40*/  VIADD R25, R25, 0x400 ;  /* 0x0000040019197836 */ /* 0x000fe40000000000 */
[----:B------:R-:W-:-:S10]  /*0c50*/  VIADD R7, R7, 0x400 ;  /* 0x0000040007077836 */ /* 0x000fd40000000000 */
[----:B------:R-:W-:Y:S05]  /*0c60*/  @!P0 BRA `(.L_x_483) ;  /* 0xfffffff800508947 */ /* 0x000fea000383ffff */
.L_x_469:
[----:B------:R-:W-:Y:S05]  /*0c70*/  BSYNC.RECONVERGENT B1 ;  /* 0x0000000000017941 */ /* 0x000fea0003800200 */
.L_x_468:
        /* <DEDUP_REMOVED lines=34> */
.L_x_486:
[----:B------:R-:W-:Y:S05]  /*0ea0*/  BSYNC.RECONVERGENT B1 ;  /* 0x0000000000017941 */ /* 0x000fea0003800200 */
.L_x_485:
        /* <DEDUP_REMOVED lines=31> */
.L_x_488:
[----:B------:R-:W-:Y:S05]  /*10a0*/  BSYNC.RECONVERGENT B1 ;  /* 0x0000000000017941 */ /* 0x000fea0003800200 */
.L_x_487:
[----:B------:R-:W-:Y:S01]  /*10b0*/  ISETP.GT.AND P0, PT, R15, 0x1b, PT ;  /* 0x0000001b0f00780c */ /* 0x000fe20003f04270 */
[----:B---3--:R3:W3:Y:S01]  /*10c0*/  SHFL.DOWN PT, R8, R2, 0x4, 0x1f ;  /* 0x08801f0002087f89 */ /* 0x0086e200000e0000 */
[----:B------:R-:W-:Y:S01]  /*10d0*/  BSSY.RECONVERGENT B1, `(.L_x_489) ;  /* 0x000001d000017945 */ /* 0x000fe20003800200 */
[----:B0-----:R-:W-:Y:S01]  /*10e0*/  MOV R11, R4 ;  /* 0x00000004000b7202 */ /* 0x001fe20000000f00 */
[----:B------:R-:W-:Y:S01]  /*10f0*/  IMAD.MOV.U32 R12, RZ, RZ, R13 ;  /* 0x000000ffff0c7224 */ /* 0x000fe200078e000d */
[----:B------:R0:W0:Y:S01]  /*1100*/  SHFL.DOWN PT, R9, R3, 0x4, 0x1f ;  /* 0x08801f0003097f89 */ /* 0x00002200000e0000 */
[----:B-1----:R-:W-:Y:S02]  /*1110*/  IMAD.MOV.U32 R6, RZ, RZ, R2 ;  /* 0x000000ffff067224 */ /* 0x002fe400078e0002 */
[----:B--2---:R-:W-:Y:S01]  /*1120*/  IMAD.MOV.U32 R7, RZ, RZ, R3 ;  /* 0x000000ffff077224 */ /* 0x004fe200078e0003 */
[----:B----4-:R1:W2:Y:S04]  /*1130*/  SHFL.DOWN PT, R17, R4, 0x4, 0x1f ;  /* 0x08801f0004117f89 */ /* 0x0102a800000e0000 */
[----:B------:R1:W4:Y:S01]  /*1140*/  SHFL.DOWN PT, R10, R13, 0x4, 0x1f ;  /* 0x08801f000d0a7f89 */ /* 0x00032200000e0000 */
        /* <DEDUP_REMOVED lines=21> */
.L_x_490:
[----:B------:R-:W-:Y:S05]  /*12a0*/  BSYNC.RECONVERGENT B1 ;  /* 0x0000000000017941 */ /* 0x000fea0003800200 */
.L_x_489:
[----:B------:R-:W-:Y:S01]  /*12b0*/  ISETP.GT.AND P0, PT, R15, 0x17, PT ;  /* 0x000000170f00780c */ /* 0x000fe20003f04270 */
[----:B---3--:R3:W2:Y:S01]  /*12c0*/  SHFL.DOWN PT, R8, R6, 0x8, 0x1f ;  /* 0x09001f0006087f89 */ /* 0x0086a200000e0000 */
[----:B------:R-:W-:Y:S01]  /*12d0*/  BSSY.RECONVERGENT B1, `(.L_x_491) ;  /* 0x000001d000017945 */ /* 0x000fe20003800200 */
[----:B-1----:R-:W-:Y:S02]  /*12e0*/  IMAD.MOV.U32 R4, RZ, RZ, R11 ;  /* 0x000000ffff047224 */ /* 0x002fe400078e000b */
[----:B0-----:R3:W0:Y:S01]  /*12f0*/  SHFL.DOWN PT, R9, R7, 0x8, 0x1f ;  /* 0x09001f0007097f89 */ /* 0x00162200000e0000 */
[----:B----4-:R-:W-:Y:S02]  /*1300*/  IMAD.MOV.U32 R10, RZ, RZ, R12 ;  /* 0x000000ffff0a7224 */ /* 0x010fe400078e000c */
[----:B------:R-:W-:Y:S01]  /*1310*/  IMAD.MOV.U32 R2, RZ, RZ, R6 ;  /* 0x000000ffff027224 */ /* 0x000fe200078e0006 */
[----:B------:R3:W1:Y:S01]  /*1320*/  SHFL.DOWN PT, R14, R11, 0x8, 0x1f ;  /* 0x09001f000b0e7f89 */ /* 0x00066200000e0000 */
[----:B------:R-:W-:-:S03]  /*1330*/  IMAD.MOV.U32 R3, RZ, RZ, R7 ;  /* 0x000000ffff037224 */ /* 0x000fc600078e0007 */
[----:B------:R3:W4:Y:S01]  /*1340*/  SHFL.DOWN PT, R13, R12, 0x8, 0x1f ;  /* 0x09001f000c0d7f89 */ /* 0x00072200000e0000 */
[----:B------:R-:W-:Y:S05]  /*1350*/  @P0 BRA `(.L_x_492) ;  /* 0x0000000000500947 */ /* 0x000fea0003800000 */
[----:B0-2---:R-:W-:Y:S01]  /*1360*/  DSETP.GEU.AND P0, PT, |R6|, |R8|, PT ;  /* 0x400000080600722a */ /* 0x005fe20003f0e200 */
[----:B-1----:R-:W-:Y:S02]  /*1370*/  IMAD.MOV.U32 R4, RZ, RZ, R14 ;  /* 0x000000ffff047224 */ /* 0x002fe400078e000e */
        /* <DEDUP_REMOVED lines=18> */
.L_x_492:
[----:B------:R-:W-:Y:S05]  /*14a0*/  BSYNC.RECONVERGENT B1 ;  /* 0x0000000000017941 */ /* 0x000fea0003800200 */
.L_x_491:
[----:B------:R-:W-:Y:S01]  /*14b0*/  ISETP.GT.AND P0, PT, R15, 0xf, PT ;  /* 0x0000000f0f00780c */ /* 0x000fe20003f04270 */
[----:B---3--:R3:W1:Y:S01]  /*14c0*/  SHFL.DOWN PT, R6, R2, 0x10, 0x1f ;  /* 0x0a001f0002067f89 */ /* 0x00866200000e0000 */
[----:B------:R-:W-:Y:S01]  /*14d0*/  BSSY.RECONVERGENT B1, `(.L_x_493) ;  /* 0x000001d000017945 */ /* 0x000fe20003800200 */
[----:B--2---:R-:W-:Y:S02]  /*14e0*/  IMAD.MOV.U32 R17, RZ, RZ, R4 ;  /* 0x000000ffff117224 */ /* 0x004fe400078e0004 */
[----:B------:R3:W2:Y:S01]  /*14f0*/  SHFL.DOWN PT, R7, R3, 0x10, 0x1f ;  /* 0x0a001f0003077f89 */ /* 0x0006a200000e0000 */
[----:B------:R-:W-:Y:S02]  /*1500*/  IMAD.MOV.U32 R19, RZ, RZ, R10 ;  /* 0x000000ffff137224 */ /* 0x000fe400078e000a */
[----:B------:R-:W-:Y:S01]  /*1510*/  IMAD.MOV.U32 R12, RZ, RZ, R2 ;  /* 0x000000ffff0c7224 */ /* 0x000fe200078e0002 */
[----:B0-----:R3:W0:Y:S01]  /*1520*/  SHFL.DOWN PT, R9, R4, 0x10, 0x1f ;  /* 0x0a001f0004097f89 */ /* 0x00162200000e0000 */
[----:B----4-:R-:W-:-:S03]  /*1530*/  IMAD.MOV.U32 R13, RZ, RZ, R3 ;  /* 0x000000ffff0d7224 */ /* 0x010fc600078e0003 */
[----:B------:R3:W4:Y:S01]  /*1540*/  SHFL.DOWN PT, R11, R10, 0x10, 0x1f ;  /* 0x0a001f000a0b7f89 */ /* 0x00072200000e0000 */
[----:B------:R-:W-:Y:S05]  /*1550*/  @P0 BRA `(.L_x_494) ;  /* 0x0000000000500947 */ /* 0x000fea0003800000 */
[----:B-12---:R-:W-:Y:S01]  /*1560*/  DSETP.GEU.AND P0, PT, |R2|, |R6|, PT ;  /* 0x400000060200722a */ /* 0x006fe20003f0e200 */
[----:B0-----:R-:W-:Y:S01]  /*1570*/  IMAD.MOV.U32 R17, RZ, RZ, R9 ;  /* 0x000000ffff117224 */ /* 0x001fe200078e0009 */
        /* <DEDUP_REMOVED lines=18> */
.L_x_494:
[----:B------:R-:W-:Y:S05]  /*16a0*/  BSYNC.RECONVERGENT B1 ;  /* 0x0000000000017941 */ /* 0x000fea0003800200 */
.L_x_493:
[----:B------:R-:W-:Y:S01]  /*16b0*/  ISETP.NE.AND P0, PT, R15, RZ, PT ;  /* 0x000000ff0f00720c */ /* 0x000fe20003f05270 */
[----:B------:R-:W-:-:S12]  /*16c0*/  BSSY.RECONVERGENT B1, `(.L_x_495) ;  /* 0x000000b000017945 */ /* 0x000fd80003800200 */
[----:B------:R-:W-:Y:S05]  /*16d0*/  @P0 BRA `(.L_x_496) ;  /* 0x0000000000240947 */ /* 0x000fea0003800000 */
[----:B---3--:R-:W3:Y:S01]  /*16e0*/  S2R R4, SR_CgaCtaId ;  /* 0x0000000000047919 */ /* 0x008ee20000008800 */
[----:B------:R-:W-:Y:S01]  /*16f0*/  MOV R3, 0x400 ;  /* 0x0000040000037802 */ /* 0x000fe20000000f00 */
[----:B------:R-:W-:Y:S01]  /*1700*/  IMAD.MOV.U32 R18, RZ, RZ, R17 ;  /* 0x000000ffff127224 */ /* 0x000fe200078e0011 */
[----:B------:R-:W-:-:S04]  /*1710*/  SHF.R.U32.HI R2, RZ, 0x1, R5 ;  /* 0x00000001ff027819 */ /* 0x000fc80000011605 */
[----:B------:R-:W-:Y:S02]  /*1720*/  LOP3.LUT R2, R2, 0x1f0, RZ, 0xc0, !PT ;  /* 0x000001f002027812 */ /* 0x000fe400078ec0ff */
[----:B---3--:R-:W-:-:S05]  /*1730*/  LEA R3, R4, R3, 0x18 ;  /* 0x0000000304037211 */ /* 0x008fca00078ec0ff */
[----:B------:R-:W-:-:S05]  /*1740*/  IMAD.IADD R3, R2, 0x1, R3 ;  /* 0x0000000102037824 */ /* 0x000fca00078e0203 */
[----:B------:R3:W-:Y:S04]  /*1750*/  STS.64 [R3+0x10], R18 ;  /* 0x0000101203007388 */ /* 0x0007e80000000a00 */
[----:B------:R3:W-:Y:S02]  /*1760*/  STS.64 [R3+0x8], R12 ;  /* 0x0000080c03007388 */ /* 0x0007e40000000a00 */
.L_x_496:
[----:B------:R-:W-:Y:S05]  /*1770*/  BSYNC.RECONVERGENT B1 ;  /* 0x0000000000017941 */ /* 0x000fea0003800200 */
.L_x_495:
[----:B------:R-:W-:Y:S01]  /*1780*/  BAR.SYNC.DEFER_BLOCKING 0x0 ;  /* 0x0000000000007b1d */ /* 0x000fe20000010000 */
[----:B------:R-:W-:-:S13]  /*1790*/  ISETP.NE.AND P1, PT, R5, RZ, PT ;  /* 0x000000ff0500720c */ /* 0x000fda0003f25270 */
[----:B------:R-:W-:Y:S05]  /*17a0*/  @P1 BRA `(.L_x_497) ;  /* 0x0000004c00d41947 */ /* 0x000fea0003800000 */
[----:B---3--:R-:W3:Y:S01]  /*17b0*/  S2R R3, SR_CgaCtaId ;  /* 0x0000000000037919 */ /* 0x008ee20000008800 */
[----:B------:R-:W-:Y:S01]  /*17c0*/  MOV R2, 0x400 ;  /* 0x0000040000027802 */ /* 0x000fe20000000f00 */
[----:B------:R-:W-:Y:S03]  /*17d0*/  BSSY.RECONVERGENT B1, `(.L_x_498) ;  /* 0x000001a000017945 */ /* 0x000fe60003800200 */
[----:B---3--:R-:W-:-:S05]  /*17e0*/  LEA R32, R3, R2, 0x18 ;  /* 0x0000000203207211 */ /* 0x008fca00078ec0ff */
[----:B-1----:R-:W1:Y:S04]  /*17f0*/  LDS.64 R14, [R32+0x18] ;  /* 0x00001800200e7984 */ /* 0x002e680000000a00 */
[----:B0---4-:R-:W0:Y:S04]  /*1800*/  LDS.128 R8, [R32+0x20] ;  /* 0x0000200020087984 */ /* 0x011e280000000c00 */
[----:B------:R3:W4:Y:S04]  /*1810*/  LDS.64 R2, [R32+0x80] ;  /* 0x0000800020027984 */ /* 0x0007280000000a00 */
[----:B--2---:R3:W2:Y:S01]  /*1820*/  LDS.128 R4, [R32+0x30] ;  /* 0x0000300020047984 */ /* 0x0046a20000000c00 */
        /* <DEDUP_REMOVED lines=20> */
.L_x_499:
[----:B------:R-:W-:Y:S05]  /*1970*/  BSYNC.RECONVERGENT B1 ;  /* 0x0000000000017941 */ /* 0x000fea0003800200 */
.L_x_498:
[----:B------:R0:W1:Y:S01]  /*1980*/  LDS.128 R12, [R32+0x40] ;  /* 0x00004000200c7984 */ /* 0x0000620000000c00 */
[----:B------:R-:W-:Y:S01]  /*1990*/  DSETP.GEU.AND P0, PT, |R28|, |R10|, PT ;  /* 0x4000000a1c00722a */ /* 0x000fe20003f0e200 */
[----:B------:R-:W-:Y:S01]  /*19a0*/  BSSY.RECONVERGENT B1, `(.L_x_500) ;  /* 0x0000017000017945 */ /* 0x000fe20003800200 */
[----:B------:R-:W-:Y:S01]  /*19b0*/  IMAD.MOV.U32 R33, RZ, RZ, R4 ;  /* 0x000000ffff217224 */ /* 0x000fe200078e0004 */
[----:B------:R0:W2:Y:S01]  /*19c0*/  LDS.128 R16, [R32+0x50] ;  /* 0x0000500020107984 */ /* 0x0000a20000000c00 */
[----:B------:R-:W-:Y:S02]  /*19d0*/  IMAD.MOV.U32 R35, RZ, RZ, R5 ;  /* 0x000000ffff237224 */ /* 0x000fe400078e0005 */
[----:B------:R-:W-:Y:S01]  /*19e0*/  IMAD.MOV.U32 R8, RZ, RZ, R10 ;  /* 0x000000ffff087224 */ /* 0x000fe200078e000a */
[----:B------:R0:W3:Y:S01]  /*19f0*/  LDS.128 R20, [R32+0x60] ;  /* 0x0000600020147984 */ /* 0x0000e20000000c00 */
[----:B------:R-:W-:-:S03]  /*1a00*/  IMAD.MOV.U32 R9, RZ, RZ, R11 ;  /* 0x000000ffff097224 */ /* 0x000fc600078e000b */
[----:B------:R0:W4:Y:S03]  /*1a10*/  LDS.128 R24, [R32+0x70] ;  /* 0x0000700020187984 */ /* 0x0001260000000c00 */
        /* <DEDUP_REMOVED lines=15> */
.L_x_501:
[----:B------:R-:W-:Y:S05]  /*1b10*/  BSYNC.RECONVERGENT B1 ;  /* 0x0000000000017941 */ /* 0x000fea0003800200 */
.L_x_500:
        /* <DEDUP_REMOVED lines=21> */
.L_x_503:
[----:B------:R-:W-:Y:S05]  /*1c70*/  BSYNC.RECONVERGENT B1 ;  /* 0x0000000000017941 */ /* 0x000fea0003800200 */
.L_x_502:
[----:B------:R-:W-:Y:S01]  /*1c80*/  DSETP.GEU.AND P0, PT, |R4|, |R14|, PT ;  /* 0x4000000e0400722a */ /* 0x000fe20003f0e200 */
[----:B------:R-:W-:Y:S01]  /*1c90*/  BSSY.RECONVERGENT B1, `(.L_x_504) ;  /* 0x0000014000017945 */ /* 0x000fe20003800200 */
[----:B------:R-:W-:Y:S02]  /*1ca0*/  IMAD.MOV.U32 R6, RZ, RZ, R14 ;  /* 0x000000ffff067224 */ /* 0x000fe400078e000e */
[----:B------:R-:W-:Y:S02]  /*1cb0*/  IMAD.MOV.U32 R7, RZ, RZ, R15 ;  /* 0x000000ffff077224 */ /* 0x000fe400078e000f */
[----:B--2---:R-:W-:Y:S02]  /*1cc0*/  IMAD.MOV.U32 R9, RZ, RZ, R16 ;  /* 0x000000ffff097224 */ /* 0x004fe400078e0010 */
        /* <DEDUP_REMOVED lines=16> */
.L_x_505:
[----:B------:R-:W-:Y:S05]  /*1dd0*/  BSYNC.RECONVERGENT B1 ;  /* 0x0000000000017941 */ /* 0x000fea0003800200 */
.L_x_504:
        /* <DEDUP_REMOVED lines=21> */
.L_x_507:
[----:B------:R-:W-:Y:S05]  /*1f30*/  BSYNC.RECONVERGENT B1 ;  /* 0x0000000000017941 */ /* 0x000fea0003800200 */
.L_x_506:
[----:B------:R-:W-:Y:S01]  /*1f40*/  DSETP.GEU.AND P0, PT, |R4|, |R22|, PT ;  /* 0x400000160400722a */ /* 0x000fe20003f0e200 */
[----:B------:R-:W-:Y:S01]  /*1f50*/  BSSY.RECONVERGENT B1, `(.L_x_508) ;  /* 0x0000014000017945 */ /* 0x000fe20003800200 */
[----:B------:R-:W-:Y:S02]  /*1f60*/  IMAD.MOV.U32 R6, RZ, RZ, R22 ;  /* 0x000000ffff067224 */ /* 0x000fe400078e0016 */
[----:B------:R-:W-:Y:S02]  /*1f70*/  IMAD.MOV.U32 R7, RZ, RZ, R23 ;  /* 0x000000ffff077224 */ /* 0x000fe400078e0017 */
[----:B----4-:R-:W-:Y:S02]  /*1f80*/  IMAD.MOV.U32 R9, RZ, RZ, R24 ;  /* 0x000000ffff097224 */ /* 0x010fe400078e0018 */
        /* <DEDUP_REMOVED lines=16> */
.L_x_509:
[----:B------:R-:W-:Y:S05]  /*2090*/  BSYNC.RECONVERGENT B1 ;  /* 0x0000000000017941 */ /* 0x000fea0003800200 */
.L_x_508:
[----:B------:R-:W-:Y:S01]  /*20a0*/  DSETP.GEU.AND P0, PT, |R6|, |R26|, PT ;  /* 0x4000001a0600722a */ /* 0x000fe20003f0e200 */
[----:B------:R-:W-:Y:S02]  /*20b0*/  IMAD.MOV.U32 R12, RZ, RZ, R26 ;  /* 0x000000ffff0c7224 */ /* 0x000fe400078e001a */
[----:B------:R-:W-:Y:S02]  /*20c0*/  IMAD.MOV.U32 R13, RZ, RZ, R27 ;  /* 0x000000ffff0d7224 */ /* 0x000fe400078e001b */
        /* <DEDUP_REMOVED lines=18> */
.L_x_484:
        /* <DEDUP_REMOVED lines=8> */
[----:B------:R-:W-:Y:S01]  /*2270*/  ISETP.GT.AND P0, PT, R11, R4, PT ;  /* 0x000000040b00720c */ /* 0x000fe20003f04270 */
[----:B------:R-:W-:Y:S02]  /*2280*/  IMAD.IADD R9, R4, 0x1, R9 ;  /* 0x0000000104097824 */ /* 0x000fe400078e0209 */
[----:B------:R-:W-:-:S03]  /*2290*/  IMAD.MOV.U32 R11, RZ, RZ, R3 ;  /* 0x000000ffff0b7224 */ /* 0x000fc600078e0003 */
        /* <DEDUP_REMOVED lines=27> */
.L_x_511:
[----:B------:R-:W-:Y:S05]  /*2450*/  BSYNC.RECONVERGENT B1 ;  /* 0x0000000000017941 */ /* 0x000fea0003800200 */
.L_x_510:
[----:B------:R-:W-:Y:S01]  /*2460*/  VIADD R2, R7, 0x2 ;  /* 0x0000000207027836 */ /* 0x000fe20000000000 */
[----:B--2---:R1:W2:Y:S01]  /*2470*/  SHFL.DOWN PT, R12, R10, 0x2, R9 ;  /* 0x084000000a0c7989 */ /* 0x0042a200000e0009 */
[----:B------:R-:W-:Y:S01]  /*2480*/  BSSY.RECONVERGENT B1, `(.L_x_512) ;  /* 0x000001e000017945 */ /* 0x000fe20003800200 */
[----:B------:R-:W-:Y:S02]  /*2490*/  IMAD.MOV.U32 R8, RZ, RZ, R16 ;  /* 0x000000ffff087224 */ /* 0x000fe400078e0010 */
[----:B------:R-:W-:Y:S01]  /*24a0*/  ISETP.GT.AND P0, PT, R2, R9, PT ;  /* 0x000000090200720c */ /* 0x000fe20003f04270 */
[----:B---3--:R1:W3:Y:S01]  /*24b0*/  SHFL.DOWN PT, R13, R11, 0x2, R9 ;  /* 0x084000000b0d7989 */ /* 0x0082e200000e0009 */
[----:B------:R-:W-:Y:S02]  /*24c0*/  IMAD.MOV.U32 R14, RZ, RZ, R18 ;  /* 0x000000ffff0e7224 */ /* 0x000fe400078e0012 */
[----:B------:R-:W-:Y:S01]  /*24d0*/  IMAD.MOV.U32 R2, RZ, RZ, R10 ;  /* 0x000000ffff027224 */ /* 0x000fe200078e000a */
[----:B----4-:R1:W4:Y:S01]  /*24e0*/  SHFL.DOWN PT, R15, R16, 0x2, R9 ;  /* 0x08400000100f7989 */ /* 0x01032200000e0009 */
[----:B------:R-:W-:-:S03]  /*24f0*/  IMAD.MOV.U32 R3, RZ, RZ, R11 ;  /* 0x000000ffff037224 */ /* 0x000fc600078e000b */
[----:B0-----:R1:W0:Y:S04]  /*2500*/  SHFL.DOWN PT, R17, R18, 0x2, R9 ;  /* 0x0840000012117989 */ /* 0x00122800000e0009 */
[----:B------:R-:W-:Y:S05]  /*2510*/  @P0 BRA `(.L_x_513) ;  /* 0x0000000000500947 */ /* 0x000fea0003800000 */
[----:B--23--:R-:W-:Y:S01]  /*2520*/  DSETP.GEU.AND P0, PT, |R10|, |R12|, PT ;  /* 0x4000000c0a00722a */ /* 0x00cfe20003f0e200 */
[----:B----4-:R-:W-:Y:S02]  /*2530*/  IMAD.MOV.U32 R8, RZ, RZ, R15 ;  /* 0x000000ffff087224 */ /* 0x010fe400078e000f */
[----:B0-----:R-:W-:Y:S02]  /*2540*/  IMAD.MOV.U32 R14, RZ, RZ, R17 ;  /* 0x000000ffff0e7224 */ /* 0x001fe400078e0011 */
        /* <DEDUP_REMOVED lines=17> */
.L_x_513:
[----:B------:R-:W-:Y:S05]  /*2660*/  BSYNC.RECONVERGENT B1 ;  /* 0x0000000000017941 */ /* 0x000fea0003800200 */
.L_x_512:
[----:B------:R-:W-:Y:S01]  /*2670*/  VIADD R6, R7, 0x4 ;  /* 0x0000000407067836 */ /* 0x000fe20000000000 */
[----:B--2---:R2:W2:Y:S01]  /*2680*/  SHFL.DOWN PT, R12, R2, 0x4, R9 ;  /* 0x08800000020c7989 */ /* 0x0044a200000e0009 */
[----:B------:R-:W-:Y:S01]  /*2690*/  BSSY.RECONVERGENT B1, `(.L_x_514) ;  /* 0x000001e000017945 */ /* 0x000fe20003800200 */
[----:B-1----:R-:W-:Y:S02]  /*26a0*/  IMAD.MOV.U32 R16, RZ, RZ, R14 ;  /* 0x000000ffff107224 */ /* 0x002fe400078e000e */
        /* <DEDUP_REMOVED lines=28> */
.L_x_515:
[----:B------:R-:W-:Y:S05]  /*2870*/  BSYNC.RECONVERGENT B1 ;  /* 0x0000000000017941 */ /* 0x000fea0003800200 */
.L_x_514:
[----:B--2---:R-:W-:Y:S01]  /*2880*/  VIADD R2, R7, 0x8 ;  /* 0x0000000807027836 */ /* 0x004fe20000000000 */
[----:B------:R2:W2:Y:S01]  /*2890*/  SHFL.DOWN PT, R12, R10, 0x8, R9 ;  /* 0x090000000a0c7989 */ /* 0x0004a200000e0009 */
        /* <DEDUP_REMOVED lines=30> */
.L_x_517:
[----:B------:R-:W-:Y:S05]  /*2a80*/  BSYNC.RECONVERGENT B1 ;  /* 0x0000000000017941 */ /* 0x000fea0003800200 */
.L_x_516:
[----:B-1----:R-:W-:Y:S01]  /*2a90*/  VIADD R6, R7, 0x10 ;  /* 0x0000001007067836 */ /* 0x002fe20000000000 */
[----:B--2---:R1:W2:Y:S01]  /*2aa0*/  SHFL.DOWN PT, R10, R2, 0x10, R9 ;  /* 0x0a000000020a7989 */ /* 0x0042a200000e0009 */
[----:B------:R-:W-:Y:S01]  /*2ab0*/  BSSY.RECONVERGENT B1, `(.L_x_518) ;  /* 0x000001e000017945 */ /* 0x000fe20003800200 */
[----:B0-----:R-:W-:Y:S01]  /*2ac0*/  IMAD.MOV.U32 R17, RZ, RZ, R8 ;  /* 0x000000ffff117224 */ /* 0x001fe200078e0008 */
[----:B------:R-:W-:Y:S01]  /*2ad0*/  MOV R19, R14 ;  /* 0x0000000e00137202 */ /* 0x000fe20000000f00 */
[----:B------:R1:W0:Y:S01]  /*2ae0*/  SHFL.DOWN PT, R11, R3, 0x10, R9 ;  /* 0x0a000000030b7989 */ /* 0x00022200000e0009 */
[----:B------:R-:W-:Y:S01]  /*2af0*/  ISETP.GT.AND P0, PT, R6, R9, PT ;  /* 0x000000090600720c */ /* 0x000fe20003f04270 */
[----:B------:R-:W-:Y:S02]  /*2b00*/  IMAD.MOV.U32 R12, RZ, RZ, R2 ;  /* 0x000000ffff0c7224 */ /* 0x000fe400078e0002 */
[----:B----4-:R1:W4:Y:S01]  /*2b10*/  SHFL.DOWN PT, R15, R8, 0x10, R9 ;  /* 0x0a000000080f7989 */ /* 0x01032200000e0009 */
[----:B---3--:R-:W-:-:S03]  /*2b20*/  IMAD.MOV.U32 R13, RZ, RZ, R3 ;  /* 0x000000ffff0d7224 */ /* 0x008fc600078e0003 */
[----:B------:R1:W3:Y:S06]  /*2b30*/  SHFL.DOWN PT, R21, R14, 0x10, R9 ;  /* 0x0a0000000e157989 */ /* 0x0002ec00000e0009 */
[----:B------:R-:W-:Y:S05]  /*2b40*/  @P0 BRA `(.L_x_519) ;  /* 0x0000000000500947 */ /* 0x000fea0003800000 */
[----:B0-2---:R-:W-:Y:S01]  /*2b50*/  DSETP.GEU.AND P0, PT, |R2|, |R10|, PT ;  /* 0x4000000a0200722a */ /* 0x005fe20003f0e200 */
        /* <DEDUP_REMOVED lines=19> */
.L_x_519:
[----:B------:R-:W-:Y:S05]  /*2c90*/  BSYNC.RECONVERGENT B1 ;  /* 0x0000000000017941 */ /* 0x000fea0003800200 */
.L_x_518:
[----:B------:R-:W-:Y:S01]  /*2ca0*/  ISETP.NE.AND P0, PT, R7, RZ, PT ;  /* 0x000000ff0700720c */ /* 0x000fe20003f05270 */
[----:B------:R-:W-:-:S12]  /*2cb0*/  BSSY.RECONVERGENT B1, `(.L_x_520) ;  /* 0x000000b000017945 */ /* 0x000fd80003800200 */
[----:B------:R-:W-:Y:S05]  /*2cc0*/  @P0 BRA `(.L_x_521) ;  /* 0x0000000000240947 */ /* 0x000fea0003800000 */
[----:B------:R-:W5:Y:S01]  /*2cd0*/  S2R R6, SR_CgaCtaId ;  /* 0x0000000000067919 */ /* 0x000f620000008800 */
[----:B-1----:R-:W-:Y:S01]  /*2ce0*/  MOV R3, 0x400 ;  /* 0x0000040000037802 */ /* 0x002fe20000000f00 */
[----:B------:R-:W-:Y:S01]  /*2cf0*/  IMAD.MOV.U32 R18, RZ, RZ, R17 ;  /* 0x000000ffff127224 */ /* 0x000fe200078e0011 */
[----:B------:R-:W-:-:S04]  /*2d00*/  SHF.R.U32.HI R2, RZ, 0x1, R5 ;  /* 0x00000001ff027819 */ /* 0x000fc80000011605 */
[----:B------:R-:W-:Y:S02]  /*2d10*/  LOP3.LUT R2, R2, 0x1f0, RZ, 0xc0, !PT ;  /* 0x000001f002027812 */ /* 0x000fe400078ec0ff */
[----:B-----5:R-:W-:-:S05]  /*2d20*/  LEA R3, R6, R3, 0x18 ;  /* 0x0000000306037211 */ /* 0x020fca00078ec0ff */
[----:B------:R-:W-:-:S05]  /*2d30*/  IMAD.IADD R3, R2, 0x1, R3 ;  /* 0x0000000102037824 */ /* 0x000fca00078e0203 */
[----:B------:R1:W-:Y:S04]  /*2d40*/  STS.64 [R3+0x10], R18 ;  /* 0x0000101203007388 */ /* 0x0003e80000000a00 */
[----:B------:R1:W-:Y:S02]  /*2d50*/  STS.64 [R3+0x8], R12 ;  /* 0x0000080c03007388 */ /* 0x0003e40000000a00 */
.L_x_521:
[----:B------:R-:W-:Y:S05]  /*2d60*/  BSYNC.RECONVERGENT B1 ;  /* 0x0000000000017941 */ /* 0x000fea0003800200 */
.L_x_520:
[----:B------:R-:W-:Y:S01]  /*2d70*/  BAR.SYNC.DEFER_BLOCKING 0x0 ;  /* 0x0000000000007b1d */ /* 0x000fe20000010000 */
[----:B------:R-:W-:-:S13]  /*2d80*/  ISETP.NE.AND P1, PT, R5, RZ, PT ;  /* 0x000000ff0500720c */ /* 0x000fda0003f25270 */
[----:B------:R-:W-:Y:S05]  /*2d90*/  @P1 BRA `(.L_x_497) ;  /* 0x0000003800581947 */ /* 0x000fea0003800000 */
[----:B------:R-:W-:Y:S01]  /*2da0*/  ISETP.GE.AND P0, PT, R4, 0x21, PT ;  /* 0x000000210400780c */ /* 0x000fe20003f06270 */
[----:B0-----:R-:W-:Y:S02]  /*2db0*/  IMAD.MOV.U32 R11, RZ, RZ, R17 ;  /* 0x000000ffff0b7224 */ /* 0x001fe400078e0011 */
[----:B-1----:R-:W-:Y:S02]  /*2dc0*/  IMAD.MOV.U32 R14, RZ, RZ, R19 ;  /* 0x000000ffff0e7224 */ /* 0x002fe400078e0013 */
        /* <DEDUP_REMOVED lines=29> */
.L_x_523:
[----:B------:R-:W-:Y:S05]  /*2fa0*/  BSYNC.RECONVERGENT B1 ;  /* 0x0000000000017941 */ /* 0x000fea0003800200 */
.L_x_522:
[----:B------:R-:W-:Y:S01]  /*2fb0*/  ISETP.GE.AND P0, PT, R4, 0x41, PT ;  /* 0x000000410400780c */ /* 0x000fe20003f06270 */
[----:B------:R-:W-:Y:S02]  /*2fc0*/  IMAD.MOV.U32 R5, RZ, RZ, R11 ;  /* 0x000000ffff057224 */ /* 0x000fe400078e000b */
[----:B--2---:R-:W-:Y:S02]  /*2fd0*/  IMAD.MOV.U32 R10, RZ, RZ, R14 ;  /* 0x000000ffff0a7224 */ /* 0x004fe400078e000e */
        /* <DEDUP_REMOVED lines=29> */
.L_x_525:
[----:B------:R-:W-:Y:S05]  /*31b0*/  BSYNC.RECONVERGENT B1 ;  /* 0x0000000000017941 */ /* 0x000fea0003800200 */
.L_x_524:
        /* <DEDUP_REMOVED lines=32> */
.L_x_527:
[----:B------:R-:W-:Y:S05]  /*33c0*/  BSYNC.RECONVERGENT B1 ;  /* 0x0000000000017941 */ /* 0x000fea0003800200 */
.L_x_526:
        /* <DEDUP_REMOVED lines=32> */
.L_x_529:
[----:B------:R-:W-:Y:S05]  /*35d0*/  BSYNC.RECONVERGENT B1 ;  /* 0x0000000000017941 */ /* 0x000fea0003800200 */
.L_x_528:
        /* <DEDUP_REMOVED lines=32> */
.L_x_531:
[----:B------:R-:W-:Y:S05]  /*37e0*/  BSYNC.RECONVERGENT B1 ;  /* 0x0000000000017941 */ /* 0x000fea0003800200 */
.L_x_530:
        /* <DEDUP_REMOVED lines=32> */
.L_x_533:
[----:B------:R-:W-:Y:S05]  /*39f0*/  BSYNC.RECONVERGENT B1 ;  /* 0x0000000000017941 */ /* 0x000fea0003800200 */
.L_x_532:
        /* <DEDUP_REMOVED lines=32> */
.L_x_465:
[----:B------:R-:W0:Y:S01]  /*3c00*/  S2R R4, SR_TID.X ;  /* 0x0000000000047919 */ /* 0x000e220000002100 */
[----:B------:R-:W1:Y:S01]  /*3c10*/  LDCU.128 UR12, c[0x0][0x380] ;  /* 0x00007000ff0c77ac */ /* 0x000e620008000c00 */
[----:B------:R-:W-:Y:S02]  /*3c20*/  SHF.R.S32.HI R5, RZ, 0x1f, R10 ;  /* 0x0000001fff057819 */ /* 0x000fe4000001140a */
[----:B0-----:R-:W-:-:S04]  /*3c30*/  IADD3 R2, P0, PT, R10, R4, RZ ;  /* 0x000000040a027210 */ /* 0x001fc80007f1e0ff */
[----:B-1----:R-:W-:Y:S01]  /*3c40*/  LEA R8, P1, R2, UR12, 0x3 ;  /* 0x0000000c02087c11 */ /* 0x002fe2000f8218ff */
[----:B------:R-:W-:-:S05]  /*3c50*/  IMAD.X R3, RZ, RZ, R5, P0 ;  /* 0x000000ffff037224 */ /* 0x000fca00000e0605 */
[----:B------:R-:W-:-:S05]  /*3c60*/  LEA.HI.X R9, R2, UR13, R3, 0x3, P1 ;  /* 0x0000000d02097c11 */ /* 0x000fca00088f1c03 */
[----:B------:R-:W2:Y:S04]  /*3c70*/  LDG.E.64 R12, desc[UR10][R8.64] ;  /* 0x0000000a080c7981 */ /* 0x000ea8000c1e1b00 */
[----:B------:R-:W2:Y:S04]  /*3c80*/  LDG.E.64 R14, desc[UR10][R8.64+0x800] ;  /* 0x0008000a080e7981 */ /* 0x000ea8000c1e1b00 */
[----:B------:R-:W3:Y:S04]  /*3c90*/  LDG.E.64 R16, desc[UR10][R8.64+0x1000] ;  /* 0x0010000a08107981 */ /* 0x000ee8000c1e1b00 */
[----:B------:R-:W4:Y:S04]  /*3ca0*/  LDG.E.64 R18, desc[UR10][R8.64+0x1800] ;  /* 0x0018000a08127981 */ /* 0x000f28000c1e1b00 */
[----:B------:R0:W5:Y:S01]  /*3cb0*/  LDG.E.64 R2, desc[UR10][R8.64+0x2000] ;  /* 0x0020000a08027981 */ /* 0x000162000c1e1b00 */
[----:B------:R-:W-:Y:S01]  /*3cc0*/  BSSY.RECONVERGENT B1, `(.L_x_534) ;  /* 0x000001f000017945 */ /* 0x000fe20003800200 */
[C---:B0-----:R-:W-:Y:S01]  /*3cd0*/  LOP3.LUT R8, R4.reuse, 0x400, RZ, 0xfc, !PT ;  /* 0x0000040004087812 */ /* 0x041fe200078efcff */
[----:B------:R-:W-:Y:S01]  /*3ce0*/  VIADD R9, R4, 0x200 ;  /* 0x0000020004097836 */ /* 0x000fe20000000000 */
[----:B--2---:R-:W-:-:S06]  /*3cf0*/  DSETP.GEU.AND P0, PT, |R12|, |R14|, PT ;  /* 0x4000000e0c00722a */ /* 0x004fcc0003f0e200 */
[----:B------:R-:W-:Y:S02]  /*3d00*/  FSEL R12, R12, R14, P0 ;  /* 0x0000000e0c0c7208 */ /* 0x000fe40000000000 */
[----:B------:R-:W-:Y:S02]  /*3d10*/  FSEL R13, R13, R15, P0 ;  /* 0x0000000f0d0d7208 */ /* 0x000fe40000000000 */
[----:B------:R-:W-:-:S04]  /*3d20*/  IADD3 R14, P1, PT, R10, UR14, RZ ;  /* 0x0000000e0a0e7c10 */ /* 0x000fc8000ff3e0ff */
[----:B---3--:R-:W-:Y:S01]  /*3d30*/  DSETP.GEU.AND P2, PT, |R12|, |R16|, PT ;  /* 0x400000100c00722a */ /* 0x008fe20003f4e200 */
[----:B------:R-:W-:-:S05]  /*3d40*/  IADD3 R6, P5, PT, R8, R14, RZ ;  /* 0x0000000e08067210 */ /* 0x000fca0007fbe0ff */
[----:B------:R-:W-:Y:S02]  /*3d50*/  FSEL R12, R12, R16, P2 ;  /* 0x000000100c0c7208 */ /* 0x000fe40001000000 */
[----:B------:R-:W-:-:S06]  /*3d60*/  FSEL R13, R13, R17, P2 ;  /* 0x000000110d0d7208 */ /* 0x000fcc0001000000 */
[----:B----4-:R-:W-:-:S06]  /*3d70*/  DSETP.GEU.AND P3, PT, |R12|, |R18|, PT ;  /* 0x400000120c00722a */ /* 0x010fcc0003f6e200 */
[----:B------:R-:W-:Y:S02]  /*3d80*/  FSEL R10, R12, R18, P3 ;  /* 0x000000120c0a7208 */ /* 0x000fe40001800000 */
[----:B------:R-:W-:Y:S02]  /*3d90*/  FSEL R11, R13, R19, P3 ;  /* 0x000000130d0b7208 */ /* 0x000fe40001800000 */
[----:B------:R-:W-:Y:S01]  /*3da0*/  IADD3.X R12, PT, PT, R5, UR15, RZ, P1, !PT ;  /* 0x0000000f050c7c10 */ /* 0x000fe20008ffe4ff */
[C---:B------:R-:W-:Y:S01]  /*3db0*/  VIADD R5, R4.reuse, 0x100 ;  /* 0x0000010004057836 */ /* 0x040fe20000000000 */
[----:B------:R-:W-:Y:S02]  /*3dc0*/  ISETP.LE.AND P1, PT, R7, UR6, PT ;  /* 0x0000000607007c0c */ /* 0x000fe4000bf23270 */
[----:B-----5:R-:W-:Y:S02]  /*3dd0*/  DSETP.GEU.AND P4, PT, |R10|, |R2|, PT ;  /* 0x400000020a00722a */ /* 0x020fe40003f8e200 */
[----:B------:R-:W-:Y:S01]  /*3de0*/  @P2 SEL R9, R4, R5, P0 ;  /* 0x0000000504092207 */ /* 0x000fe20000000000 */
[----:B------:R-:W-:-:S02]  /*3df0*/  IMAD.X R5, RZ, RZ, R12, P5 ;  /* 0x000000ffff057224 */ /* 0x000fc400028e060c */
[----:B------:R-:W-:-:S09]  /*3e00*/  @!P3 VIADD R9, R4, 0x300 ;  /* 0x000003000409b836 */ /* 0x000fd20000000000 */
        /* <DEDUP_REMOVED lines=10> */
.L_x_535:
[----:B------:R-:W-:Y:S05]  /*3eb0*/  BSYNC.RECONVERGENT B1 ;  /* 0x0000000000017941 */ /* 0x000fea0003800200 */
.L_x_534:
        /* <DEDUP_REMOVED lines=12> */
[----:B------:R-:W-:-:S05]  /*3f80*/  IMAD.MOV.U32 R11, RZ, RZ, 0x500 ;  /* 0x00000500ff0b7424 */ /* 0x000fca00078e00ff */
[----:B------:R-:W2:Y:S01]  /*3f90*/  ATOMG.E.ADD.STRONG.GPU PT, R10, desc[UR10][R8.64], R11 ;  /* 0x8000000b080a79a8 */ /* 0x000ea200081ef10a */
[----:B------:R-:W0:Y:S01]  /*3fa0*/  S2UR UR5, SR_CgaCtaId ;  /* 0x00000000000579c3 */ /* 0x000e220000008800 */
[----:B------:R-:W-:Y:S02]  /*3fb0*/  UMOV UR4, 0x400 ;  /* 0x0000040000047882 */ /* 0x000fe40000000000 */
[----:B0-----:R-:W-:Y:S01]  /*3fc0*/  ULEA UR4, UR5, UR4, 0x18 ;  /* 0x0000000405047291 */ /* 0x001fe2000f8ec0ff */
[----:B--2---:R-:W-:-:S08]  /*3fd0*/  VIADD R10, R10, UR6 ;  /* 0x000000060a0a7c36 */ /* 0x004fd00008000000 */
[----:B------:R0:W-:Y:S03]  /*3fe0*/  STS [UR4+0x98], R10 ;  /* 0x0000980aff007988 */ /* 0x0001e60008000804 */
.L_x_538:
[----:B------:R-:W-:Y:S05]  /*3ff0*/  BSYNC.RECONVERGENT B1 ;  /* 0x0000000000017941 */ /* 0x000fea0003800200 */
.L_x_537:
[----:B------:R-:W1:Y:S08]  /*4000*/  S2UR UR5, SR_CgaCtaId ;  /* 0x00000000000579c3 */ /* 0x000e700000008800 */
[----:B------:R-:W-:Y:S06]  /*4010*/  BAR.SYNC.DEFER_BLOCKING 0x0 ;  /* 0x0000000000007b1d */ /* 0x000fec0000010000 */
[----:B------:R-:W-:-:S02]  /*4020*/  UMOV UR4, 0x400 ;  /* 0x0000040000047882 */ /* 0x000fc40000000000 */
[----:B-1----:R-:W-:-:S06]  /*4030*/  ULEA UR4, UR5, UR4, 0x18 ;  /* 0x0000000405047291 */ /* 0x002fcc000f8ec0ff */
[----:B------:R-:W-:-:S05]  /*4040*/  IMAD.U32 R14, RZ, RZ, UR4 ;  /* 0x00000004ff0e7e24 */ /* 0x000fca000f8e00ff */
[----:B------:R-:W0:Y:S02]  /*4050*/  LDS R12, [R14+0x98] ;  /* 0x000098000e0c7984 */ /* 0x000e240000000800 */
[----:B0-----:R-:W-:-:S05]  /*4060*/  VIADD R10, R12, 0x500 ;  /* 0x000005000c0a7836 */ /* 0x001fca0000000000 */
[----:B------:R-:W-:-:S13]  /*4070*/  ISETP.GT.AND P0, PT, R10, R7, PT ;  /* 0x000000070a00720c */ /* 0x000fda0003f04270 */
[----:B------:R-:W-:Y:S05]  /*4080*/  @P0 BRA `(.L_x_539) ;  /* 0x0000000400900947 */ /* 0x000fea0003800000 */
[----:B------:R-:W-:Y:S01]  /*4090*/  BSSY.RECONVERGENT B1, `(.L_x_539) ;  /* 0x0000063000017945 */ /* 0x000fe20003800200 */
[----:B------:R-:W-:Y:S01]  /*40a0*/  IMAD.MOV.U32 R20, RZ, RZ, R2 ;  /* 0x000000ffff147224 */ /* 0x000fe200078e0002 */
[----:B------:R-:W0:Y:S01]  /*40b0*/  LDCU UR7, c[0x0][0x398] ;  /* 0x00007300ff0777ac */ /* 0x000e220008000800 */
[----:B------:R-:W-:Y:S02]  /*40c0*/  IMAD.MOV.U32 R21, RZ, RZ, R3 ;  /* 0x000000ffff157224 */ /* 0x000fe400078e0003 */
[----:B------:R-:W-:Y:S01]  /*40d0*/  IMAD.MOV.U32 R27, RZ, RZ, R6 ;  /* 0x000000ffff1b7224 */ /* 0x000fe200078e0006 */
[----:B------:R-:W1:Y:S01]  /*40e0*/  LDCU.128 UR12, c[0x0][0x380] ;  /* 0x00007000ff0c77ac */ /* 0x000e620008000c00 */
[----:B------:R-:W-:-:S07]  /*40f0*/  IMAD.MOV.U32 R22, RZ, RZ, R5 ;  /* 0x000000ffff167224 */ /* 0x000fce00078e0005 */
.L_x_542:
[----:B------:R-:W-:-:S04]  /*4100*/  IADD3 R28, P0, PT, R4, R12, RZ ;  /* 0x0000000c041c7210 */ /* 0x000fc80007f1e0ff */
[----:B------:R-:W-:Y:S02]  /*4110*/  LEA.HI.X.SX32 R25, R12, RZ, 0x1, P0 ;  /* 0x000000ff0c197211 */ /* 0x000fe400000f0eff */
[----:B-1----:R-:W-:-:S04]  /*4120*/  LEA R6, P0, R28, UR12, 0x3 ;  /* 0x0000000c1c067c11 */ /* 0x002fc8000f8018ff */
[----:B------:R-:W-:-:S05]  /*4130*/  LEA.HI.X R7, R28, UR13, R25, 0x3, P0 ;  /* 0x0000000d1c077c11 */ /* 0x000fca00080f1c19 */
[----:B------:R-:W2:Y:S04]  /*4140*/  LDG.E.64 R18, desc[UR10][R6.64] ;  /* 0x0000000a06127981 */ /* 0x000ea8000c1e1b00 */
[----:B------:R-:W3:Y:S04]  /*4150*/  LDG.E.64 R16, desc[UR10][R6.64+0x800] ;  /* 0x0008000a06107981 */ /* 0x000ee8000c1e1b00 */
[----:B------:R-:W4:Y:S04]  /*4160*/  LDG.E.64 R12, desc[UR10][R6.64+0x1000] ;  /* 0x0010000a060c7981 */ /* 0x000f28000c1e1b00 */
[----:B------:R-:W4:Y:S01]  /*4170*/  LDG.E.64 R10, desc[UR10][R6.64+0x1800] ;  /* 0x0018000a060a7981 */ /* 0x000f22000c1e1b00 */
[----:B------:R-:W-:-:S03]  /*4180*/  IADD3 R28, P0, PT, R28, UR14, RZ ;  /* 0x0000000e1c1c7c10 */ /* 0x000fc6000ff1e0ff */
[----:B------:R1:W5:Y:S01]  /*4190*/  LDG.E.64 R2, desc[UR10][R6.64+0x2000] ;  /* 0x0020000a06027981 */ /* 0x000362000c1e1b00 */
[----:B------:R-:W-:Y:S01]  /*41a0*/  IADD3.X R25, PT, PT, R25, UR15, RZ, P0, !PT ;  /* 0x0000000f19197c10 */ /* 0x000fe200087fe4ff */
[----:B------:R-:W-:Y:S01]  /*41b0*/  BSSY.RECONVERGENT B2, `(.L_x_540) ;  /* 0x0000038000027945 */ /* 0x000fe20003800200 */
[----:B------:R-:W-:Y:S01]  /*41c0*/  BAR.SYNC.DEFER_BLOCKING 0x0 ;  /* 0x0000000000007b1d */ /* 0x000fe20000010000 */
[C---:B------:R-:W-:Y:S02]  /*41d0*/  IADD3 R24, P4, PT, R28.reuse, 0x200, RZ ;  /* 0x000002001c187810 */ /* 0x040fe40007f9e0ff */
[C---:B------:R-:W-:Y:S02]  /*41e0*/  IADD3 R15, P5, PT, R28.reuse, 0x300, RZ ;  /* 0x000003001c0f7810 */ /* 0x040fe40007fbe0ff */
[C---:B------:R-:W-:Y:S02]  /*41f0*/  IADD3 R23, P3, PT, R28.reuse, 0x100, RZ ;  /* 0x000001001c177810 */ /* 0x040fe40007f7e0ff */
[----:B-1----:R-:W-:-:S02]  /*4200*/  IADD3 R6, P6, PT, R28, 0x400, RZ ;  /* 0x000004001c067810 */ /* 0x002fc40007fde0ff */
[----:B------:R-:W-:Y:S01]  /*4210*/  IADD3.X R26, PT, PT, RZ, R25, RZ, P3, !PT ;  /* 0x00000019ff1a7210 */ /* 0x000fe20001ffe4ff */
[----:B--2---:R-:W-:-:S14]  /*4220*/  DSETP.GEU.AND P2, PT, |R20|, |R18|, PT ;  /* 0x400000121400722a */ /* 0x004fdc0003f4e200 */
[----:B------:R-:W-:-:S04]  /*4230*/  @P2 ISETP.GE.U32.AND P0, PT, R27, R28, PT ;  /* 0x0000001c1b00220c */ /* 0x000fc80003f06070 */
[----:B------:R-:W-:-:S13]  /*4240*/  @P2 ISETP.GE.AND.EX P0, PT, R22, R25, PT, P0 ;  /* 0x000000191600220c */ /* 0x000fda0003f06300 */
[----:B------:R-:W-:-:S06]  /*4250*/  @P2 DSETP.LT.OR P0, PT, |R18|, |R20|, !P0 ;  /* 0x400000141200222a */ /* 0x000fcc0004701600 */
[----:B------:R-:W-:Y:S02]  /*4260*/  @P2 FSEL R5, R20, R18, P0 ;  /* 0x0000001214052208 */ /* 0x000fe40000000000 */
[----:B------:R-:W-:Y:S01]  /*4270*/  @P2 FSEL R20, R21, R19, P0 ;  /* 0x0000001315142208 */ /* 0x000fe20000000000 */
[----:B------:R-:W-:Y:S01]  /*4280*/  IMAD.X R21, RZ, RZ, R25, P4 ;  /* 0x000000ffff157224 */ /* 0x000fe200020e0619 */
[----:B------:R-:W-:Y:S01]  /*4290*/  @P2 SEL R28, R27, R28, P0 ;  /* 0x0000001c1b1c2207 */ /* 0x000fe20000000000 */
[----:B------:R-:W-:Y:S02]  /*42a0*/  @P2 IMAD.MOV.U32 R18, RZ, RZ, R5 ;  /* 0x000000ffff122224 */ /* 0x000fe400078e0005 */
[----:B------:R-:W-:Y:S02]  /*42b0*/  @P2 IMAD.MOV.U32 R19, RZ, RZ, R20 ;  /* 0x000000ffff132224 */ /* 0x000fe400078e0014 */
[--C-:B------:R-:W-:Y:S02]  /*42c0*/  IMAD.X R20, RZ, RZ, R25.reuse, P5 ;  /* 0x000000ffff147224 */ /* 0x100fe400028e0619 */
[----:B------:R-:W-:Y:S01]  /*42d0*/  IMAD.X R5, RZ, RZ, R25, P6 ;  /* 0x000000ffff057224 */ /* 0x000fe200030e0619 */
[----:B------:R-:W-:Y:S01]  /*42e0*/  @P2 SEL R25, R22, R25, P0 ;  /* 0x0000001916192207 */ /* 0x000fe20000000000 */
        /* <DEDUP_REMOVED lines=20> */
[----:B------:R-:W-:-:S05]  /*4430*/  ISETP.NE.AND P2, PT, R4, RZ, PT ;  /* 0x000000ff0400720c */ /* 0x000fca0003f45270 */
[----:B------:R-:W-:-:S14]  /*4440*/  DSETP.GEU.AND P1, PT, |R12|, |R10|, PT ;  /* 0x4000000a0c00722a */ /* 0x000fdc0003f2e200 */
[----:B------:R-:W-:-:S04]  /*4450*/  @P1 ISETP.GE.U32.AND P0, PT, R24, R15, PT ;  /* 0x0000000f1800120c */ /* 0x000fc80003f06070 */
[----:B------:R-:W-:-:S13]  /*4460*/  @P1 ISETP.GE.AND.EX P0, PT, R21, R20, PT, P0 ;  /* 0x000000141500120c */ /* 0x000fda0003f06300 */
[----:B------:R-:W-:-:S06]  /*4470*/  @P1 DSETP.LT.OR P0, PT, |R10|, |R12|, !P0 ;  /* 0x4000000c0a00122a */ /* 0x000fcc0004701600 */
[----:B------:R-:W-:Y:S02]  /*4480*/  @P1 FSEL R16, R12, R10, P0 ;  /* 0x0000000a0c101208 */ /* 0x000fe40000000000 */
[----:B------:R-:W-:Y:S01]  /*4490*/  @P1 FSEL R13, R13, R11, P0 ;  /* 0x0000000b0d0d1208 */ /* 0x000fe20000000000 */
[----:B------:R-:W-:Y:S06]  /*44a0*/  @P2 BRA `(.L_x_541) ;  /* 0x0000000000202947 */ /* 0x000fec0003800000 */
[----:B------:R-:W-:-:S05]  /*44b0*/  IMAD.MOV.U32 R17, RZ, RZ, 0x500 ;  /* 0x00000500ff117424 */ /* 0x000fca00078e00ff */
[----:B------:R-:W2:Y:S01]  /*44c0*/  ATOMG.E.ADD.STRONG.GPU PT, R7, desc[UR10][R8.64], R17 ;  /* 0x80000011080779a8 */ /* 0x000ea200081ef10a */
[----:B------:R-:W1:Y:S01]  /*44d0*/  S2UR UR5, SR_CgaCtaId ;  /* 0x00000000000579c3 */ /* 0x000e620000008800 */
[----:B------:R-:W-:Y:S02]  /*44e0*/  UMOV UR4, 0x400 ;  /* 0x0000040000047882 */ /* 0x000fe40000000000 */
[----:B-1----:R-:W-:-:S06]  /*44f0*/  ULEA UR4, UR5, UR4, 0x18 ;  /* 0x0000000405047291 */ /* 0x002fcc000f8ec0ff */
[----:B------:R-:W-:Y:S02]  /*4500*/  IMAD.U32 R14, RZ, RZ, UR4 ;  /* 0x00000004ff0e7e24 */ /* 0x000fe4000f8e00ff */
[----:B--2---:R-:W-:-:S05]  /*4510*/  VIADD R7, R7, UR6 ;  /* 0x0000000607077c36 */ /* 0x004fca0008000000 */
[----:B------:R1:W-:Y:S02]  /*4520*/  STS [R14+0x98], R7 ;  /* 0x000098070e007388 */ /* 0x0003e40000000800 */
.L_x_541:
[----:B0-----:R-:W-:Y:S05]  /*4530*/  BSYNC.RECONVERGENT B2 ;  /* 0x0000000000027941 */ /* 0x001fea0003800200 */
.L_x_540:
[----:B------:R-:W-:Y:S01]  /*4540*/  BAR.SYNC.DEFER_BLOCKING 0x0 ;  /* 0x0000000000007b1d */ /* 0x000fe20000010000 */
[----:B------:R-:W-:Y:S01]  /*4550*/  @P1 IMAD.MOV.U32 R10, RZ, RZ, R16 ;  /* 0x000000ffff0a1224 */ /* 0x000fe200078e0010 */
[----:B------:R-:W-:Y:S01]  /*4560*/  @P1 SEL R15, R24, R15, P0 ;  /* 0x0000000f180f1207 */ /* 0x000fe20000000000 */
[----:B------:R-:W-:Y:S01]  /*4570*/  @P1 IMAD.MOV.U32 R11, RZ, RZ, R13 ;  /* 0x000000ffff0b1224 */ /* 0x000fe200078e000d */
[----:B------:R-:W-:Y:S01]  /*4580*/  @P1 SEL R20, R21, R20, P0 ;  /* 0x0000001415141207 */ /* 0x000fe20000000000 */
[----:B-1----:R-:W-:-:S04]  /*4590*/  IMAD.U32 R7, RZ, RZ, UR7 ;  /* 0x00000007ff077e24 */ /* 0x002fc8000f8e00ff */
[----:B-----5:R-:W-:-:S14]  /*45a0*/  DSETP.GEU.AND P2, PT, |R10|, |R2|, PT ;  /* 0x400000020a00722a */ /* 0x020fdc0003f4e200 */
[----:B------:R-:W-:Y:S01]  /*45b0*/  @P2 ISETP.GE.U32.AND P0, PT, R15, R6, PT ;  /* 0x000000060f00220c */ /* 0x000fe20003f06070 */
[----:B------:R-:W0:Y:S03]  /*45c0*/  LDS R12, [R14+0x98] ;  /* 0x000098000e0c7984 */ /* 0x000e260000000800 */
        /* <DEDUP_REMOVED lines=9> */
[----:B------:R-:W-:-:S02]  /*4660*/  IMAD.MOV.U32 R22, RZ, RZ, R5 ;  /* 0x000000ffff167224 */ /* 0x000fc400078e0005 */
[----:B------:R-:W-:Y:S02]  /*4670*/  IMAD.MOV.U32 R20, RZ, RZ, R2 ;  /* 0x000000ffff147224 */ /* 0x000fe400078e0002 */
[----:B------:R-:W-:Y:S02]  /*4680*/  IMAD.MOV.U32 R21, RZ, RZ, R3 ;  /* 0x000000ffff157224 */ /* 0x000fe400078e0003 */
[----:B0-----:R-:W-:-:S05]  /*4690*/  VIADD R10, R12, 0x500 ;  /* 0x000005000c0a7836 */ /* 0x001fca0000000000 */
[----:B------:R-:W-:-:S13]  /*46a0*/  ISETP.GT.AND P0, PT, R10, R7, PT ;  /* 0x000000070a00720c */ /* 0x000fda0003f04270 */
[----:B------:R-:W-:Y:S05]  /*46b0*/  @!P0 BRA `(.L_x_542) ;  /* 0xfffffff800908947 */ /* 0x000fea000383ffff */
[----:B------:R-:W-:Y:S05]  /*46c0*/  BSYNC.RECONVERGENT B1 ;  /* 0x0000000000017941 */ /* 0x000fea0003800200 */
.L_x_539:
[----:B------:R-:W-:Y:S01]  /*46d0*/  ISETP.GE.AND P0, PT, R12, R7, PT ;  /* 0x000000070c00720c */ /* 0x000fe20003f06270 */
[----:B------:R-:W0:Y:S01]  /*46e0*/  LDCU.64 UR6, c[0x0][0x388] ;  /* 0x00007100ff0677ac */ /* 0x000e220008000a00 */
[----:B------:R-:W-:Y:S01]  /*46f0*/  BSSY.RECONVERGENT B1, `(.L_x_536) ;  /* 0x00000ac000017945 */ /* 0x000fe20003800200 */
[----:B------:R-:W1:Y:S10]  /*4700*/  LDCU.64 UR4, c[0x0][0x388] ;  /* 0x00007100ff0477ac */ /* 0x000e740008000a00 */
[----:B------:R-:W-:Y:S05]  /*4710*/  @P0 BRA `(.L_x_543) ;  /* 0x0000000800a40947 */ /* 0x000fea0003800000 */
[----:B------:R-:W-:-:S05]  /*4720*/  IMAD.IADD R9, R7, 0x1, -R12 ;  /* 0x0000000107097824 */ /* 0x000fca00078e0a0c */
[----:B------:R-:W-:-:S13]  /*4730*/  ISETP.GE.AND P0, PT, R4, R9, PT ;  /* 0x000000090400720c */ /* 0x000fda0003f06270 */
[----:B------:R-:W-:Y:S05]  /*4740*/  @P0 BRA `(.L_x_543) ;  /* 0x0000000800980947 */ /* 0x000fea0003800000 */
[----:B------:R-:W-:Y:S01]  /*4750*/  LOP3.LUT R8, RZ, R4, RZ, 0x33, !PT ;  /* 0x00000004ff087212 */ /* 0x000fe200078e33ff */
[----:B------:R-:W-:Y:S03]  /*4760*/  BSSY.RECONVERGENT B2, `(.L_x_544) ;  /* 0x000002f000027945 */ /* 0x000fe60003800200 */
[----:B------:R-:W-:Y:S01]  /*4770*/  IADD3 R18, PT, PT, -R12, R7, R8 ;  /* 0x000000070c127210 */ /* 0x000fe20007ffe108 */
[----:B------:R-:W-:-:S03]  /*4780*/  IMAD.MOV.U32 R8, RZ, RZ, R4 ;  /* 0x000000ffff087224 */ /* 0x000fc600078e0004 */
[----:B------:R-:W-:-:S04]  /*4790*/  LOP3.LUT R7, R18, 0x300, RZ, 0xc0, !PT ;  /* 0x0000030012077812 */ /* 0x000fc800078ec0ff */
[----:B------:R-:W-:-:S13]  /*47a0*/  ISETP.NE.AND P0, PT, R7, 0x300, PT ;  /* 0x000003000700780c */ /* 0x000fda0003f05270 */
[----:B------:R-:W-:Y:S05]  /*47b0*/  @!P0 BRA `(.L_x_545) ;  /* 0x0000000000a48947 */ /* 0x000fea0003800000 */
[----:B------:R-:W2:Y:S01]  /*47c0*/  LDC.64 R10, c[0x0][0x380] ;  /* 0x0000e000ff0a7b82 */ /* 0x000ea20000000a00 */
[----:B------:R-:W-:Y:S01]  /*47d0*/  LEA.HI R7, R18, 0x1, RZ, 0x18 ;  /* 0x0000000112077811 */ /* 0x000fe200078fc0ff */
[----:B------:R-:W-:Y:S02]  /*47e0*/  IMAD.IADD R13, R4, 0x1, R12 ;  /* 0x00000001040d7824 */ /* 0x000fe400078e020c */
[----:B------:R-:W-:Y:S01]  /*47f0*/  IMAD.MOV.U32 R8, RZ, RZ, R4 ;  /* 0x000000ffff087224 */ /* 0x000fe200078e0004 */
[----:B------:R-:W-:-:S05]  /*4800*/  LOP3.LUT R7, R7, 0x3, RZ, 0xc0, !PT ;  /* 0x0000000307077812 */ /* 0x000fca00078ec0ff */
[----:B------:R-:W-:-:S07]  /*4810*/  IMAD.MOV R7, RZ, RZ, -R7 ;  /* 0x000000ffff077224 */ /* 0x000fce00078e0a07 */
.L_x_548:
[----:B--2---:R-:W-:-:S06]  /*4820*/  IMAD.WIDE R14, R13, 0x8, R10 ;  /* 0x000000080d0e7825 */ /* 0x004fcc00078e020a */
[----:B------:R-:W2:Y:S01]  /*4830*/  LDG.E.64 R14, desc[UR10][R14.64] ;  /* 0x0000000a0e0e7981 */ /* 0x000ea2000c1e1b00 */
[----:B-1----:R-:W-:Y:S01]  /*4840*/  IADD3 R22, P1, PT, R13, UR4, RZ ;  /* 0x000000040d167c10 */ /* 0x002fe2000ff3e0ff */
[----:B------:R-:W-:Y:S01]  /*4850*/  VIADD R7, R7, 0x1 ;  /* 0x0000000107077836 */ /* 0x000fe20000000000 */
[----:B------:R-:W-:Y:S01]  /*4860*/  BSSY.RECONVERGENT B3, `(.L_x_546) ;  /* 0x000001b000037945 */ /* 0x000fe20003800200 */
[----:B------:R-:W-:Y:S01]  /*4870*/  IMAD.MOV.U32 R19, RZ, RZ, R6 ;  /* 0x000000ffff137224 */ /* 0x000fe200078e0006 */
[----:B------:R-:W-:Y:S01]  /*4880*/  LEA.HI.X.SX32 R21, R13, UR5, 0x1, P1 ;  /* 0x000000050d157c11 */ /* 0x000fe200088f0eff */
[----:B------:R-:W-:Y:S01]  /*4890*/  IMAD.MOV.U32 R20, RZ, RZ, R5 ;  /* 0x000000ffff147224 */ /* 0x000fe200078e0005 */
[----:B------:R-:W-:Y:S01]  /*48a0*/  MOV R16, R2 ;  /* 0x0000000200107202 */ /* 0x000fe20000000f00 */
[----:B------:R-:W-:Y:S01]  /*48b0*/  IMAD.MOV.U32 R17, RZ, RZ, R3 ;  /* 0x000000ffff117224 */ /* 0x000fe200078e0003 */
[----:B------:R-:W-:Y:S01]  /*48c0*/  ISETP.NE.AND P2, PT, R7, RZ, PT ;  /* 0x000000ff0700720c */ /* 0x000fe20003f45270 */
        /* <DEDUP_REMOVED lines=20> */
.L_x_547:
[----:B0-----:R-:W-:Y:S05]  /*4a10*/  BSYNC.RECONVERGENT B3 ;  /* 0x0000000000037941 */ /* 0x001fea0003800200 */
.L_x_546:
[----:B------:R-:W-:Y:S02]  /*4a20*/  VIADD R8, R8, 0x100 ;  /* 0x0000010008087836 */ /* 0x000fe40000000000 */
[----:B------:R-:W-:Y:S01]  /*4a30*/  VIADD R13, R13, 0x100 ;  /* 0x000001000d0d7836 */ /* 0x000fe20000000000 */
[----:B------:R-:W-:Y:S06]  /*4a40*/  @P2 BRA `(.L_x_548) ;  /* 0xfffffffc00742947 */ /* 0x000fec000383ffff */
.L_x_545:
[----:B01----:R-:W-:Y:S05]  /*4a50*/  BSYNC.RECONVERGENT B2 ;  /* 0x0000000000027941 */ /* 0x003fea0003800200 */
.L_x_544:
        /* <DEDUP_REMOVED lines=9> */
.L_x_557:
[----:B------:R-:W-:-:S05]  /*4af0*/  IMAD.WIDE R22, R7, 0x8, R10 ;  /* 0x0000000807167825 */ /* 0x000fca00078e020a */
[----:B------:R-:W2:Y:S04]  /*4b00*/  LDG.E.64 R20, desc[UR10][R22.64+-0x1000] ;  /* 0xfff0000a16147981 */ /* 0x000ea8000c1e1b00 */
[----:B------:R0:W5:Y:S04]  /*4b10*/  LDG.E.64 R16, desc[UR10][R22.64+-0x800] ;  /* 0xfff8000a16107981 */ /* 0x000168000c1e1b00 */
[----:B------:R0:W5:Y:S04]  /*4b20*/  LDG.E.64 R14, desc[UR10][R22.64] ;  /* 0x0000000a160e7981 */ /* 0x000168000c1e1b00 */
[----:B------:R0:W5:Y:S01]  /*4b30*/  LDG.E.64 R12, desc[UR10][R22.64+0x800] ;  /* 0x0008000a160c7981 */ /* 0x000162000c1e1b00 */
[C---:B------:R-:W-:Y:S01]  /*4b40*/  IADD3 R29, P1, PT, R7.reuse, UR6, RZ ;  /* 0x00000006071d7c10 */ /* 0x040fe2000ff3e0ff */
[----:B------:R-:W-:Y:S03]  /*4b50*/  BSSY.RECONVERGENT B2, `(.L_x_549) ;  /* 0x0000016000027945 */ /* 0x000fe60003800200 */
[----:B------:R-:W-:Y:S01]  /*4b60*/  LEA.HI.X.SX32 R30, R7, UR7, 0x1, P1 ;  /* 0x00000007071e7c11 */ /* 0x000fe200088f0eff */
        /* <DEDUP_REMOVED lines=20> */
.L_x_550:
[----:B------:R-:W-:Y:S05]  /*4cb0*/  BSYNC.RECONVERGENT B2 ;  /* 0x0000000000027941 */ /* 0x000fea0003800200 */
.L_x_549:
        /* <DEDUP_REMOVED lines=23> */
.L_x_552:
[----:B------:R-:W-:Y:S05]  /*4e30*/  BSYNC.RECONVERGENT B2 ;  /* 0x0000000000027941 */ /* 0x000fea0003800200 */
.L_x_551:
        /* <DEDUP_REMOVED lines=24> */
.L_x_554:
[----:B------:R-:W-:Y:S05]  /*4fc0*/  BSYNC.RECONVERGENT B2 ;  /* 0x0000000000027941 */ /* 0x000fea0003800200 */
.L_x_553:
        /* <DEDUP_REMOVED lines=22> */
.L_x_556:
[----:B------:R-:W-:Y:S05]  /*5130*/  BSYNC.RECONVERGENT B2 ;  /* 0x0000000000027941 */ /* 0x000fea0003800200 */
.L_x_555:
[----:B------:R-:W-:Y:S02]  /*5140*/  VIADD R8, R8, 0x400 ;  /* 0x0000040008087836 */ /* 0x000fe40000000000 */
[----:B------:R-:W-:Y:S02]  /*5150*/  VIADD R27, R27, 0x400 ;  /* 0x000004001b1b7836 */ /* 0x000fe40000000000 */
[----:B------:R-:W-:Y:S01]  /*5160*/  VIADD R26, R26, 0x400 ;  /* 0x000004001a1a7836 */ /* 0x000fe20000000000 */
[----:B------:R-:W-:Y:S01]  /*5170*/  ISETP.GE.AND P0, PT, R8, R9, PT ;  /* 0x000000090800720c */ /* 0x000fe20003f06270 */
[----:B------:R-:W-:Y:S02]  /*5180*/  VIADD R25, R25, 0x400 ;  /* 0x0000040019197836 */ /* 0x000fe40000000000 */
[----:B------:R-:W-:-:S10]  /*5190*/  VIADD R7, R7, 0x400 ;  /* 0x0000040007077836 */ /* 0x000fd40000000000 */
[----:B------:R-:W-:Y:S05]  /*51a0*/  @!P0 BRA `(.L_x_557) ;  /* 0xfffffff800508947 */ /* 0x000fea000383ffff */
.L_x_543:
[----:B01----:R-:W-:Y:S05]  /*51b0*/  BSYNC.RECONVERGENT B1 ;  /* 0x0000000000017941 */ /* 0x003fea0003800200 */
.L_x_536:
        /* <DEDUP_REMOVED lines=13> */
[----:B------:R-:W-:Y:S01]  /*5290*/  MOV R12, R7 ;  /* 0x00000007000c7202 */ /* 0x000fe20000000f00 */
[----:B------:R-:W-:Y:S02]  /*52a0*/  IMAD.MOV.U32 R13, RZ, RZ, R16 ;  /* 0x000000ffff0d7224 */ /* 0x000fe400078e0010 */
        /* <DEDUP_REMOVED lines=17> */
.L_x_559:
[----:B------:R-:W-:Y:S05]  /*53c0*/  BSYNC.RECONVERGENT B1 ;  /* 0x0000000000017941 */ /* 0x000fea0003800200 */
.L_x_558:
        /* <DEDUP_REMOVED lines=31> */
.L_x_561:
[----:B------:R-:W-:Y:S05]  /*55c0*/  BSYNC.RECONVERGENT B1 ;  /* 0x0000000000017941 */ /* 0x000fea0003800200 */
.L_x_560:
[----:B------:R-:W-:Y:S01]  /*55d0*/  ISETP.GT.AND P0, PT, R14, 0x1b, PT ;  /* 0x0000001b0e00780c */ /* 0x000fe20003f04270 */
[----:B0-----:R0:W0:Y:S01]  /*55e0*/  SHFL.DOWN PT, R8, R2, 0x4, 0x1f ;  /* 0x08801f0002087f89 */ /* 0x00102200000e0000 */
[----:B------:R-:W-:Y:S01]  /*55f0*/  BSSY.RECONVERGENT B1, `(.L_x_562) ;  /* 0x000001d000017945 */ /* 0x000fe20003800200 */
[----:B---3--:R-:W-:Y:S02]  /*5600*/  IMAD.MOV.U32 R11, RZ, RZ, R5 ;  /* 0x000000ffff0b7224 */ /* 0x008fe400078e0005 */
[----:B------:R3:W0:Y:S01]  /*5610*/  SHFL.DOWN PT, R9, R3, 0x4, 0x1f ;  /* 0x08801f0003097f89 */ /* 0x00062200000e0000 */
[----:B------:R-:W-:Y:S02]  /*5620*/  IMAD.MOV.U32 R12, RZ, RZ, R10 ;  /* 0x000000ffff0c7224 */ /* 0x000fe400078e000a */
[----:B-1----:R-:W-:Y:S01]  /*5630*/  IMAD.MOV.U32 R6, RZ, RZ, R2 ;  /* 0x000000ffff067224 */ /* 0x002fe200078e0002 */
[----:B----4-:R3:W1:Y:S01]  /*5640*/  SHFL.DOWN PT, R16, R5, 0x4, 0x1f ;  /* 0x08801f0005107f89 */ /* 0x01066200000e0000 */
[----:B--2---:R-:W-:-:S03]  /*5650*/  IMAD.MOV.U32 R7, RZ, RZ, R3 ;  /* 0x000000ffff077224 */ /* 0x004fc600078e0003 */
[----:B------:R3:W2:Y:S01]  /*5660*/  SHFL.DOWN PT, R13, R10, 0x4, 0x1f ;  /* 0x08801f000a0d7f89 */ /* 0x0006a200000e0000 */
[----:B------:R-:W-:Y:S05]  /*5670*/  @P0 BRA `(.L_x_563) ;  /* 0x0000000000500947 */ /* 0x000fea0003800000 */
[----:B0-----:R-:W-:Y:S01]  /*5680*/  DSETP.GEU.AND P0, PT, |R2|, |R8|, PT ;  /* 0x400000080200722a */ /* 0x001fe20003f0e200 */
[----:B-1----:R-:W-:Y:S02]  /*5690*/  IMAD.MOV.U32 R11, RZ, RZ, R16 ;  /* 0x000000ffff0b7224 */ /* 0x002fe400078e0010 */
[----:B--2---:R-:W-:Y:S02]  /*56a0*/  IMAD.MOV.U32 R12, RZ, RZ, R13 ;  /* 0x000000ffff0c7224 */ /* 0x004fe400078e000d */
        /* <DEDUP_REMOVED lines=17> */
.L_x_563:
[----:B------:R-:W-:Y:S05]  /*57c0*/  BSYNC.RECONVERGENT B1 ;  /* 0x0000000000017941 */ /* 0x000fea0003800200 */
.L_x_562:
[----:B------:R-:W-:Y:S01]  /*57d0*/  ISETP.GT.AND P0, PT, R14, 0x17, PT ;  /* 0x000000170e00780c */ /* 0x000fe20003f04270 */
[----:B0-----:R0:W4:Y:S01]  /*57e0*/  SHFL.DOWN PT, R8, R6, 0x8, 0x1f ;  /* 0x09001f0006087f89 */ /* 0x00112200000e0000 */
[----:B------:R-:W-:Y:S01]  /*57f0*/  BSSY.RECONVERGENT B1, `(.L_x_564) ;  /* 0x000001d000017945 */ /* 0x000fe20003800200 */
[----:B---3--:R-:W-:Y:S02]  /*5800*/  IMAD.MOV.U32 R5, RZ, RZ, R11 ;  /* 0x000000ffff057224 */ /* 0x008fe400078e000b */
[----:B------:R0:W3:Y:S01]  /*5810*/  SHFL.DOWN PT, R9, R7, 0x8, 0x1f ;  /* 0x09001f0007097f89 */ /* 0x0000e200000e0000 */
[----:B------:R-:W-:Y:S02]  /*5820*/  IMAD.MOV.U32 R10, RZ, RZ, R12 ;  /* 0x000000ffff0a7224 */ /* 0x000fe400078e000c */
[----:B------:R-:W-:Y:S01]  /*5830*/  IMAD.MOV.U32 R2, RZ, RZ, R6 ;  /* 0x000000ffff027224 */ /* 0x000fe200078e0006 */
[----:B-1----:R0:W1:Y:S01]  /*5840*/  SHFL.DOWN PT, R16, R11, 0x8, 0x1f ;  /* 0x09001f000b107f89 */ /* 0x00206200000e0000 */
[----:B------:R-:W-:-:S03]  /*5850*/  IMAD.MOV.U32 R3, RZ, RZ, R7 ;  /* 0x000000ffff037224 */ /* 0x000fc600078e0007 */
[----:B--2---:R0:W2:Y:S01]  /*5860*/  SHFL.DOWN PT, R13, R12, 0x8, 0x1f ;  /* 0x09001f000c0d7f89 */ /* 0x0040a200000e0000 */
[----:B------:R-:W-:Y:S05]  /*5870*/  @P0 BRA `(.L_x_565) ;  /* 0x0000000000500947 */ /* 0x000fea0003800000 */
[----:B---34-:R-:W-:Y:S01]  /*5880*/  DSETP.GEU.AND P0, PT, |R6|, |R8|, PT ;  /* 0x400000080600722a */ /* 0x018fe20003f0e200 */
[----:B-1----:R-:W-:Y:S02]  /*5890*/  IMAD.MOV.U32 R5, RZ, RZ, R16 ;  /* 0x000000ffff057224 */ /* 0x002fe400078e0010 */
        /* <DEDUP_REMOVED lines=18> */
.L_x_565:
[----:B------:R-:W-:Y:S05]  /*59c0*/  BSYNC.RECONVERGENT B1 ;  /* 0x0000000000017941 */ /* 0x000fea0003800200 */
.L_x_564:
[----:B------:R-:W-:Y:S01]  /*59d0*/  ISETP.GT.AND P0, PT, R14, 0xf, PT ;  /* 0x0000000f0e00780c */ /* 0x000fe20003f04270 */
[----:B0-----:R0:W0:Y:S01]  /*59e0*/  SHFL.DOWN PT, R6, R2, 0x10, 0x1f ;  /* 0x0a001f0002067f89 */ /* 0x00102200000e0000 */
[----:B------:R-:W-:Y:S01]  /*59f0*/  BSSY.RECONVERGENT B1, `(.L_x_566) ;  /* 0x000001d000017945 */ /* 0x000fe20003800200 */
[----:B------:R-:W-:Y:S02]  /*5a00*/  IMAD.MOV.U32 R17, RZ, RZ, R5 ;  /* 0x000000ffff117224 */ /* 0x000fe400078e0005 */
[----:B------:R0:W0:Y:S01]  /*5a10*/  SHFL.DOWN PT, R7, R3, 0x10, 0x1f ;  /* 0x0a001f0003077f89 */ /* 0x00002200000e0000 */
[----:B------:R-:W-:Y:S02]  /*5a20*/  IMAD.MOV.U32 R19, RZ, RZ, R10 ;  /* 0x000000ffff137224 */ /* 0x000fe400078e000a */
[----:B------:R-:W-:Y:S01]  /*5a30*/  IMAD.MOV.U32 R12, RZ, RZ, R2 ;  /* 0x000000ffff0c7224 */ /* 0x000fe200078e0002 */
[----:B----4-:R4:W0:Y:S01]  /*5a40*/  SHFL.DOWN PT, R8, R5, 0x10, 0x1f ;  /* 0x0a001f0005087f89 */ /* 0x01082200000e0000 */
[----:B--2---:R-:W-:-:S03]  /*5a50*/  IMAD.MOV.U32 R13, RZ, RZ, R3 ;  /* 0x000000ffff0d7224 */ /* 0x004fc600078e0003 */
[----:B---3--:R4:W2:Y:S01]  /*5a60*/  SHFL.DOWN PT, R9, R10, 0x10, 0x1f ;  /* 0x0a001f000a097f89 */ /* 0x0088a200000e0000 */
[----:B------:R-:W-:Y:S05]  /*5a70*/  @P0 BRA `(.L_x_567) ;  /* 0x0000000000500947 */ /* 0x000fea0003800000 */
[----:B0-----:R-:W-:Y:S01]  /*5a80*/  DSETP.GEU.AND P0, PT, |R2|, |R6|, PT ;  /* 0x400000060200722a */ /* 0x001fe20003f0e200 */
[----:B------:R-:W-:Y:S02]  /*5a90*/  IMAD.MOV.U32 R17, RZ, RZ, R8 ;  /* 0x000000ffff117224 */ /* 0x000fe400078e0008 */
        /* <DEDUP_REMOVED lines=18> */
.L_x_567:
[----:B------:R-:W-:Y:S05]  /*5bc0*/  BSYNC.RECONVERGENT B1 ;  /* 0x0000000000017941 */ /* 0x000fea0003800200 */
.L_x_566:
[----:B------:R-:W-:Y:S01]  /*5bd0*/  ISETP.NE.AND P0, PT, R14, RZ, PT ;  /* 0x000000ff0e00720c */ /* 0x000fe20003f05270 */
[----:B------:R-:W-:-:S12]  /*5be0*/  BSSY.RECONVERGENT B1, `(.L_x_568) ;  /* 0x000000b000017945 */ /* 0x000fd80003800200 */
[----:B------:R-:W-:Y:S05]  /*5bf0*/  @P0 BRA `(.L_x_569) ;  /* 0x0000000000240947 */ /* 0x000fea0003800000 */
[----:B0-----:R-:W0:Y:S01]  /*5c00*/  S2R R6, SR_CgaCtaId ;  /* 0x0000000000067919 */ /* 0x001e220000008800 */
[----:B------:R-:W-:Y:S01]  /*5c10*/  MOV R3, 0x400 ;  /* 0x0000040000037802 */ /* 0x000fe20000000f00 */
[----:B------:R-:W-:Y:S01]  /*5c20*/  IMAD.MOV.U32 R18, RZ, RZ, R17 ;  /* 0x000000ffff127224 */ /* 0x000fe200078e0011 */
[----:B------:R-:W-:-:S04]  /*5c30*/  SHF.R.U32.HI R2, RZ, 0x1, R4 ;  /* 0x00000001ff027819 */ /* 0x000fc80000011604 */
[----:B------:R-:W-:Y:S02]  /*5c40*/  LOP3.LUT R2, R2, 0x1f0, RZ, 0xc0, !PT ;  /* 0x000001f002027812 */ /* 0x000fe400078ec0ff */
[----:B0-----:R-:W-:-:S05]  /*5c50*/  LEA R3, R6, R3, 0x18 ;  /* 0x0000000306037211 */ /* 0x001fca00078ec0ff */
[----:B------:R-:W-:-:S05]  /*5c60*/  IMAD.IADD R3, R2, 0x1, R3 ;  /* 0x0000000102037824 */ /* 0x000fca00078e0203 */
[----:B------:R3:W-:Y:S04]  /*5c70*/  STS.64 [R3+0x10], R18 ;  /* 0x0000101203007388 */ /* 0x0007e80000000a00 */
[----:B------:R3:W-:Y:S02]  /*5c80*/  STS.64 [R3+0x8], R12 ;  /* 0x0000080c03007388 */ /* 0x0007e40000000a00 */
.L_x_569:
[----:B------:R-:W-:Y:S05]  /*5c90*/  BSYNC.RECONVERGENT B1 ;  /* 0x0000000000017941 */ /* 0x000fea0003800200 */
.L_x_568:
[----:B------:R-:W-:Y:S01]  /*5ca0*/  BAR.SYNC.DEFER_BLOCKING 0x0 ;  /* 0x0000000000007b1d */ /* 0x000fe20000010000 */
[----:B------:R-:W-:-:S13]  /*5cb0*/  ISETP.NE.AND P1, PT, R4, RZ, PT ;  /* 0x000000ff0400720c */ /* 0x000fda0003f25270 */
[----:B------:R-:W-:Y:S05]  /*5cc0*/  @P1 BRA `(.L_x_497) ;  /* 0x00000008008c1947 */ /* 0x000fea0003800000 */
[----:B0--3--:R-:W0:Y:S01]  /*5cd0*/  S2R R3, SR_CgaCtaId ;  /* 0x0000000000037919 */ /* 0x009e220000008800 */
[----:B------:R-:W-:Y:S01]  /*5ce0*/  MOV R2, 0x400 ;  /* 0x0000040000027802 */ /* 0x000fe20000000f00 */
[----:B------:R-:W-:Y:S03]  /*5cf0*/  BSSY.RECONVERGENT B1, `(.L_x_570) ;  /* 0x000001a000017945 */ /* 0x000fe60003800200 */
[----:B0-----:R-:W-:-:S05]  /*5d00*/  LEA R30, R3, R2, 0x18 ;  /* 0x00000002031e7211 */ /* 0x001fca00078ec0ff */
[----:B------:R-:W0:Y:S04]  /*5d10*/  LDS.64 R14, [R30+0x18] ;  /* 0x000018001e0e7984 */ /* 0x000e280000000a00 */
[----:B----4-:R-:W3:Y:S04]  /*5d20*/  LDS.128 R4, [R30+0x20] ;  /* 0x000020001e047984 */ /* 0x010ee80000000c00 */
[----:B------:R4:W1:Y:S04]  /*5d30*/  LDS.64 R28, [R30+0x80] ;  /* 0x000080001e1c7984 */ /* 0x0008680000000a00 */
[----:B--2---:R4:W2:Y:S01]  /*5d40*/  LDS.128 R8, [R30+0x30] ;  /* 0x000030001e087984 */ /* 0x0048a20000000c00 */
[----:B0-----:R-:W-:Y:S01]  /*5d50*/  DSETP.GEU.AND P0, PT, |R12|, |R14|, PT ;  /* 0x4000000e0c00722a */ /* 0x001fe20003f0e200 */
[----:B------:R-:W-:Y:S01]  /*5d60*/  MOV R2, R14 ;  /* 0x0000000e00027202 */ /* 0x000fe20000000f00 */
[----:B------:R-:W-:-:S02]  /*5d70*/  IMAD.MOV.U32 R3, RZ, RZ, R15 ;  /* 0x000000ffff037224 */ /* 0x000fc400078e000f */
[----:B---3--:R-:W-:Y:S02]  /*5d80*/  IMAD.MOV.U32 R31, RZ, RZ, R4 ;  /* 0x000000ffff1f7224 */ /* 0x008fe400078e0004 */
[----:B------:R-:W-:-:S08]  /*5d90*/  IMAD.MOV.U32 R33, RZ, RZ, R5 ;  /* 0x000000ffff217224 */ /* 0x000fd000078e0005 */
[----:B-12-4-:R-:W-:Y:S05]  /*5da0*/  @!P0 BRA `(.L_x_571) ;  /* 0x0000000000388947 */ /* 0x016fea0003800000 */
        /* <DEDUP_REMOVED lines=14> */
.L_x_571:
[----:B------:R-:W-:Y:S05]  /*5e90*/  BSYNC.RECONVERGENT B1 ;  /* 0x0000000000017941 */ /* 0x000fea0003800200 */
.L_x_570:
        /* <DEDUP_REMOVED lines=25> */
.L_x_573:
[----:B------:R-:W-:Y:S05]  /*6030*/  BSYNC.RECONVERGENT B1 ;  /* 0x0000000000017941 */ /* 0x000fea0003800200 */
.L_x_572:
        /* <DEDUP_REMOVED lines=21> */
.L_x_575:
[----:B------:R-:W-:Y:S05]  /*6190*/  BSYNC.RECONVERGENT B1 ;  /* 0x0000000000017941 */ /* 0x000fea0003800200 */
.L_x_574:
        /* <DEDUP_REMOVED lines=21> */
.L_x_577:
[----:B------:R-:W-:Y:S05]  /*62f0*/  BSYNC.RECONVERGENT B1 ;  /* 0x0000000000017941 */ /* 0x000fea0003800200 */
.L_x_576:
        /* <DEDUP_REMOVED lines=21> */
.L_x_579:
[----:B------:R-:W-:Y:S05]  /*6450*/  BSYNC.RECONVERGENT B1 ;  /* 0x0000000000017941 */ /* 0x000fea0003800200 */
.L_x_578:
        /* <DEDUP_REMOVED lines=21> */
.L_x_581:
[----:B------:R-:W-:Y:S05]  /*65b0*/  BSYNC.RECONVERGENT B1 ;  /* 0x0000000000017941 */ /* 0x000fea0003800200 */
.L_x_580:
        /* <DEDUP_REMOVED lines=20> */
.L_x_497:
[----:B------:R-:W-:Y:S05]  /*6700*/  BSYNC.RECONVERGENT B0 ;  /* 0x0000000000007941 */ /* 0x000fea0003800200 */
.L_x_464:
[----:B------:R-:W-:Y:S05]  /*6710*/  @P1 EXIT ;  /* 0x000000000000194d */ /* 0x000fea0003800000 */
[----:B01-3--:R-:W0:Y:S01]  /*6720*/  LDC.64 R2, c[0x0][0x390] ;  /* 0x0000e400ff027b82 */ /* 0x00be220000000a00 */
[----:B------:R-:W-:Y:S02]  /*6730*/  IMAD.MOV.U32 R18, RZ, RZ, R17 ;  /* 0x000000ffff127224 */ /* 0x000fe400078e0011 */
[----:B0-----:R-:W-:-:S05]  /*6740*/  IMAD.WIDE.U32 R2, R0, 0x10, R2 ;  /* 0x0000001000027825 */ /* 0x001fca00078e0002 */
[----:B------:R-:W-:Y:S04]  /*6750*/  STG.E.64 desc[UR10][R2.64], R12 ;  /* 0x0000000c02007986 */ /* 0x000fe8000c101b0a */
[----:B------:R-:W-:Y:S01]  /*6760*/  STG.E.64 desc[UR10][R2.64+0x8], R18 ;  /* 0x0000081202007986 */ /* 0x000fe2000c101b0a */
[----:B------:R-:W-:Y:S05]  /*6770*/  EXIT ;  /* 0x000000000000794d */ /* 0x000fea0003800000 */
.L_x_582:
        /* <DEDUP_REMOVED lines=16> */
.L_x_748:


//--------------------- .text._ZN6thrust24THRUST_300001_SM_1000_NS8cuda_cub4core6detail13_kernel_agentINS1_8__reduce11ReduceAgentINS0_12zip_iteratorIN4cuda3std3__45tupleIJNS0_10device_ptrIdEENS0_17counting_iteratorIlNS0_11use_defaultESF_SF_EEEEEEEPNSB_IJdlEEESJ_iNS1_9__extrema9arg_max_fIdl13cmpAbsDoublesEEEEJSI_SK_iSO_EEEvDpT0_ --------------------------
	.section	.text._ZN6thrust24THRUST_300001_SM_1000_NS8cuda_cub4core6detail13_kernel_agentINS1_8__reduce11ReduceAgentINS0_12zip_iteratorIN4cuda3std3__45tupleIJNS0_10device_ptrIdEENS0_17counting_iteratorIlNS0_11use_defaultESF_SF_EEEEEEEPNSB_IJdlEEESJ_iNS1_9__extrema9arg_max_fIdl13cmpAbsDoublesEEEEJSI_SK_iSO_EEEvDpT0_,"ax",@progbits
	.align	128
        .global         _ZN6thrust24THRUST_300001_SM_1000_NS8cuda_cub4core6detail13_kernel_agentINS1_8__reduce11ReduceAgentINS0_12zip_iteratorIN4cuda3std3__45tupleIJNS0_10device_ptrIdEENS0_17counting_iteratorIlNS0_11use_defaultESF_SF_EEEEEEEPNSB_IJdlEEESJ_iNS1_9__extrema9arg_max_fIdl13cmpAbsDoublesEEEEJSI_SK_iSO_EEEvDpT0_
        .type           _ZN6thrust24THRUST_300001_SM_1000_NS8cuda_cub4core6detail13_kernel_agentINS1_8__reduce11ReduceAgentINS0_12zip_iteratorIN4cuda3std3__45tupleIJNS0_10device_ptrIdEENS0_17counting_iteratorIlNS0_11use_defaultESF_SF_EEEEEEEPNSB_IJdlEEESJ_iNS1_9__extrema9arg_max_fIdl13cmpAbsDoublesEEEEJSI_SK_iSO_EEEvDpT0_,@function
        .size           _ZN6thrust24THRUST_300001_SM_1000_NS8cuda_cub4core6detail13_kernel_agentINS1_8__reduce11ReduceAgentINS0_12zip_iteratorIN4cuda3std3__45tupleIJNS0_10device_ptrIdEENS0_17counting_iteratorIlNS0_11use_defaultESF_SF_EEEEEEEPNSB_IJdlEEESJ_iNS1_9__extrema9arg_max_fIdl13cmpAbsDoublesEEEEJSI_SK_iSO_EEEvDpT0_,(.L_x_749 - _ZN6thrust24THRUST_300001_SM_1000_NS8cuda_cub4core6detail13_kernel_agentINS1_8__reduce11ReduceAgentINS0_12zip_iteratorIN4cuda3std3__45tupleIJNS0_10device_ptrIdEENS0_17counting_iteratorIlNS0_11use_defaultESF_SF_EEEEEEEPNSB_IJdlEEESJ_iNS1_9__extrema9arg_max_fIdl13cmpAbsDoublesEEEEJSI_SK_iSO_EEEvDpT0_)
        .other          _ZN6thrust24THRUST_300001_SM_1000_NS8cuda_cub4core6detail13_kernel_agentINS1_8__reduce11ReduceAgentINS0_12zip_iteratorIN4cuda3std3__45tupleIJNS0_10device_ptrIdEENS0_17counting_iteratorIlNS0_11use_defaultESF_SF_EEEEEEEPNSB_IJdlEEESJ_iNS1_9__extrema9arg_max_fIdl13cmpAbsDoublesEEEEJSI_SK_iSO_EEEvDpT0_,@"STO_CUDA_ENTRY STV_DEFAULT"
_ZN6thrust24THRUST_300001_SM_1000_NS8cuda_cub4core6detail13_kernel_agentINS1_8__reduce11ReduceAgentINS0_12zip_iteratorIN4cuda3std3__45tupleIJNS0_10device_ptrIdEENS0_17counting_iteratorIlNS0_11use_defaultESF_SF_EEEEEEEPNSB_IJdlEEESJ_iNS1_9__extrema9arg_max_fIdl13cmpAbsDoublesEEEEJSI_SK_iSO_EEEvDpT0_:
.text._ZN6thrust24THRUST_300001_SM_1000_NS8cuda_cub4core6detail13_kernel_agentINS1_8__reduce11ReduceAgentINS0_12zip_iteratorIN4cuda3std3__45tupleIJNS0_10device_ptrIdEENS0_17counting_iteratorIlNS0_11use_defaultESF_SF_EEEEEEEPNSB_IJdlEEESJ_iNS1_9__extrema9arg_max_fIdl13cmpAbsDoublesEEEEJSI_SK_iSO_EEEvDpT0_:
        /* <DEDUP_REMOVED lines=23> */
.L_x_586:
[----:B0-----:R-:W-:Y:S05]  /*0170*/  BSYNC.RECONVERGENT B1 ;  /* 0x0000000000017941 */ /* 0x001fea0003800200 */
.L_x_585:
        /* <DEDUP_REMOVED lines=19> */
.L_x_593:
        /* <DEDUP_REMOVED lines=31> */
.L_x_592:
[----:B------:R-:W-:Y:S05]  /*04a0*/  BSYNC.RECONVERGENT B3 ;  /* 0x0000000000037941 */ /* 0x000fea0003800200 */
.L_x_591:
[----:B------:R-:W-:Y:S01]  /*04b0*/  IADD3 R14, P0, PT, R14, 0x100, RZ ;  /* 0x000001000e0e7810 */ /* 0x000fe20007f1e0ff */
[----:B------:R-:W-:Y:S02]  /*04c0*/  VIADD R10, R10, 0x100 ;  /* 0x000001000a0a7836 */ /* 0x000fe40000000000 */
[----:B------:R-:W-:Y:S02]  /*04d0*/  IMAD.X R13, RZ, RZ, R13, P3 ;  /* 0x000000ffff0d7224 */ /* 0x000fe400018e060d */
[----:B------:R-:W-:Y:S01]  /*04e0*/  IMAD.X R15, RZ, RZ, R15, P0 ;  /* 0x000000ffff0f7224 */ /* 0x000fe200000e060f */
[----:B------:R-:W-:Y:S07]  /*04f0*/  @P2 BRA `(.L_x_593) ;  /* 0xfffffffc006c2947 */ /* 0x000fee000383ffff */
.L_x_590:
[----:B------:R-:W-:Y:S05]  /*0500*/  BSYNC.RECONVERGENT B2 ;  /* 0x0000000000027941 */ /* 0x000fea0003800200 */
.L_x_589:
[----:B------:R-:W-:-:S13]  /*0510*/  ISETP.GE.U32.AND P0, PT, R16, 0x300, PT ;  /* 0x000003001000780c */ /* 0x000fda0003f06070 */
[----:B------:R-:W-:Y:S05]  /*0520*/  @!P0 BRA `(.L_x_588) ;  /* 0x0000000400bc8947 */ /* 0x000fea0003800000 */
[----:B------:R-:W0:Y:S01]  /*0530*/  LDC.64 R4, c[0x0][0x380] ;  /* 0x0000e000ff047b82 */ /* 0x000e220000000a00 */
[----:B------:R-:W-:-:S07]  /*0540*/  VIADD R20, R10, 0x200 ;  /* 0x000002000a147836 */ /* 0x000fce0000000000 */
[----:B------:R-:W1:Y:S02]  /*0550*/  LDC.64 R6, c[0x0][0x388] ;  /* 0x0000e200ff067b82 */ /* 0x000e640000000a00 */
.L_x_602:
        /* <DEDUP_REMOVED lines=30> */
.L_x_595:
[----:B------:R-:W-:Y:S05]  /*0740*/  BSYNC.RECONVERGENT B2 ;  /* 0x0000000000027941 */ /* 0x000fea0003800200 */
.L_x_594:
[----:B-----5:R-:W-:Y:S01]  /*0750*/  DSETP.GEU.AND P0, PT, |R16|, |R14|, PT ;  /* 0x4000000e1000722a */ /* 0x020fe20003f0e200 */
[C---:B------:R-:W-:Y:S01]  /*0760*/  IADD3 R19, P1, PT, R23.reuse, R6, RZ ;  /* 0x0000000617137210 */ /* 0x040fe20007f3e0ff */
[----:B------:R-:W-:Y:S01]  /*0770*/  BSSY.RECONVERGENT B2, `(.L_x_596) ;  /* 0x0000015000027945 */ /* 0x000fe20003800200 */
[----:B------:R-:W-:Y:S02]  /*0780*/  IMAD.MOV.U32 R2, RZ, RZ, R14 ;  /* 0x000000ffff027224 */ /* 0x000fe400078e000e */
[----:B------:R-:W-:Y:S01]  /*0790*/  LEA.HI.X.SX32 R18, R23, R7, 0x1, P1 ;  /* 0x0000000717127211 */ /* 0x000fe200008f0eff */
[----:B------:R-:W-:Y:S02]  /*07a0*/  IMAD.MOV.U32 R9, RZ, RZ, R19 ;  /* 0x000000ffff097224 */ /* 0x000fe400078e0013 */
[----:B------:R-:W-:Y:S02]  /*07b0*/  IMAD.MOV.U32 R3, RZ, RZ, R15 ;  /* 0x000000ffff037224 */ /* 0x000fe400078e000f */
[----:B------:R-:W-:-:S04]  /*07c0*/  IMAD.MOV.U32 R8, RZ, RZ, R18 ;  /* 0x000000ffff087224 */ /* 0x000fc800078e0012 */
        /* <DEDUP_REMOVED lines=15> */
.L_x_597:
[----:B------:R-:W-:Y:S05]  /*08c0*/  BSYNC.RECONVERGENT B2 ;  /* 0x0000000000027941 */ /* 0x000fea0003800200 */
.L_x_596:
        /* <DEDUP_REMOVED lines=25> */
.L_x_599:
[----:B------:R-:W-:Y:S05]  /*0a60*/  BSYNC.RECONVERGENT B2 ;  /* 0x0000000000027941 */ /* 0x000fea0003800200 */
.L_x_598:
        /* <DEDUP_REMOVED lines=22> */
.L_x_601:
[----:B------:R-:W-:Y:S05]  /*0bd0*/  BSYNC.RECONVERGENT B2 ;  /* 0x0000000000027941 */ /* 0x000fea0003800200 */
.L_x_600:
[C---:B------:R-:W-:Y:S01]  /*0be0*/  VIADD R10, R20.reuse, 0x200 ;  /* 0x00000200140a7836 */ /* 0x040fe20000000000 */
[----:B------:R-:W-:-:S04]  /*0bf0*/  IADD3 R20, PT, PT, R20, 0x400, RZ ;  /* 0x0000040014147810 */ /* 0x000fc80007ffe0ff */
[----:B------:R-:W-:-:S13]  /*0c00*/  ISETP.GE.AND P0, PT, R10, UR5, PT ;  /* 0x000000050a007c0c */ /* 0x000fda000bf06270 */
[----:B------:R-:W-:Y:S05]  /*0c10*/  @!P0 BRA `(.L_x_602) ;  /* 0xfffffff800508947 */ /* 0x000fea000383ffff */
.L_x_588:
[----:B------:R-:W-:Y:S05]  /*0c20*/  BSYNC.RECONVERGENT B1 ;  /* 0x0000000000017941 */ /* 0x000fea0003800200 */
.L_x_587:
        /* <DEDUP_REMOVED lines=35> */
.L_x_605:
[----:B------:R-:W-:Y:S05]  /*0e60*/  BSYNC.RECONVERGENT B1 ;  /* 0x0000000000017941 */ /* 0x000fea0003800200 */
.L_x_604:
        /* <DEDUP_REMOVED lines=31> */
.L_x_607:
[----:B------:R-:W-:Y:S05]  /*1060*/  BSYNC.RECONVERGENT B1 ;  /* 0x0000000000017941 */ /* 0x000fea0003800200 */
.L_x_606:
        /* <DEDUP_REMOVED lines=31> */
.L_x_609:
[----:B------:R-:W-:Y:S05]  /*1260*/  BSYNC.RECONVERGENT B1 ;  /* 0x0000000000017941 */ /* 0x000fea0003800200 */
.L_x_608:
[----:B------:R-:W-:Y:S01]  /*1270*/  ISETP.GT.AND P0, PT, R10, 0x17, PT ;  /* 0x000000170a00780c */ /* 0x000fe20003f04270 */
[----:B-1----:R1:W1:Y:S01]  /*1280*/  SHFL.DOWN PT, R2, R4, 0x8, 0x1f ;  /* 0x09001f0004027f89 */ /* 0x00226200000e0000 */
[----:B------:R-:W-:Y:S01]  /*1290*/  BSSY.RECONVERGENT B1, `(.L_x_610) ;  /* 0x000001d000017945 */ /* 0x000fe20003800200 */
[----:B0-----:R-:W-:Y:S02]  /*12a0*/  IMAD.MOV.U32 R8, RZ, RZ, R11 ;  /* 0x000000ffff087224 */ /* 0x001fe400078e000b */
[----:B------:R0:W0:Y:S01]  /*12b0*/  SHFL.DOWN PT, R3, R5, 0x8, 0x1f ;  /* 0x09001f0005037f89 */ /* 0x00002200000e0000 */
[----:B------:R-:W-:Y:S02]  /*12c0*/  IMAD.MOV.U32 R9, RZ, RZ, R12 ;  /* 0x000000ffff097224 */ /* 0x000fe400078e000c */
[----:B------:R-:W-:Y:S01]  /*12d0*/  IMAD.MOV.U32 R6, RZ, RZ, R4 ;  /* 0x000000ffff067224 */ /* 0x000fe200078e0004 */
[----:B---3--:R3:W0:Y:S01]  /*12e0*/  SHFL.DOWN PT, R14, R11, 0x8, 0x1f ;  /* 0x09001f000b0e7f89 */ /* 0x00862200000e0000 */
[----:B--2---:R-:W-:-:S03]  /*12f0*/  IMAD.MOV.U32 R7, RZ, RZ, R5 ;  /* 0x000000ffff077224 */ /* 0x004fc600078e0005 */
[----:B----4-:R3:W2:Y:S01]  /*1300*/  SHFL.DOWN PT, R13, R12, 0x8, 0x1f ;  /* 0x09001f000c0d7f89 */ /* 0x0106a200000e0000 */
[----:B------:R-:W-:Y:S05]  /*1310*/  @P0 BRA `(.L_x_611) ;  /* 0x0000000000500947 */ /* 0x000fea0003800000 */
[----:B01----:R-:W-:Y:S01]  /*1320*/  DSETP.GEU.AND P0, PT, |R4|, |R2|, PT ;  /* 0x400000020400722a */ /* 0x003fe20003f0e200 */
[----:B------:R-:W-:Y:S01]  /*1330*/  IMAD.MOV.U32 R8, RZ, RZ, R14 ;  /* 0x000000ffff087224 */ /* 0x000fe200078e000e */
[----:B--2---:R-:W-:Y:S01]  /*1340*/  MOV R9, R13 ;  /* 0x0000000d00097202 */ /* 0x004fe20000000f00 */
        /* <DEDUP_REMOVED lines=17> */
.L_x_611:
[----:B------:R-:W-:Y:S05]  /*1460*/  BSYNC.RECONVERGENT B1 ;  /* 0x0000000000017941 */ /* 0x000fea0003800200 */
.L_x_610:
[----:B------:R-:W-:Y:S01]  /*1470*/  ISETP.GT.AND P0, PT, R10, 0xf, PT ;  /* 0x0000000f0a00780c */ /* 0x000fe20003f04270 */
[----:B-1----:R1:W4:Y:S01]  /*1480*/  SHFL.DOWN PT, R4, R6, 0x10, 0x1f ;  /* 0x0a001f0006047f89 */ /* 0x00232200000e0000 */
[----:B------:R-:W-:Y:S01]  /*1490*/  BSSY.RECONVERGENT B1, `(.L_x_612) ;  /* 0x000001d000017945 */ /* 0x000fe20003800200 */
[----:B0-----:R-:W-:Y:S02]  /*14a0*/  IMAD.MOV.U32 R14, RZ, RZ, R8 ;  /* 0x000000ffff0e7224 */ /* 0x001fe400078e0008 */
[----:B------:R1:W0:Y:S01]  /*14b0*/  SHFL.DOWN PT, R5, R7, 0x10, 0x1f ;  /* 0x0a001f0007057f89 */ /* 0x00022200000e0000 */
[----:B------:R-:W-:Y:S02]  /*14c0*/  IMAD.MOV.U32 R15, RZ, RZ, R9 ;  /* 0x000000ffff0f7224 */ /* 0x000fe400078e0009 */
[----:B------:R-:W-:Y:S01]  /*14d0*/  IMAD.MOV.U32 R2, RZ, RZ, R6 ;  /* 0x000000ffff027224 */ /* 0x000fe200078e0006 */
[----:B---3--:R1:W3:Y:S01]  /*14e0*/  SHFL.DOWN PT, R11, R8, 0x10, 0x1f ;  /* 0x0a001f00080b7f89 */ /* 0x0082e200000e0000 */
[----:B------:R-:W-:-:S03]  /*14f0*/  IMAD.MOV.U32 R3, RZ, RZ, R7 ;  /* 0x000000ffff037224 */ /* 0x000fc600078e0007 */
[----:B------:R1:W0:Y:S01]  /*1500*/  SHFL.DOWN PT, R12, R9, 0x10, 0x1f ;  /* 0x0a001f00090c7f89 */ /* 0x00022200000e0000 */
[----:B------:R-:W-:Y:S05]  /*1510*/  @P0 BRA `(.L_x_613) ;  /* 0x0000000000500947 */ /* 0x000fea0003800000 */
[----:B0---4-:R-:W-:Y:S01]  /*1520*/  DSETP.GEU.AND P0, PT, |R6|, |R4|, PT ;  /* 0x400000040600722a */ /* 0x011fe20003f0e200 */
[----:B---3--:R-:W-:Y:S02]  /*1530*/  IMAD.MOV.U32 R14, RZ, RZ, R11 ;  /* 0x000000ffff0e7224 */ /* 0x008fe400078e000b */
        /* <DEDUP_REMOVED lines=18> */
.L_x_613:
[----:B------:R-:W-:Y:S05]  /*1660*/  BSYNC.RECONVERGENT B1 ;  /* 0x0000000000017941 */ /* 0x000fea0003800200 */
.L_x_612:
[----:B------:R-:W-:Y:S01]  /*1670*/  ISETP.NE.AND P0, PT, R10, RZ, PT ;  /* 0x000000ff0a00720c */ /* 0x000fe20003f05270 */
[----:B------:R-:W-:-:S12]  /*1680*/  BSSY.RECONVERGENT B1, `(.L_x_614) ;  /* 0x000000a000017945 */ /* 0x000fd80003800200 */
[----:B------:R-:W-:Y:S05]  /*1690*/  @P0 BRA `(.L_x_615) ;  /* 0x0000000000200947 */ /* 0x000fea0003800000 */
[----:B-1----:R-:W1:Y:S01]  /*16a0*/  S2R R6, SR_CgaCtaId ;  /* 0x0000000000067919 */ /* 0x002e620000008800 */
[----:B0-----:R-:W-:Y:S02]  /*16b0*/  MOV R5, 0x400 ;  /* 0x0000040000057802 */ /* 0x001fe40000000f00 */
[----:B----4-:R-:W-:-:S04]  /*16c0*/  SHF.R.U32.HI R4, RZ, 0x1, R0 ;  /* 0x00000001ff047819 */ /* 0x010fc80000011600 */
[----:B------:R-:W-:Y:S02]  /*16d0*/  LOP3.LUT R4, R4, 0x1f0, RZ, 0xc0, !PT ;  /* 0x000001f004047812 */ /* 0x000fe400078ec0ff */
[----:B-1----:R-:W-:-:S05]  /*16e0*/  LEA R5, R6, R5, 0x18 ;  /* 0x0000000506057211 */ /* 0x002fca00078ec0ff */
[----:B------:R-:W-:-:S05]  /*16f0*/  IMAD.IADD R5, R4, 0x1, R5 ;  /* 0x0000000104057824 */ /* 0x000fca00078e0205 */
[----:B------:R0:W-:Y:S04]  /*1700*/  STS.64 [R5+0x10], R14 ;  /* 0x0000100e05007388 */ /* 0x0001e80000000a00 */
[----:B------:R0:W-:Y:S02]  /*1710*/  STS.64 [R5+0x8], R2 ;  /* 0x0000080205007388 */ /* 0x0001e40000000a00 */
.L_x_615:
[----:B------:R-:W-:Y:S05]  /*1720*/  BSYNC.RECONVERGENT B1 ;  /* 0x0000000000017941 */ /* 0x000fea0003800200 */
.L_x_614:
        /* <DEDUP_REMOVED lines=8> */
[----:B-1--4-:R-:W1:Y:S04]  /*17b0*/  LDS.128 R4, [R0+0x20] ;  /* 0x0000200000047984 */ /* 0x012e680000000c00 */
[----:B--2---:R2:W4:Y:S04]  /*17c0*/  LDS.64 R12, [R0+0x80] ;  /* 0x00008000000c7984 */ /* 0x0045280000000a00 */
[----:B---3--:R2:W3:Y:S01]  /*17d0*/  LDS.128 R8, [R0+0x30] ;  /* 0x0000300000087984 */ /* 0x0084e20000000c00 */
[----:B0-----:R-:W-:Y:S01]  /*17e0*/  DSETP.GEU.AND P0, PT, |R2|, |R16|, PT ;  /* 0x400000100200722a */ /* 0x001fe20003f0e200 */
[----:B------:R-:W-:Y:S01]  /*17f0*/  IMAD.MOV.U32 R24, RZ, RZ, R16 ;  /* 0x000000ffff187224 */ /* 0x000fe200078e0010 */
[----:B------:R-:W-:Y:S01]  /*1800*/  MOV R25, R17 ;  /* 0x0000001100197202 */ /* 0x000fe20000000f00 */
[----:B-1----:R-:W-:-:S02]  /*1810*/  IMAD.MOV.U32 R26, RZ, RZ, R4 ;  /* 0x000000ffff1a7224 */ /* 0x002fc400078e0004 */
[----:B------:R-:W-:-:S09]  /*1820*/  IMAD.MOV.U32 R27, RZ, RZ, R5 ;  /* 0x000000ffff1b7224 */ /* 0x000fd200078e0005 */
        /* <DEDUP_REMOVED lines=15> */
.L_x_618:
[----:B------:R-:W-:Y:S05]  /*1920*/  BSYNC.RECONVERGENT B1 ;  /* 0x0000000000017941 */ /* 0x000fea0003800200 */
.L_x_617:
        /* <DEDUP_REMOVED lines=23> */
.L_x_620:
[----:B------:R-:W-:Y:S05]  /*1aa0*/  BSYNC.RECONVERGENT B1 ;  /* 0x0000000000017941 */ /* 0x000fea0003800200 */
.L_x_619:
        /* <DEDUP_REMOVED lines=21> */
.L_x_622:
[----:B------:R-:W-:Y:S05]  /*1c00*/  BSYNC.RECONVERGENT B1 ;  /* 0x0000000000017941 */ /* 0x000fea0003800200 */
.L_x_621:
        /* <DEDUP_REMOVED lines=23> */
.L_x_624:
[----:B------:R-:W-:Y:S05]  /*1d80*/  BSYNC.RECONVERGENT B1 ;  /* 0x0000000000017941 */ /* 0x000fea0003800200 */
.L_x_623:
        /* <DEDUP_REMOVED lines=21> */
.L_x_626:
[----:B------:R-:W-:Y:S05]  /*1ee0*/  BSYNC.RECONVERGENT B1 ;  /* 0x0000000000017941 */ /* 0x000fea0003800200 */
.L_x_625:
[----:B------:R-:W-:Y:S01]  /*1ef0*/  DSETP.GEU.AND P0, PT, |R2|, |R10|, PT ;  /* 0x4000000a0200722a */ /* 0x000fe20003f0e200 */
[----:B------:R-:W-:Y:S01]  /*1f00*/  BSSY.RECONVERGENT B1, `(.L_x_627) ;  /* 0x0000014000017945 */ /* 0x000fe20003800200 */
[----:B------:R-:W-:Y:S01]  /*1f10*/  IMAD.MOV.U32 R8, RZ, RZ, R10 ;  /* 0x000000ffff087224 */ /* 0x000fe200078e000a */
[----:B---3--:R-:W-:Y:S01]  /*1f20*/  MOV R0, R5 ;  /* 0x0000000500007202 */ /* 0x008fe20000000f00 */
        /* <DEDUP_REMOVED lines=17> */
.L_x_628:
[----:B------:R-:W-:Y:S05]  /*2040*/  BSYNC.RECONVERGENT B1 ;  /* 0x0000000000017941 */ /* 0x000fea0003800200 */
.L_x_627:
        /* <DEDUP_REMOVED lines=21> */
.L_x_603:
        /* <DEDUP_REMOVED lines=9> */
[----:B------:R-:W-:Y:S02]  /*2230*/  VIADD R5, R5, UR6 ;  /* 0x0000000605057c36 */ /* 0x000fe40008000000 */
        /* <DEDUP_REMOVED lines=9> */
[----:B----4-:R-:W-:Y:S01]  /*22d0*/  IMAD.MOV.U32 R14, RZ, RZ, R12 ;  /* 0x000000ffff0e7224 */ /* 0x010fe200078e000c */
[----:B------:R-:W-:Y:S01]  /*22e0*/  MOV R6, R10 ;  /* 0x0000000a00067202 */ /* 0x000fe20000000f00 */
[----:B0-----:R-:W-:Y:S02]  /*22f0*/  IMAD.MOV.U32 R16, RZ, RZ, R13 ;  /* 0x000000ffff107224 */ /* 0x001fe400078e000d */
        /* <DEDUP_REMOVED lines=16> */
.L_x_630:
[----:B------:R-:W-:Y:S05]  /*2400*/  BSYNC.RECONVERGENT B1 ;  /* 0x0000000000017941 */ /* 0x000fea0003800200 */
.L_x_629:
        /* <DEDUP_REMOVED lines=32> */
.L_x_632:
[----:B------:R-:W-:Y:S05]  /*2610*/  BSYNC.RECONVERGENT B1 ;  /* 0x0000000000017941 */ /* 0x000fea0003800200 */
.L_x_631:
[----:B-1----:R-:W-:Y:S01]  /*2620*/  VIADD R2, R4, 0x4 ;  /* 0x0000000404027836 */ /* 0x002fe20000000000 */
[----:B------:R1:W4:Y:S01]  /*2630*/  SHFL.DOWN PT, R6, R8, 0x4, R5 ;  /* 0x0880000008067989 */ /* 0x00032200000e0005 */
[----:B------:R-:W-:Y:S01]  /*2640*/  BSSY.RECONVERGENT B1, `(.L_x_633) ;  /* 0x000001e000017945 */ /* 0x000fe20003800200 */
[----:B--2---:R-:W-:Y:S01]  /*2650*/  IMAD.MOV.U32 R14, RZ, RZ, R10 ;  /* 0x000000ffff0e7224 */ /* 0x004fe200078e000a */
[----:B------:R-:W-:Y:S01]  /*2660*/  MOV R16, R12 ;  /* 0x0000000c00107202 */ /* 0x000fe20000000f00 */
[----:B------:R1:W2:Y:S01]  /*2670*/  SHFL.DOWN PT, R7, R9, 0x4, R5 ;  /* 0x0880000009077989 */ /* 0x0002a200000e0005 */
[----:B------:R-:W-:Y:S01]  /*2680*/  ISETP.GT.AND P0, PT, R2, R5, PT ;  /* 0x000000050200720c */ /* 0x000fe20003f04270 */
[----:B------:R-:W-:Y:S02]  /*2690*/  IMAD.MOV.U32 R2, RZ, RZ, R8 ;  /* 0x000000ffff027224 */ /* 0x000fe400078e0008 */
[----:B---3--:R1:W3:Y:S01]  /*26a0*/  SHFL.DOWN PT, R11, R10, 0x4, R5 ;  /* 0x088000000a0b7989 */ /* 0x0082e200000e0005 */
[----:B------:R-:W-:-:S03]  /*26b0*/  IMAD.MOV.U32 R3, RZ, RZ, R9 ;  /* 0x000000ffff037224 */ /* 0x000fc600078e0009 */
[----:B0-----:R1:W0:Y:S06]  /*26c0*/  SHFL.DOWN PT, R13, R12, 0x4, R5 ;  /* 0x088000000c0d7989 */ /* 0x00122c00000e0005 */
        /* <DEDUP_REMOVED lines=21> */
.L_x_634:
[----:B------:R-:W-:Y:S05]  /*2820*/  BSYNC.RECONVERGENT B1 ;  /* 0x0000000000017941 */ /* 0x000fea0003800200 */
.L_x_633:
        /* <DEDUP_REMOVED lines=8> */
[----:B---3--:R3:W1:Y:S01]  /*28b0*/  SHFL.DOWN PT, R11, R14, 0x8, R5 ;  /* 0x090000000e0b7989 */ /* 0x00866200000e0005 */
[----:B--2---:R-:W-:-:S03]  /*28c0*/  IMAD.MOV.U32 R7, RZ, RZ, R3 ;  /* 0x000000ffff077224 */ /* 0x004fc600078e0003 */
[----:B0-----:R3:W0:Y:S04]  /*28d0*/  SHFL.DOWN PT, R13, R16, 0x8, R5 ;  /* 0x09000000100d7989 */ /* 0x00162800000e0005 */
        /* <DEDUP_REMOVED lines=21> */
.L_x_636:
[----:B------:R-:W-:Y:S05]  /*2a30*/  BSYNC.RECONVERGENT B1 ;  /* 0x0000000000017941 */ /* 0x000fea0003800200 */
.L_x_635:
[----:B-1----:R-:W-:Y:S01]  /*2a40*/  VIADD R2, R4, 0x10 ;  /* 0x0000001004027836 */ /* 0x002fe20000000000 */
[----:B----4-:R1:W2:Y:S01]  /*2a50*/  SHFL.DOWN PT, R8, R6, 0x10, R5 ;  /* 0x0a00000006087989 */ /* 0x0102a200000e0005 */
[----:B------:R-:W-:Y:S01]  /*2a60*/  BSSY.RECONVERGENT B1, `(.L_x_637) ;  /* 0x000001e000017945 */ /* 0x000fe20003800200 */
[----:B---3--:R-:W-:Y:S02]  /*2a70*/  IMAD.MOV.U32 R14, RZ, RZ, R10 ;  /* 0x000000ffff0e7224 */ /* 0x008fe400078e000a */
[----:B------:R-:W-:Y:S01]  /*2a80*/  ISETP.GT.AND P0, PT, R2, R5, PT ;  /* 0x000000050200720c */ /* 0x000fe20003f04270 */
[----:B------:R1:W3:Y:S01]  /*2a90*/  SHFL.DOWN PT, R9, R7, 0x10, R5 ;  /* 0x0a00000007097989 */ /* 0x0002e200000e0005 */
[----:B------:R-:W-:Y:S02]  /*2aa0*/  IMAD.MOV.U32 R15, RZ, RZ, R12 ;  /* 0x000000ffff0f7224 */ /* 0x000fe400078e000c */
[----:B------:R-:W-:Y:S01]  /*2ab0*/  IMAD.MOV.U32 R2, RZ, RZ, R6 ;  /* 0x000000ffff027224 */ /* 0x000fe200078e0006 */
[----:B------:R1:W4:Y:S01]  /*2ac0*/  SHFL.DOWN PT, R11, R10, 0x10, R5 ;  /* 0x0a0000000a0b7989 */ /* 0x00032200000e0005 */
        /* <DEDUP_REMOVED lines=23> */
.L_x_638:
[----:B------:R-:W-:Y:S05]  /*2c40*/  BSYNC.RECONVERGENT B1 ;  /* 0x0000000000017941 */ /* 0x000fea0003800200 */
.L_x_637:
        /* <DEDUP_REMOVED lines=11> */
.L_x_640:
[----:B------:R-:W-:Y:S05]  /*2d00*/  BSYNC.RECONVERGENT B1 ;  /* 0x0000000000017941 */ /* 0x000fea0003800200 */
.L_x_639:
[----:B------:R-:W-:Y:S01]  /*2d10*/  BAR.SYNC.DEFER_BLOCKING 0x0 ;  /* 0x0000000000007b1d */ /* 0x000fe20000010000 */
[----:B------:R-:W-:-:S13]  /*2d20*/  ISETP.NE.AND P1, PT, R0, RZ, PT ;  /* 0x000000ff0000720c */ /* 0x000fda0003f25270 */
[----:B------:R-:W-:Y:S05]  /*2d30*/  @P1 BRA `(.L_x_616) ;  /* 0x0000003400d41947 */ /* 0x000fea0003800000 */
[----:B------:R-:W-:Y:S01]  /*2d40*/  UISETP.GE.AND UP0, UPT, UR6, 0x21, UPT ;  /* 0x000000210600788c */ /* 0x000fe2000bf06270 */
[----:B----4-:R-:W-:Y:S02]  /*2d50*/  IMAD.MOV.U32 R11, RZ, RZ, R14 ;  /* 0x000000ffff0b7224 */ /* 0x010fe400078e000e */
[----:B--2---:R-:W-:Y:S02]  /*2d60*/  IMAD.MOV.U32 R8, RZ, RZ, R15 ;  /* 0x000000ffff087224 */ /* 0x004fe400078e000f */
        /* <DEDUP_REMOVED lines=8> */
[----:B0-----:R-:W0:Y:S01]  /*2df0*/  LDS.64 R12, [UR4+0x20] ;  /* 0x00002004ff0c7984 */ /* 0x001e220008000a00 */
[----:B-1----:R-:W-:Y:S01]  /*2e00*/  DSETP.GEU.AND P0, PT, |R2|, |R6|, PT ;  /* 0x400000060200722a */ /* 0x002fe20003f0e200 */
[----:B------:R-:W-:Y:S01]  /*2e10*/  MOV R4, R6 ;  /* 0x0000000600047202 */ /* 0x000fe20000000f00 */
[----:B------:R-:W-:Y:S02]  /*2e20*/  IMAD.MOV.U32 R5, RZ, RZ, R7 ;  /* 0x000000ffff057224 */ /* 0x000fe400078e0007 */
[----:B0-----:R-:W-:Y:S02]  /*2e30*/  IMAD.MOV.U32 R11, RZ, RZ, R12 ;  /* 0x000000ffff0b7224 */ /* 0x001fe400078e000c */
        /* <DEDUP_REMOVED lines=16> */
.L_x_642:
[----:B------:R-:W-:Y:S05]  /*2f40*/  BSYNC.RECONVERGENT B1 ;  /* 0x0000000000017941 */ /* 0x000fea0003800200 */
.L_x_641:
[----:B------:R-:W-:Y:S01]  /*2f50*/  UISETP.GE.AND UP0, UPT, UR6, 0x41, UPT ;  /* 0x000000410600788c */ /* 0x000fe2000bf06270 */
[----:B---3--:R-:W-:Y:S02]  /*2f60*/  IMAD.MOV.U32 R9, RZ, RZ, R11 ;  /* 0x000000ffff097224 */ /* 0x008fe400078e000b */
[----:B------:R-:W-:Y:S02]  /*2f70*/  IMAD.MOV.U32 R0, RZ, RZ, R8 ;  /* 0x000000ffff007224 */ /* 0x000fe400078e0008 */
[----:B------:R-:W-:Y:S02]  /*2f80*/  IMAD.MOV.U32 R2, RZ, RZ, R4 ;  /* 0x000000ffff027224 */ /* 0x000fe400078e0004 */
[----:B------:R-:W-:Y:S02]  /*2f90*/  IMAD.MOV.U32 R3, RZ, RZ, R5 ;  /* 0x000000ffff037224 */ /* 0x000fe400078e0005 */
        /* <DEDUP_REMOVED lines=8> */
[----:B------:R-:W-:Y:S02]  /*3020*/  IMAD.MOV.U32 R2, RZ, RZ, R6 ;  /* 0x000000ffff027224 */ /* 0x000fe400078e0006 */
[----:B------:R-:W-:Y:S02]  /*3030*/  IMAD.MOV.U32 R3, RZ, RZ, R7 ;  /* 0x000000ffff037224 */ /* 0x000fe400078e0007 */
[----:B0-----:R-:W-:-:S02]  /*3040*/  IMAD.MOV.U32 R9, RZ, RZ, R12 ;  /* 0x000000ffff097224 */ /* 0x001fc400078e000c */
        /* <DEDUP_REMOVED lines=16> */
.L_x_644:
[----:B------:R-:W-:Y:S05]  /*3150*/  BSYNC.RECONVERGENT B1 ;  /* 0x0000000000017941 */ /* 0x000fea0003800200 */
.L_x_643:
[----:B------:R-:W-:Y:S01]  /*3160*/  UISETP.GE.AND UP0, UPT, UR6, 0x61, UPT ;  /* 0x000000610600788c */ /* 0x000fe2000bf06270 */
[----:B------:R-:W-:Y:S01]  /*3170*/  IMAD.MOV.U32 R11, RZ, RZ, R9 ;  /* 0x000000ffff0b7224 */ /* 0x000fe200078e0009 */
[----:B------:R-:W-:Y:S01]  /*3180*/  MOV R8, R0 ;  /* 0x0000000000087202 */ /* 0x000fe20000000f00 */
[----:B------:R-:W-:Y:S02]  /*3190*/  IMAD.MOV.U32 R4, RZ, RZ, R2 ;  /* 0x000000ffff047224 */ /* 0x000fe400078e0002 */
[----:B------:R-:W-:-:S04]  /*31a0*/  IMAD.MOV.U32 R5, RZ, RZ, R3 ;  /* 0x000000ffff057224 */ /* 0x000fc800078e0003 */
        /* <DEDUP_REMOVED lines=27> */
.L_x_646:
[----:B------:R-:W-:Y:S05]  /*3360*/  BSYNC.RECONVERGENT B1 ;  /* 0x0000000000017941 */ /* 0x000fea0003800200 */
.L_x_645:
[----:B------:R-:W-:Y:S01]  /*3370*/  UISETP.GE.AND UP0, UPT, UR6, 0x81, UPT ;  /* 0x000000810600788c */ /* 0x000fe2000bf06270 */
[----:B------:R-:W-:Y:S02]  /*3380*/  IMAD.MOV.U32 R9, RZ, RZ, R11 ;  /* 0x000000ffff097224 */ /* 0x000fe400078e000b */
        /* <DEDUP_REMOVED lines=30> */
.L_x_648:
[----:B------:R-:W-:Y:S05]  /*3570*/  BSYNC.RECONVERGENT B1 ;  /* 0x0000000000017941 */ /* 0x000fea0003800200 */
.L_x_647:
        /* <DEDUP_REMOVED lines=32> */
.L_x_650:
[----:B------:R-:W-:Y:S05]  /*3780*/  BSYNC.RECONVERGENT B1 ;  /* 0x0000000000017941 */ /* 0x000fea0003800200 */
.L_x_649:
        /* <DEDUP_REMOVED lines=14> */
[----:B------:R-:W-:Y:S01]  /*3870*/  IMAD.MOV.U32 R7, RZ, RZ, R3 ;  /* 0x000000ffff077224 */ /* 0x000fe200078e0003 */
[----:B0-----:R-:W-:Y:S01]  /*3880*/  MOV R0, R13 ;  /* 0x0000000d00007202 */ /* 0x001fe20000000f00 */
        /* <DEDUP_REMOVED lines=16> */
.L_x_652:
[----:B------:R-:W-:Y:S05]  /*3990*/  BSYNC.RECONVERGENT B1 ;  /* 0x0000000000017941 */ /* 0x000fea0003800200 */
.L_x_651:
[----:B------:R-:W-:Y:S01]  /*39a0*/  UISETP.GE.AND UP0, UPT, UR6, 0xe1, UPT ;  /* 0x000000e10600788c */ /* 0x000fe2000bf06270 */
[----:B------:R-:W-:Y:S02]  /*39b0*/  IMAD.MOV.U32 R14, RZ, RZ, R9 ;  /* 0x000000ffff0e7224 */ /* 0x000fe400078e0009 */
[----:B------:R-:W-:Y:S02]  /*39c0*/  IMAD.MOV.U32 R15, RZ, RZ, R0 ;  /* 0x000000ffff0f7224 */ /* 0x000fe400078e0000 */
[----:B------:R-:W-:Y:S02]  /*39d0*/  IMAD.MOV.U32 R2, RZ, RZ, R6 ;  /* 0x000000ffff027224 */ /* 0x000fe400078e0006 */
[----:B------:R-:W-:Y:S02]  /*39e0*/  IMAD.MOV.U32 R3, RZ, RZ, R7 ;  /* 0x000000ffff037224 */ /* 0x000fe400078e0007 */
[----:B------:R-:W-:Y:S05]  /*39f0*/  BRA.U !UP0, `(.L_x_616) ;  /* 0x0000002908a47547 */ /* 0x000fea000b800000 */
[----:B------:R-:W1:Y:S01]  /*3a00*/  S2UR UR5, SR_CgaCtaId ;  /* 0x00000000000579c3 */ /* 0x000e620000008800 */
[----:B------:R-:W-:Y:S02]  /*3a10*/  UMOV UR4, 0x400 ;  /* 0x0000040000047882 */ /* 0x000fe40000000000 */
[----:B-1----:R-:W-:-:S09]  /*3a20*/  ULEA UR4, UR5, UR4, 0x18 ;  /* 0x0000000405047291 */ /* 0x002fd2000f8ec0ff */
[----:B------:R-:W1:Y:S04]  /*3a30*/  LDS.64 R4, [UR4+0x78] ;  /* 0x00007804ff047984 */ /* 0x000e680008000a00 */
[----:B------:R-:W2:Y:S01]  /*3a40*/  LDS.64 R10, [UR4+0x80] ;  /* 0x00008004ff0a7984 */ /* 0x000ea20008000a00 */
        /* <DEDUP_REMOVED lines=21> */
.L_x_584:
        /* <DEDUP_REMOVED lines=30> */
[----:B------:R-:W-:Y:S02]  /*3d80*/  ISETP.GE.U32.AND.EX P0, PT, RZ, RZ, PT, P0 ;  /* 0x000000ffff00720c */ /* 0x000fe40003f06100 */
[----:B------:R-:W-:-:S11]  /*3d90*/  IADD3.X R7, PT, PT, RZ, UR7, RZ, P1, !PT ;  /* 0x00000007ff077c10 */ /* 0x000fd60008ffe4ff */
[----:B------:R-:W-:-:S06]  /*3da0*/  DSETP.LT.OR P0, PT, |R8|, |R4|, !P0 ;  /* 0x400000040800722a */ /* 0x000fcc0004701600 */
[----:B------:R-:W-:Y:S02]  /*3db0*/  FSEL R8, R4, R8, P0 ;  /* 0x0000000804087208 */ /* 0x000fe40000000000 */
[----:B------:R-:W-:Y:S02]  /*3dc0*/  FSEL R9, R5, R9, P0 ;  /* 0x0000000905097208 */ /* 0x000fe40000000000 */
[----:B------:R-:W-:Y:S02]  /*3dd0*/  SEL R23, R6, R23, P0 ;  /* 0x0000001706177207 */ /* 0x000fe40000000000 */
[----:B------:R-:W-:-:S07]  /*3de0*/  SEL R24, R7, R24, P0 ;  /* 0x0000001807187207 */ /* 0x000fce0000000000 */
.L_x_654:
[----:B------:R-:W-:Y:S05]  /*3df0*/  BSYNC.RECONVERGENT B1 ;  /* 0x0000000000017941 */ /* 0x000fea0003800200 */
.L_x_653:
[----:B------:R-:W-:Y:S01]  /*3e00*/  UISETP.GE.U32.AND UP0, UPT, UR4, 0xa00, UPT ;  /* 0x00000a000400788c */ /* 0x000fe2000bf06070 */
[----:B------:R-:W-:-:S08]  /*3e10*/  IMAD.MOV.U32 R5, RZ, RZ, 0x500 ;  /* 0x00000500ff057424 */ /* 0x000fd000078e00ff */
[----:B------:R-:W-:Y:S05]  /*3e20*/  BRA.U !UP0, `(.L_x_655) ;  /* 0x00000005084c7547 */ /* 0x000fea000b800000 */
[----:B------:R-:W-:Y:S01]  /*3e30*/  IMAD.MOV.U32 R12, RZ, RZ, R8 ;  /* 0x000000ffff0c7224 */ /* 0x000fe200078e0008 */
[----:B------:R-:W0:Y:S01]  /*3e40*/  LDCU UR4, c[0x0][0x398] ;  /* 0x00007300ff0477ac */ /* 0x000e220008000800 */
[----:B------:R-:W-:Y:S02]  /*3e50*/  IMAD.MOV.U32 R13, RZ, RZ, R9 ;  /* 0x000000ffff0d7224 */ /* 0x000fe400078e0009 */
[----:B------:R-:W-:Y:S01]  /*3e60*/  IMAD.MOV.U32 R17, RZ, RZ, 0x500 ;  /* 0x00000500ff117424 */ /* 0x000fe200078e00ff */
[----:B------:R-:W1:Y:S01]  /*3e70*/  LDCU.64 UR6, c[0x0][0x388] ;  /* 0x00007100ff0677ac */ /* 0x000e620008000a00 */
[----:B------:R-:W-:-:S05]  /*3e80*/  NOP ;  /* 0x0000000000007918 */ /* 0x000fca0000000000 */
.L_x_656:
[----:B------:R-:W-:-:S05]  /*3e90*/  IMAD.WIDE.U32 R26, R17, 0x8, R2 ;  /* 0x00000008111a7825 */ /* 0x000fca00078e0002 */
[----:B------:R-:W2:Y:S04]  /*3ea0*/  LDG.E.64 R14, desc[UR8][R26.64] ;  /* 0x000000081a0e7981 */ /* 0x000ea8000c1e1b00 */
[----:B------:R-:W3:Y:S04]  /*3eb0*/  LDG.E.64 R4, desc[UR8][R26.64+0x800] ;  /* 0x000800081a047981 */ /* 0x000ee8000c1e1b00 */
[----:B------:R-:W4:Y:S04]  /*3ec0*/  LDG.E.64 R6, desc[UR8][R26.64+0x1000] ;  /* 0x001000081a067981 */ /* 0x000f28000c1e1b00 */
[----:B------:R-:W5:Y:S04]  /*3ed0*/  LDG.E.64 R10, desc[UR8][R26.64+0x1800] ;  /* 0x001800081a0a7981 */ /* 0x000f68000c1e1b00 */
[----:B------:R-:W5:Y:S01]  /*3ee0*/  LDG.E.64 R8, desc[UR8][R26.64+0x2000] ;  /* 0x002000081a087981 */ /* 0x000f62000c1e1b00 */
[----:B-1----:R-:W-:-:S04]  /*3ef0*/  IADD3 R18, P0, P1, R0, UR6, R17 ;  /* 0x0000000600127c10 */ /* 0x002fc8000f91e011 */
[----:B------:R-:W-:Y:S01]  /*3f00*/  IADD3.X R16, PT, PT, RZ, UR7, RZ, P0, P1 ;  /* 0x00000007ff107c10 */ /* 0x000fe200087e24ff */
[----:B------:R-:W-:Y:S01]  /*3f10*/  IMAD.MOV.U32 R20, RZ, RZ, R18 ;  /* 0x000000ffff147224 */ /* 0x000fe200078e0012 */
[----:B------:R-:W-:-:S03]  /*3f20*/  IADD3 R22, P3, PT, R18, 0x100, RZ ;  /* 0x0000010012167810 */ /* 0x000fc60007f7e0ff */
        /* <DEDUP_REMOVED lines=11> */
[----:B------:R-:W-:Y:S01]  /*3fe0*/  IMAD.X R24, RZ, RZ, R16, P3 ;  /* 0x000000ffff187224 */ /* 0x000fe200018e0610 */
[----:B------:R-:W-:-:S03]  /*3ff0*/  IADD3 R13, P3, PT, R18, 0x200, RZ ;  /* 0x00000200120d7810 */ /* 0x000fc60007f7e0ff */
[----:B---3--:R-:W-:-:S14]  /*4000*/  DSETP.GEU.AND P1, PT, |R14|, |R4|, PT ;  /* 0x400000040e00722a */ /* 0x008fdc0003f2e200 */
[----:B------:R-:W-:-:S04]  /*4010*/  @P1 ISETP.GE.U32.AND P0, PT, R20, R22, PT ;  /* 0x000000161400120c */ /* 0x000fc80003f06070 */
[----:B------:R-:W-:-:S13]  /*4020*/  @P1 ISETP.GE.AND.EX P0, PT, R19, R24, PT, P0 ;  /* 0x000000181300120c */ /* 0x000fda0003f06300 */
[----:B------:R-:W-:-:S06]  /*4030*/  @P1 DSETP.LT.OR P0, PT, |R4|, |R14|, !P0 ;  /* 0x4000000e0400122a */ /* 0x000fcc0004701600 */
[----:B------:R-:W-:Y:S01]  /*4040*/  @P1 FSEL R12, R14, R4, P0 ;  /* 0x000000040e0c1208 */ /* 0x000fe20000000000 */
[----:B------:R-:W-:Y:S01]  /*4050*/  IMAD.X R14, RZ, RZ, R16, P3 ;  /* 0x000000ffff0e7224 */ /* 0x000fe200018e0610 */
[----:B------:R-:W-:Y:S02]  /*4060*/  @P1 FSEL R15, R15, R5, P0 ;  /* 0x000000050f0f1208 */ /* 0x000fe40000000000 */
[----:B------:R-:W-:Y:S01]  /*4070*/  @P1 SEL R22, R20, R22, P0 ;  /* 0x0000001614161207 */ /* 0x000fe20000000000 */
[----:B------:R-:W-:Y:S01]  /*4080*/  @P1 IMAD.MOV.U32 R4, RZ, RZ, R12 ;  /* 0x000000ffff041224 */ /* 0x000fe200078e000c */
[----:B------:R-:W-:Y:S01]  /*4090*/  IADD3 R12, P3, PT, R18, 0x300, RZ ;  /* 0x00000300120c7810 */ /* 0x000fe20007f7e0ff */
[----:B------:R-:W-:Y:S02]  /*40a0*/  @P1 IMAD.MOV.U32 R5, RZ, RZ, R15 ;  /* 0x000000ffff051224 */ /* 0x000fe400078e000f */
[----:B------:R-:W-:Y:S01]  /*40b0*/  IMAD.MOV.U32 R15, RZ, RZ, R24 ;  /* 0x000000ffff0f7224 */ /* 0x000fe200078e0018 */
[----:B------:R-:W-:-:S03]  /*40c0*/  @P1 SEL R15, R19, R24, P0 ;  /* 0x00000018130f1207 */ /* 0x000fc60000000000 */
[----:B----4-:R-:W-:-:S14]  /*40d0*/  DSETP.GEU.AND P2, PT, |R4|, |R6|, PT ;  /* 0x400000060400722a */ /* 0x010fdc0003f4e200 */
[----:B------:R-:W-:-:S04]  /*40e0*/  @P2 ISETP.GE.U32.AND P0, PT, R22, R13, PT ;  /* 0x0000000d1600220c */ /* 0x000fc80003f06070 */
[----:B------:R-:W-:-:S13]  /*40f0*/  @P2 ISETP.GE.AND.EX P0, PT, R15, R14, PT, P0 ;  /* 0x0000000e0f00220c */ /* 0x000fda0003f06300 */
[----:B------:R-:W-:-:S06]  /*4100*/  @P2 DSETP.LT.OR P0, PT, |R6|, |R4|, !P0 ;  /* 0x400000040600222a */ /* 0x000fcc0004701600 */
[----:B------:R-:W-:Y:S02]  /*4110*/  @P2 FSEL R4, R4, R6, P0 ;  /* 0x0000000604042208 */ /* 0x000fe40000000000 */
[----:B------:R-:W-:Y:S02]  /*4120*/  @P2 FSEL R5, R5, R7, P0 ;  /* 0x0000000705052208 */ /* 0x000fe40000000000 */
[----:B------:R-:W-:Y:S01]  /*4130*/  @P2 SEL R14, R15, R14, P0 ;  /* 0x0000000e0f0e2207 */ /* 0x000fe20000000000 */
[----:B------:R-:W-:Y:S02]  /*4140*/  @P2 IMAD.MOV.U32 R6, RZ, RZ, R4 ;  /* 0x000000ffff062224 */ /* 0x000fe400078e0004 */
[----:B------:R-:W-:Y:S02]  /*4150*/  @P2 IMAD.MOV.U32 R7, RZ, RZ, R5 ;  /* 0x000000ffff072224 */ /* 0x000fe400078e0005 */
[----:B------:R-:W-:Y:S01]  /*4160*/  IMAD.MOV.U32 R5, RZ, RZ, R13 ;  /* 0x000000ffff057224 */ /* 0x000fe200078e000d */
[----:B------:R-:W-:Y:S01]  /*4170*/  @P2 SEL R5, R22, R13, P0 ;  /* 0x0000000d16052207 */ /* 0x000fe20000000000 */
        /* <DEDUP_REMOVED lines=13> */
[----:B------:R-:W-:-:S04]  /*4250*/  IADD3 R5, PT, PT, R17, 0xa00, RZ ;  /* 0x00000a0011057810 */ /* 0x000fc80007ffe0ff */
[----:B0-----:R-:W-:Y:S01]  /*4260*/  ISETP.GT.AND P1, PT, R5, UR4, PT ;  /* 0x0000000405007c0c */ /* 0x001fe2000bf24270 */
[----:B------:R-:W-:Y:S01]  /*4270*/  DSETP.GEU.AND P2, PT, |R10|, |R8|, PT ;  /* 0x400000080a00722a */ /* 0x000fe20003f4e200 */
[----:B------:R-:W-:-:S04]  /*4280*/  VIADD R5, R17, 0x500 ;  /* 0x0000050011057836 */ /* 0x000fc80000000000 */
[----:B------:R-:W-:-:S09]  /*4290*/  IMAD.MOV.U32 R17, RZ, RZ, R5 ;  /* 0x000000ffff117224 */ /* 0x000fd200078e0005 */
        /* <DEDUP_REMOVED lines=12> */
.L_x_655:
        /* <DEDUP_REMOVED lines=14> */
[----:B------:R-:W-:Y:S01]  /*4440*/  IMAD.IADD R7, R0, 0x1, R5 ;  /* 0x0000000100077824 */ /* 0x000fe200078e0205 */
[----:B------:R-:W-:-:S04]  /*4450*/  LEA.HI R4, R10, 0x1, RZ, 0x18 ;  /* 0x000000010a047811 */ /* 0x000fc800078fc0ff */
[C---:B------:R-:W-:Y:S02]  /*4460*/  IADD3 R14, P0, PT, R7.reuse, UR6, RZ ;  /* 0x00000006070e7c10 */ /* 0x040fe4000ff1e0ff */
[----:B------:R-:W-:Y:S01]  /*4470*/  LOP3.LUT R6, R4, 0x3, RZ, 0xc0, !PT ;  /* 0x0000000304067812 */ /* 0x000fe200078ec0ff */
[----:B------:R-:W-:Y:S02]  /*4480*/  IMAD.MOV.U32 R4, RZ, RZ, R0 ;  /* 0x000000ffff047224 */ /* 0x000fe400078e0000 */
[----:B------:R-:W-:Y:S02]  /*4490*/  IMAD.X R15, RZ, RZ, UR7, P0 ;  /* 0x00000007ff0f7e24 */ /* 0x000fe400080e06ff */
[----:B------:R-:W-:Y:S02]  /*44a0*/  IMAD.MOV R11, RZ, RZ, -R6 ;  /* 0x000000ffff0b7224 */ /* 0x000fe400078e0a06 */
[----:B0-----:R-:W-:-:S04]  /*44b0*/  IMAD.WIDE.U32 R2, R7, 0x8, R2 ;  /* 0x0000000807027825 */ /* 0x001fc800078e0002 */
[----:B------:R-:W-:Y:S02]  /*44c0*/  IMAD.MOV.U32 R12, RZ, RZ, R2 ;  /* 0x000000ffff0c7224 */ /* 0x000fe400078e0002 */
[----:B------:R-:W-:-:S07]  /*44d0*/  IMAD.MOV.U32 R13, RZ, RZ, R3 ;  /* 0x000000ffff0d7224 */ /* 0x000fce00078e0003 */
.L_x_663:
[----:B------:R-:W-:Y:S02]  /*44e0*/  IMAD.MOV.U32 R2, RZ, RZ, R12 ;  /* 0x000000ffff027224 */ /* 0x000fe400078e000c */
[----:B------:R-:W-:-:S06]  /*44f0*/  IMAD.MOV.U32 R3, RZ, RZ, R13 ;  /* 0x000000ffff037224 */ /* 0x000fcc00078e000d */
[----:B------:R-:W2:Y:S01]  /*4500*/  LDG.E.64 R2, desc[UR8][R2.64] ;  /* 0x0000000802027981 */ /* 0x000ea2000c1e1b00 */
[----:B------:R-:W-:Y:S01]  /*4510*/  VIADD R11, R11, 0x1 ;  /* 0x000000010b0b7836 */ /* 0x000fe20000000000 */
[----:B------:R-:W-:Y:S01]  /*4520*/  BSSY.RECONVERGENT B3, `(.L_x_661) ;  /* 0x000001b000037945 */ /* 0x000fe20003800200 */
[----:B------:R-:W-:Y:S01]  /*4530*/  IMAD.MOV.U32 R19, RZ, RZ, R23 ;  /* 0x000000ffff137224 */ /* 0x000fe200078e0017 */
[----:B------:R-:W-:Y:S01]  /*4540*/  MOV R7, R9 ;  /* 0x0000000900077202 */ /* 0x000fe20000000f00 */
[----:B------:R-:W-:Y:S01]  /*4550*/  IMAD.MOV.U32 R16, RZ, RZ, R24 ;  /* 0x000000ffff107224 */ /* 0x000fe200078e0018 */
[----:B------:R-:W-:Y:S01]  /*4560*/  ISETP.NE.AND P2, PT, R11, RZ, PT ;  /* 0x000000ff0b00720c */ /* 0x000fe20003f45270 */
[----:B------:R-:W-:Y:S01]  /*4570*/  IMAD.MOV.U32 R6, RZ, RZ, R8 ;  /* 0x000000ffff067224 */ /* 0x000fe200078e0008 */
[----:B------:R-:W-:Y:S01]  /*4580*/  IADD3 R12, P3, PT, R12, 0x800, RZ ;  /* 0x000008000c0c7810 */ /* 0x000fe20007f7e0ff */
[----:B------:R-:W-:Y:S02]  /*4590*/  IMAD.MOV.U32 R23, RZ, RZ, R14 ;  /* 0x000000ffff177224 */ /* 0x000fe400078e000e */
[----:B------:R-:W-:Y:S01]  /*45a0*/  IMAD.MOV.U32 R24, RZ, RZ, R15 ;  /* 0x000000ffff187224 */ /* 0x000fe200078e000f */
[----:B--2---:R-:W-:Y:S01]  /*45b0*/  DSETP.GEU.AND P0, PT, |R8|, |R2|, PT ;  /* 0x400000020800722a */ /* 0x004fe20003f0e200 */
[----:B------:R-:W-:-:S02]  /*45c0*/  IMAD.MOV.U32 R8, RZ, RZ, R2 ;  /* 0x000000ffff087224 */ /* 0x000fc400078e0002 */
        /* <DEDUP_REMOVED lines=16> */
.L_x_662:
[----:B------:R-:W-:Y:S05]  /*46d0*/  BSYNC.RECONVERGENT B3 ;  /* 0x0000000000037941 */ /* 0x000fea0003800200 */
.L_x_661:
[----:B------:R-:W-:Y:S01]  /*46e0*/  IADD3 R14, P0, PT, R14, 0x100, RZ ;  /* 0x000001000e0e7810 */ /* 0x000fe20007f1e0ff */
[----:B------:R-:W-:Y:S02]  /*46f0*/  VIADD R4, R4, 0x100 ;  /* 0x0000010004047836 */ /* 0x000fe40000000000 */
[----:B------:R-:W-:Y:S02]  /*4700*/  IMAD.X R13, RZ, RZ, R13, P3 ;  /* 0x000000ffff0d7224 */ /* 0x000fe400018e060d */
[----:B------:R-:W-:Y:S01]  /*4710*/  IMAD.X R15, RZ, RZ, R15, P0 ;  /* 0x000000ffff0f7224 */ /* 0x000fe200000e060f */
[----:B------:R-:W-:Y:S07]  /*4720*/  @P2 BRA `(.L_x_663) ;  /* 0xfffffffc006c2947 */ /* 0x000fee000383ffff */
.L_x_660:
[----:B------:R-:W-:Y:S05]  /*4730*/  BSYNC.RECONVERGENT B2 ;  /* 0x0000000000027941 */ /* 0x000fea0003800200 */
.L_x_659:
[----:B------:R-:W-:-:S13]  /*4740*/  ISETP.GE.U32.AND P0, PT, R10, 0x300, PT ;  /* 0x000003000a00780c */ /* 0x000fda0003f06070 */
[----:B------:R-:W-:Y:S05]  /*4750*/  @!P0 BRA `(.L_x_658) ;  /* 0x0000000400fc8947 */ /* 0x000fea0003800000 */
[----:B------:R-:W0:Y:S01]  /*4760*/  LDCU.128 UR12, c[0x0][0x380] ;  /* 0x00007000ff0c77ac */ /* 0x000e220008000c00 */
[----:B------:R-:W1:Y:S01]  /*4770*/  LDC.64 R20, c[0x0][0x380] ;  /* 0x0000e000ff147b82 */ /* 0x000e620000000a00 */
[C---:B------:R-:W-:Y:S01]  /*4780*/  IADD3 R7, P1, PT, R4.reuse, R5, RZ ;  /* 0x0000000504077210 */ /* 0x040fe20007f3e0ff */
[C---:B------:R-:W-:Y:S02]  /*4790*/  IMAD.IADD R16, R4.reuse, 0x1, R5 ;  /* 0x0000000104107824 */ /* 0x040fe400078e0205 */
[----:B------:R-:W-:Y:S02]  /*47a0*/  VIADD R22, R4, 0x200 ;  /* 0x0000020004167836 */ /* 0x000fe40000000000 */
[----:B------:R-:W-:Y:S02]  /*47b0*/  IMAD.X R10, RZ, RZ, RZ, P1 ;  /* 0x000000ffff0a7224 */ /* 0x000fe400008e06ff */
[----:B------:R-:W2:Y:S01]  /*47c0*/  LDC.64 R2, c[0x0][0x388] ;  /* 0x0000e200ff027b82 */ /* 0x000ea20000000a00 */
[----:B0-----:R-:W-:-:S02]  /*47d0*/  LEA R6, P2, R7, UR12, 0x3 ;  /* 0x0000000c07067c11 */ /* 0x001fc4000f8418ff */
[----:B------:R-:W-:Y:S02]  /*47e0*/  IADD3 R18, P0, PT, R16, UR14, RZ ;  /* 0x0000000e10127c10 */ /* 0x000fe4000ff1e0ff */
[----:B------:R-:W-:Y:S02]  /*47f0*/  IADD3 R6, P1, PT, R6, 0x1800, RZ ;  /* 0x0000180006067810 */ /* 0x000fe40007f3e0ff */
[----:B------:R-:W-:Y:S01]  /*4800*/  LEA.HI.X R5, R7, UR13, R10, 0x3, P2 ;  /* 0x0000000d07057c11 */ /* 0x000fe200090f1c0a */
[----:B-1----:R-:W-:-:S04]  /*4810*/  IMAD.WIDE.U32 R20, R16, 0x8, R20 ;  /* 0x0000000810147825 */ /* 0x002fc800078e0014 */
[----:B------:R-:W-:Y:S02]  /*4820*/  IMAD.X R19, RZ, RZ, UR15, P0 ;  /* 0x0000000fff137e24 */ /* 0x000fe400080e06ff */
[----:B------:R-:W-:-:S07]  /*4830*/  IMAD.X R5, RZ, RZ, R5, P1 ;  /* 0x000000ffff057224 */ /* 0x000fce00008e0605 */
.L_x_672:
[----:B------:R-:W3:Y:S01]  /*4840*/  LDG.E.64 R14, desc[UR8][R20.64] ;  /* 0x00000008140e7981 */ /* 0x000ee2000c1e1b00 */
[----:B------:R-:W-:-:S05]  /*4850*/  IMAD.MOV.U32 R4, RZ, RZ, R6 ;  /* 0x000000ffff047224 */ /* 0x000fca00078e0006 */
[----:B------:R0:W5:Y:S04]  /*4860*/  LDG.E.64 R10, desc[UR8][R4.64+-0x1000] ;  /* 0xfff00008040a7981 */ /* 0x000168000c1e1b00 */
[----:B------:R0:W5:Y:S01]  /*4870*/  LDG.E.64 R6, desc[UR8][R4.64+-0x800] ;  /* 0xfff8000804067981 */ /* 0x000162000c1e1b00 */
[----:B------:R-:W-:Y:S01]  /*4880*/  BSSY.RECONVERGENT B2, `(.L_x_664) ;  /* 0x0000015000027945 */ /* 0x000fe20003800200 */
[----:B------:R-:W-:Y:S02]  /*4890*/  IMAD.MOV.U32 R26, RZ, RZ, R18 ;  /* 0x000000ffff1a7224 */ /* 0x000fe400078e0012 */
[----:B------:R-:W-:Y:S01]  /*48a0*/  IMAD.MOV.U32 R25, RZ, RZ, R19 ;  /* 0x000000ffff197224 */ /* 0x000fe200078e0013 */
[----:B---3--:R-:W-:Y:S01]  /*48b0*/  DSETP.GEU.AND P0, PT, |R8|, |R14|, PT ;  /* 0x4000000e0800722a */ /* 0x008fe20003f0e200 */
[----:B------:R-:W-:Y:S01]  /*48c0*/  MOV R12, R14 ;  /* 0x0000000e000c7202 */ /* 0x000fe20000000f00 */
[----:B------:R-:W-:-:S12]  /*48d0*/  IMAD.MOV.U32 R13, RZ, RZ, R15 ;  /* 0x000000ffff0d7224 */ /* 0x000fd800078e000f */
        /* <DEDUP_REMOVED lines=15> */
.L_x_665:
[----:B------:R-:W-:Y:S05]  /*49d0*/  BSYNC.RECONVERGENT B2 ;  /* 0x0000000000027941 */ /* 0x000fea0003800200 */
.L_x_664:
[----:B-----5:R-:W-:Y:S01]  /*49e0*/  DSETP.GEU.AND P0, PT, |R12|, |R10|, PT ;  /* 0x4000000a0c00722a */ /* 0x020fe20003f0e200 */
[----:B------:R-:W-:Y:S01]  /*49f0*/  VIADD R9, R16, 0x100 ;  /* 0x0000010010097836 */ /* 0x000fe20000000000 */
[----:B------:R-:W-:Y:S01]  /*4a00*/  BSSY.RECONVERGENT B2, `(.L_x_666) ;  /* 0x0000016000027945 */ /* 0x000fe20003800200 */
[----:B------:R-:W-:-:S03]  /*4a10*/  IMAD.MOV.U32 R8, RZ, RZ, R10 ;  /* 0x000000ffff087224 */ /* 0x000fc600078e000a */
[----:B--2---:R-:W-:Y:S01]  /*4a20*/  IADD3 R23, P1, PT, R9, R2, RZ ;  /* 0x0000000209177210 */ /* 0x004fe20007f3e0ff */
[----:B------:R-:W-:-:S04]  /*4a30*/  IMAD.MOV.U32 R9, RZ, RZ, R11 ;  /* 0x000000ffff097224 */ /* 0x000fc800078e000b */
[----:B------:R-:W-:Y:S02]  /*4a40*/  IMAD.X R24, RZ, RZ, R3, P1 ;  /* 0x000000ffff187224 */ /* 0x000fe400008e0603 */
[----:B------:R-:W-:Y:S02]  /*4a50*/  IMAD.MOV.U32 R15, RZ, RZ, R23 ;  /* 0x000000ffff0f7224 */ /* 0x000fe400078e0017 */
[----:B------:R-:W-:Y:S01]  /*4a60*/  IMAD.MOV.U32 R14, RZ, RZ, R24 ;  /* 0x000000ffff0e7224 */ /* 0x000fe200078e0018 */
        /* <DEDUP_REMOVED lines=15> */
.L_x_667:
[----:B------:R-:W-:Y:S05]  /*4b60*/  BSYNC.RECONVERGENT B2 ;  /* 0x0000000000027941 */ /* 0x000fea0003800200 */
.L_x_666:
[----:B------:R0:W5:Y:S01]  /*4b70*/  LDG.E.64 R10, desc[UR8][R4.64] ;  /* 0x00000008040a7981 */ /* 0x000162000c1e1b00 */
[----:B------:R-:W-:Y:S01]  /*4b80*/  DSETP.GEU.AND P0, PT, |R8|, |R6|, PT ;  /* 0x400000060800722a */ /* 0x000fe20003f0e200 */
[----:B------:R-:W-:Y:S01]  /*4b90*/  VIADD R13, R16, 0x200 ;  /* 0x00000200100d7836 */ /* 0x000fe20000000000 */
[----:B------:R-:W-:Y:S01]  /*4ba0*/  BSSY.RECONVERGENT B2, `(.L_x_668) ;  /* 0x0000016000027945 */ /* 0x000fe20003800200 */
[----:B------:R-:W-:-:S03]  /*4bb0*/  MOV R12, R6 ;  /* 0x00000006000c7202 */ /* 0x000fc60000000f00 */
[----:B------:R-:W-:Y:S01]  /*4bc0*/  IADD3 R24, P1, PT, R13, R2, RZ ;  /* 0x000000020d187210 */ /* 0x000fe20007f3e0ff */
[----:B------:R-:W-:-:S04]  /*4bd0*/  IMAD.MOV.U32 R13, RZ, RZ, R7 ;  /* 0x000000ffff0d7224 */ /* 0x000fc800078e0007 */
[----:B------:R-:W-:Y:S02]  /*4be0*/  IMAD.X R23, RZ, RZ, R3, P1 ;  /* 0x000000ffff177224 */ /* 0x000fe400008e0603 */
        /* <DEDUP_REMOVED lines=17> */
.L_x_669:
[----:B------:R-:W-:Y:S05]  /*4d00*/  BSYNC.RECONVERGENT B2 ;  /* 0x0000000000027941 */ /* 0x000fea0003800200 */
.L_x_668:
[----:B-----5:R-:W-:Y:S01]  /*4d10*/  DSETP.GEU.AND P0, PT, |R12|, |R10|, PT ;  /* 0x4000000a0c00722a */ /* 0x020fe20003f0e200 */
[----:B------:R-:W-:Y:S01]  /*4d20*/  VIADD R7, R16, 0x300 ;  /* 0x0000030010077836 */ /* 0x000fe20000000000 */
[----:B------:R-:W-:Y:S01]  /*4d30*/  BSSY.RECONVERGENT B2, `(.L_x_670) ;  /* 0x0000016000027945 */ /* 0x000fe20003800200 */
[----:B------:R-:W-:Y:S02]  /*4d40*/  IMAD.MOV.U32 R8, RZ, RZ, R10 ;  /* 0x000000ffff087224 */ /* 0x000fe400078e000a */
[----:B------:R-:W-:Y:S01]  /*4d50*/  IMAD.MOV.U32 R9, RZ, RZ, R11 ;  /* 0x000000ffff097224 */ /* 0x000fe200078e000b */
[----:B------:R-:W-:-:S05]  /*4d60*/  IADD3 R7, P1, PT, R7, R2, RZ ;  /* 0x0000000207077210 */ /* 0x000fca0007f3e0ff */
        /* <DEDUP_REMOVED lines=18> */
.L_x_671:
[----:B------:R-:W-:Y:S05]  /*4e90*/  BSYNC.RECONVERGENT B2 ;  /* 0x0000000000027941 */ /* 0x000fea0003800200 */
.L_x_670:
[----:B------:R-:W-:Y:S01]  /*4ea0*/  VIADD R10, R22, 0x200 ;  /* 0x00000200160a7836 */ /* 0x000fe20000000000 */
[----:B------:R-:W-:Y:S01]  /*4eb0*/  IADD3 R6, P2, PT, R4, 0x2000, RZ ;  /* 0x0000200004067810 */ /* 0x000fe20007f5e0ff */
[----:B------:R-:W-:Y:S01]  /*4ec0*/  VIADD R22, R22, 0x400 ;  /* 0x0000040016167836 */ /* 0x000fe20000000000 */
[----:B------:R-:W-:Y:S01]  /*4ed0*/  IADD3 R18, P1, PT, R18, 0x400, RZ ;  /* 0x0000040012127810 */ /* 0x000fe20007f3e0ff */
[----:B------:R-:W-:Y:S01]  /*4ee0*/  VIADD R16, R16, 0x400 ;  /* 0x0000040010107836 */ /* 0x000fe20000000000 */
[----:B------:R-:W-:Y:S01]  /*4ef0*/  ISETP.GE.AND P0, PT, R10, R17, PT ;  /* 0x000000110a00720c */ /* 0x000fe20003f06270 */
[----:B------:R-:W-:Y:S01]  /*4f00*/  IMAD.X R5, RZ, RZ, R5, P2 ;  /* 0x000000ffff057224 */ /* 0x000fe200010e0605 */
[----:B------:R-:W-:Y:S02]  /*4f10*/  IADD3 R20, P2, PT, R20, 0x2000, RZ ;  /* 0x0000200014147810 */ /* 0x000fe40007f5e0ff */
[----:B------:R-:W-:-:S03]  /*4f20*/  IADD3.X R19, PT, PT, RZ, R19, RZ, P1, !PT ;  /* 0x00000013ff137210 */ /* 0x000fc60000ffe4ff */
[----:B------:R-:W-:-:S06]  /*4f30*/  IMAD.X R21, RZ, RZ, R21, P2 ;  /* 0x000000ffff157224 */ /* 0x000fcc00010e0615 */
[----:B------:R-:W-:Y:S05]  /*4f40*/  @!P0 BRA `(.L_x_672) ;  /* 0xfffffff8003c8947 */ /* 0x000fea000383ffff */
.L_x_658:
[----:B------:R-:W-:Y:S05]  /*4f50*/  BSYNC.RECONVERGENT B1 ;  /* 0x0000000000017941 */ /* 0x000fea0003800200 */
.L_x_657:
        /* <DEDUP_REMOVED lines=32> */
.L_x_674:
[----:B------:R-:W-:Y:S05]  /*5160*/  BSYNC.RECONVERGENT B1 ;  /* 0x0000000000017941 */ /* 0x000fea0003800200 */
.L_x_673:
        /* <DEDUP_REMOVED lines=31> */
.L_x_676:
[----:B------:R-:W-:Y:S05]  /*5360*/  BSYNC.RECONVERGENT B1 ;  /* 0x0000000000017941 */ /* 0x000fea0003800200 */
.L_x_675:
        /* <DEDUP_REMOVED lines=31> */
.L_x_678:
[----:B------:R-:W-:Y:S05]  /*5560*/  BSYNC.RECONVERGENT B1 ;  /* 0x0000000000017941 */ /* 0x000fea0003800200 */
.L_x_677:
[----:B------:R-:W-:Y:S01]  /*5570*/  ISETP.GT.AND P0, PT, R10, 0x17, PT ;  /* 0x000000170a00780c */ /* 0x000fe20003f04270 */
[----:B-1----:R1:W1:Y:S01]  /*5580*/  SHFL.DOWN PT, R6, R2, 0x8, 0x1f ;  /* 0x09001f0002067f89 */ /* 0x00226200000e0000 */
[----:B------:R-:W-:Y:S01]  /*5590*/  BSSY.RECONVERGENT B1, `(.L_x_679) ;  /* 0x000001d000017945 */ /* 0x000fe20003800200 */
[----:B0-----:R-:W-:Y:S01]  /*55a0*/  IMAD.MOV.U32 R8, RZ, RZ, R11 ;  /* 0x000000ffff087224 */ /* 0x001fe200078e000b */
[----:B------:R-:W-:Y:S01]  /*55b0*/  MOV R4, R2 ;  /* 0x0000000200047202 */ /* 0x000fe20000000f00 */
[----:B--2---:R0:W2:Y:S01]  /*55c0*/  SHFL.DOWN PT, R7, R3, 0x8, 0x1f ;  /* 0x09001f0003077f89 */ /* 0x0040a200000e0000 */
[----:B------:R-:W-:Y:S02]  /*55d0*/  IMAD.MOV.U32 R9, RZ, RZ, R12 ;  /* 0x000000ffff097224 */ /* 0x000fe400078e000c */
[----:B------:R-:W-:Y:S01]  /*55e0*/  IMAD.MOV.U32 R5, RZ, RZ, R3 ;  /* 0x000000ffff057224 */ /* 0x000fe200078e0003 */
[----:B---3--:R0:W3:Y:S04]  /*55f0*/  SHFL.DOWN PT, R14, R11, 0x8, 0x1f ;  /* 0x09001f000b0e7f89 */ /* 0x0080e800000e0000 */
        /* <DEDUP_REMOVED lines=22> */
.L_x_680:
[----:B------:R-:W-:Y:S05]  /*5760*/  BSYNC.RECONVERGENT B1 ;  /* 0x0000000000017941 */ /* 0x000fea0003800200 */
.L_x_679:
        /* <DEDUP_REMOVED lines=31> */
.L_x_682:
[----:B------:R-:W-:Y:S05]  /*5960*/  BSYNC.RECONVERGENT B1 ;  /* 0x0000000000017941 */ /* 0x000fea0003800200 */
.L_x_681:
        /* <DEDUP_REMOVED lines=11> */
.L_x_684:
[----:B------:R-:W-:Y:S05]  /*5a20*/  BSYNC.RECONVERGENT B1 ;  /* 0x0000000000017941 */ /* 0x000fea0003800200 */
.L_x_683:
        /* <DEDUP_REMOVED lines=31> */
.L_x_686:
[----:B------:R-:W-:Y:S05]  /*5c20*/  BSYNC.RECONVERGENT B1 ;  /* 0x0000000000017941 */ /* 0x000fea0003800200 */
.L_x_685:
        /* <DEDUP_REMOVED lines=23> */
.L_x_688:
[----:B------:R-:W-:Y:S05]  /*5da0*/  BSYNC.RECONVERGENT B1 ;  /* 0x0000000000017941 */ /* 0x000fea0003800200 */
.L_x_687:
[----:B------:R-:W-:Y:S01]  /*5db0*/  DSETP.GEU.AND P0, PT, |R4|, |R10|, PT ;  /* 0x4000000a0400722a */ /* 0x000fe20003f0e200 */
[----:B------:R-:W-:Y:S01]  /*5dc0*/  BSSY.RECONVERGENT B1, `(.L_x_689) ;  /* 0x0000014000017945 */ /* 0x000fe20003800200 */
[----:B------:R-:W-:Y:S01]  /*5dd0*/  IMAD.MOV.U32 R2, RZ, RZ, R10 ;  /* 0x000000ffff027224 */ /* 0x000fe200078e000a */
[----:B------:R-:W-:Y:S01]  /*5de0*/  MOV R3, R11 ;  /* 0x0000000b00037202 */ /* 0x000fe20000000f00 */
        /* <DEDUP_REMOVED lines=17> */
.L_x_690:
[----:B------:R-:W-:Y:S05]  /*5f00*/  BSYNC.RECONVERGENT B1 ;  /* 0x0000000000017941 */ /* 0x000fea0003800200 */
.L_x_689:
        /* <DEDUP_REMOVED lines=23> */
.L_x_692:
[----:B------:R-:W-:Y:S05]  /*6080*/  BSYNC.RECONVERGENT B1 ;  /* 0x0000000000017941 */ /* 0x000fea0003800200 */
.L_x_691:
        /* <DEDUP_REMOVED lines=21> */
.L_x_694:
[----:B------:R-:W-:Y:S05]  /*61e0*/  BSYNC.RECONVERGENT B1 ;  /* 0x0000000000017941 */ /* 0x000fea0003800200 */
.L_x_693:
        /* <DEDUP_REMOVED lines=21> */
.L_x_696:
[----:B------:R-:W-:Y:S05]  /*6340*/  BSYNC.RECONVERGENT B1 ;  /* 0x0000000000017941 */ /* 0x000fea0003800200 */
.L_x_695:
        /* <DEDUP_REMOVED lines=20> */
.L_x_616:
[----:B------:R-:W-:Y:S05]  /*6490*/  BSYNC.RECONVERGENT B0 ;  /* 0x0000000000007941 */ /* 0x000fea0003800200 */
.L_x_583:
[----:B------:R-:W-:Y:S05]  /*64a0*/  @P1 EXIT ;  /* 0x000000000000194d */ /* 0x000fea0003800000 */
[----:B012-4-:R-:W0:Y:S02]  /*64b0*/  LDC.64 R4, c[0x0][0x390] ;  /* 0x0000e400ff047b82 */ /* 0x017e240000000a00 */
[----:B0-----:R-:W-:Y:S04]  /*64c0*/  STG.E.64 desc[UR8][R4.64], R2 ;  /* 0x0000000204007986 */ /* 0x001fe8000c101b08 */
[----:B------:R-:W-:Y:S01]  /*64d0*/  STG.E.64 desc[UR8][R4.64+0x8], R14 ;  /* 0x0000080e04007986 */ /* 0x000fe2000c101b08 */
[----:B------:R-:W-:Y:S05]  /*64e0*/  EXIT ;  /* 0x000000000000794d */ /* 0x000fea0003800000 */
.L_x_697:
        /* <DEDUP_REMOVED lines=9> */
.L_x_749:


//--------------------- .text._Z8swapRowsiPdii    --------------------------
	.section	.text._Z8swapRowsiPdii,"ax",@progbits
	.align	128
        .global         _Z8swapRowsiPdii
        .type           _Z8swapRowsiPdii,@function
        .size           _Z8swapRowsiPdii,(.L_x_750 - _Z8swapRowsiPdii)
        .other          _Z8swapRowsiPdii,@"STO_CUDA_ENTRY STV_DEFAULT"
_Z8swapRowsiPdii:
.text._Z8swapRowsiPdii:
[----:B------:R-:W-:Y:S01]  /*0000*/  LDC R1, c[0x0][0x37c] ;  /* 0x0000df00ff017b82 */ /* 0x000fe20000000800 */
[----:B------:R-:W0:Y:S01]  /*0010*/  S2R R0, SR_CTAID.X ;  /* 0x0000000000007919 */ /* 0x000e220000002500 */
[----:B------:R-:W0:Y:S01]  /*0020*/  LDCU UR4, c[0x0][0x360] ;  /* 0x00006c00ff0477ac */ /* 0x000e220008000800 */
[----:B------:R-:W0:Y:S01]  /*0030*/  S2R R3, SR_TID.X ;  /* 0x0000000000037919 */ /* 0x000e220000002100 */
[----:B------:R-:W1:Y:S01]  /*0040*/  LDCU UR5, c[0x0][0x380] ;  /* 0x00007000ff0577ac */ /* 0x000e620008000800 */
[----:B0-----:R-:W-:-:S05]  /*0050*/  IMAD R0, R0, UR4, R3 ;  /* 0x0000000400007c24 */ /* 0x001fca000f8e0203 */
[----:B-1----:R-:W-:-:S13]  /*0060*/  ISETP.GE.AND P0, PT, R0, UR5, PT ;  /* 0x0000000500007c0c */ /* 0x002fda000bf06270 */
[----:B------:R-:W-:Y:S05]  /*0070*/  @P0 EXIT ;  /* 0x000000000000094d */ /* 0x000fea0003800000 */
[----:B------:R-:W0:Y:S01]  /*0080*/  LDC R13, c[0x0][0x390] ;  /* 0x0000e400ff0d7b82 */ /* 0x000e220000000800 */
[----:B------:R-:W1:Y:S01]  /*0090*/  LDCU UR5, c[0x0][0x370] ;  /* 0x00006e00ff0577ac */ /* 0x000e620008000800 */
[----:B------:R-:W2:Y:S06]  /*00a0*/  LDCU.64 UR6, c[0x0][0x358] ;  /* 0x00006b00ff0677ac */ /* 0x000eac0008000a00 */
[----:B------:R-:W3:Y:S01]  /*00b0*/  LDC R15, c[0x0][0x394] ;  /* 0x0000e500ff0f7b82 */ /* 0x000ee20000000800 */
[----:B------:R-:W4:Y:S07]  /*00c0*/  LDCU UR8, c[0x0][0x380] ;  /* 0x00007000ff0877ac */ /* 0x000f2e0008000800 */
[----:B------:R-:W0:Y:S01]  /*00d0*/  LDC.64 R10, c[0x0][0x388] ;  /* 0x0000e200ff0a7b82 */ /* 0x000e220000000a00 */
[----:B-1----:R-:W-:-:S12]  /*00e0*/  UIMAD UR4, UR4, UR5, URZ ;  /* 0x00000005040472a4 */ /* 0x002fd8000f8e02ff */
.L_x_700:
[----:B0-----:R-:W-:Y:S01]  /*00f0*/  ISETP.GE.AND P0, PT, R0, R13, PT ;  /* 0x0000000d0000720c */ /* 0x001fe20003f06270 */
[----:B------:R-:W-:-:S12]  /*0100*/  BSSY.RECONVERGENT B0, `(.L_x_698) ;  /* 0x000000a000007945 */ /* 0x000fd80003800200 */
[----:B------:R-:W-:Y:S05]  /*0110*/  @!P0 BRA `(.L_x_699) ;  /* 0x0000000000208947 */ /* 0x000fea0003800000 */
[C---:B---34-:R-:W-:Y:S02]  /*0120*/  IMAD R7, R0.reuse, UR8, R15 ;  /* 0x0000000800077c24 */ /* 0x058fe4000f8e020f */
[----:B------:R-:W-:Y:S02]  /*0130*/  IMAD R3, R0, UR8, R13 ;  /* 0x0000000800037c24 */ /* 0x000fe4000f8e020d */
[----:B------:R-:W-:-:S04]  /*0140*/  IMAD.WIDE R6, R7, 0x8, R10 ;  /* 0x0000000807067825 */ /* 0x000fc800078e020a */
[----:B------:R-:W-:Y:S01]  /*0150*/  IMAD.WIDE R2, R3, 0x8, R10 ;  /* 0x0000000803027825 */ /* 0x000fe200078e020a */
[----:B--2---:R-:W2:Y:S04]  /*0160*/  LDG.E.64 R8, desc[UR6][R6.64] ;  /* 0x0000000606087981 */ /* 0x004ea8000c1e1b00 */
[----:B------:R-:W3:Y:S04]  /*0170*/  LDG.E.64 R4, desc[UR6][R2.64] ;  /* 0x0000000602047981 */ /* 0x000ee8000c1e1b00 */
[----:B--2---:R0:W-:Y:S04]  /*0180*/  STG.E.64 desc[UR6][R2.64], R8 ;  /* 0x0000000802007986 */ /* 0x0041e8000c101b06 */
[----:B---3--:R0:W-:Y:S02]  /*0190*/  STG.E.64 desc[UR6][R6.64], R4 ;  /* 0x0000000406007986 */ /* 0x0081e4000c101b06 */
.L_x_699:
[----:B--2-4-:R-:W-:Y:S05]  /*01a0*/  BSYNC.RECONVERGENT B0 ;  /* 0x0000000000007941 */ /* 0x014fea0003800200 */
.L_x_698:
[----:B------:R-:W-:-:S04]  /*01b0*/  IADD3 R0, PT, PT, R0, UR4, RZ ;  /* 0x0000000400007c10 */ /* 0x000fc8000fffe0ff */
[----:B------:R-:W-:-:S13]  /*01c0*/  ISETP.GE.AND P0, PT, R0, UR8, PT ;  /* 0x0000000800007c0c */ /* 0x000fda000bf06270 */
[----:B------:R-:W-:Y:S05]  /*01d0*/  @!P0 BRA `(.L_x_700) ;  /* 0xfffffffc00c48947 */ /* 0x000fea000383ffff */
[----:B------:R-:W-:Y:S05]  /*01e0*/  EXIT ;  /* 0x000000000000794d */ /* 0x000fea0003800000 */
.L_x_701:
        /* <DEDUP_REMOVED lines=9> */
.L_x_750:


//--------------------- .text._Z9gaussElimiPdi    --------------------------
	.section	.text._Z9gaussElimiPdi,"ax",@progbits
	.align	128
        .global         _Z9gaussElimiPdi
        .type           _Z9gaussElimiPdi,@function
        .size           _Z9gaussElimiPdi,(.L_x_740 - _Z9gaussElimiPdi)
        .other          _Z9gaussElimiPdi,@"STO_CUDA_ENTRY STV_DEFAULT"
_Z9gaussElimiPdi:
.text._Z9gaussElimiPdi:
[----:B------:R-:W-:Y:S01]  /*0000*/  LDC R1, c[0x0][0x37c] ;  /* 0x0000df00ff017b82 */ /* 0x000fe20000000800 */
[----:B------:R-:W0:Y:S01]  /*0010*/  S2R R0, SR_CTAID.X ;  /* 0x0000000000007919 */ /* 0x000e220000002500 */
[----:B------:R-:W0:Y:S01]  /*0020*/  LDCU UR5, c[0x0][0x360] ;  /* 0x00006c00ff0577ac */ /* 0x000e220008000800 */
[----:B------:R-:W0:Y:S01]  /*0030*/  S2R R3, SR_TID.X ;  /* 0x0000000000037919 */ /* 0x000e220000002100 */
[----:B------:R-:W1:Y:S01]  /*0040*/  LDCU UR7, c[0x0][0x380] ;  /* 0x00007000ff0777ac */ /* 0x000e620008000800 */
[----:B------:R-:W2:Y:S01]  /*0050*/  S2R R7, SR_CTAID.Y ;  /* 0x0000000000077919 */ /* 0x000ea20000002600 */
[----:B------:R-:W3:Y:S01]  /*0060*/  LDCU UR6, c[0x0][0x364] ;  /* 0x00006c80ff0677ac */ /* 0x000ee20008000800 */
[----:B------:R-:W2:Y:S01]  /*0070*/  S2R R2, SR_TID.Y ;  /* 0x0000000000027919 */ /* 0x000ea20000002200 */
[----:B------:R-:W3:Y:S02]  /*0080*/  LDCU UR4, c[0x0][0x374] ;  /* 0x00006e80ff0477ac */ /* 0x000ee40008000800 */
[----:B---3--:R-:W-:Y:S01]  /*0090*/  UIMAD UR4, UR6, UR4, URZ ;  /* 0x00000004060472a4 */ /* 0x008fe2000f8e02ff */
[----:B0-----:R-:W-:-:S05]  /*00a0*/  IMAD R0, R0, UR5, R3 ;  /* 0x0000000500007c24 */ /* 0x001fca000f8e0203 */
[----:B-1----:R-:W-:Y:S01]  /*00b0*/  ISETP.GE.AND P0, PT, R0, UR7, PT ;  /* 0x0000000700007c0c */ /* 0x002fe2000bf06270 */
[----:B--2---:R-:W-:-:S12]  /*00c0*/  IMAD R7, R7, UR6, R2 ;  /* 0x0000000607077c24 */ /* 0x004fd8000f8e0202 */
[----:B------:R-:W-:Y:S05]  /*00d0*/  @P0 EXIT ;  /* 0x000000000000094d */ /* 0x000fea0003800000 */
[----:B------:R-:W0:Y:S01]  /*00e0*/  I2F.U32.RP R8, UR4 ;  /* 0x0000000400087d06 */ /* 0x000e220008209000 */
[----:B------:R-:W-:Y:S01]  /*00f0*/  VIADD R5, R7, UR4 ;  /* 0x0000000407057c36 */ /* 0x000fe20008000000 */
[----:B------:R-:W1:Y:S01]  /*0100*/  LDC.64 R16, c[0x0][0x388] ;  /* 0x0000e200ff107b82 */ /* 0x000e620000000a00 */
[----:B------:R-:W-:Y:S01]  /*0110*/  IMAD R9, RZ, RZ, -UR4 ;  /* 0x80000004ff097e24 */ /* 0x000fe2000f8e02ff */
[----:B------:R-:W-:Y:S01]  /*0120*/  ISETP.NE.U32.AND P2, PT, RZ, UR4, PT ;  /* 0x00000004ff007c0c */ /* 0x000fe2000bf45070 */
[----:B------:R-:W2:Y:S01]  /*0130*/  LDCU UR6, c[0x0][0x370] ;  /* 0x00006e00ff0677ac */ /* 0x000ea20008000800 */
[C---:B------:R-:W-:Y:S02]  /*0140*/  ISETP.GE.AND P0, PT, R5.reuse, UR7, PT ;  /* 0x0000000705007c0c */ /* 0x040fe4000bf06270 */
[----:B------:R-:W-:Y:S01]  /*0150*/  VIMNMX R4, PT, PT, R5, UR7, !PT ;  /* 0x0000000705047c48 */ /* 0x000fe2000ffe0100 */
[----:B------:R-:W3:Y:S01]  /*0160*/  LDCU.64 UR8, c[0x0][0x358] ;  /* 0x00006b00ff0877ac */ /* 0x000ee20008000a00 */
[----:B------:R-:W-:Y:S01]  /*0170*/  SEL R6, RZ, 0x1, P0 ;  /* 0x00000001ff067807 */ /* 0x000fe20000000000 */
[----:B------:R-:W4:Y:S03]  /*0180*/  LDCU UR11, c[0x0][0x380] ;  /* 0x00007000ff0b77ac */ /* 0x000f260008000800 */
[----:B------:R-:W-:Y:S01]  /*0190*/  IADD3 R4, PT, PT, R4, -R5, -R6 ;  /* 0x8000000504047210 */ /* 0x000fe20007ffe806 */
[----:B0-----:R-:W0:Y:S01]  /*01a0*/  MUFU.RCP R8, R8 ;  /* 0x0000000800087308 */ /* 0x001e220000001000 */
[----:B------:R-:W1:Y:S01]  /*01b0*/  LDCU UR10, c[0x0][0x390] ;  /* 0x00007200ff0a77ac */ /* 0x000e620008000800 */
[----:B--2---:R-:W-:Y:S01]  /*01c0*/  UIMAD UR5, UR5, UR6, URZ ;  /* 0x00000006050572a4 */ /* 0x004fe2000f8e02ff */
[----:B0-----:R-:W-:-:S05]  /*01d0*/  VIADD R2, R8, 0xffffffe ;  /* 0x0ffffffe08027836 */ /* 0x001fca0000000000 */
[----:B------:R0:W2:Y:S02]  /*01e0*/  F2I.FTZ.U32.TRUNC.NTZ R3, R2 ;  /* 0x0000000200037305 */ /* 0x0000a4000021f000 */
[----:B0-----:R-:W-:Y:S02]  /*01f0*/  HFMA2 R2, -RZ, RZ, 0, 0 ;  /* 0x00000000ff027431 */ /* 0x001fe400000001ff */
[----:B--2---:R-:W-:-:S04]  /*0200*/  IMAD R9, R9, R3, RZ ;  /* 0x0000000309097224 */ /* 0x004fc800078e02ff */
[----:B------:R-:W-:Y:S02]  /*0210*/  IMAD.HI.U32 R3, R3, R9, R2 ;  /* 0x0000000903037227 */ /* 0x000fe400078e0002 */
[----:B------:R-:W0:Y:S04]  /*0220*/  LDC R2, c[0x0][0x390] ;  /* 0x0000e400ff027b82 */ /* 0x000e280000000800 */
[----:B------:R-:W-:-:S04]  /*0230*/  IMAD.HI.U32 R9, R3, R4, RZ ;  /* 0x0000000403097227 */ /* 0x000fc800078e00ff */
[----:B------:R-:W-:-:S04]  /*0240*/  IMAD.MOV R3, RZ, RZ, -R9 ;  /* 0x000000ffff037224 */ /* 0x000fc800078e0a09 */
[----:B------:R-:W-:Y:S02]  /*0250*/  IMAD R4, R3, UR4, R4 ;  /* 0x0000000403047c24 */ /* 0x000fe4000f8e0204 */
[----:B------:R-:W-:-:S03]  /*0260*/  VIADD R3, R5, UR4 ;  /* 0x0000000405037c36 */ /* 0x000fc60008000000 */
[----:B------:R-:W-:Y:S01]  /*0270*/  ISETP.GE.U32.AND P0, PT, R4, UR4, PT ;  /* 0x0000000404007c0c */ /* 0x000fe2000bf06070 */
[--C-:B0-----:R-:W-:Y:S02]  /*0280*/  IMAD R21, R2, UR7, R2.reuse ;  /* 0x0000000702157c24 */ /* 0x101fe4000f8e0202 */
[--C-:B------:R-:W-:Y:S02]  /*0290*/  IMAD R19, R7, UR7, R2.reuse ;  /* 0x0000000707137c24 */ /* 0x100fe4000f8e0202 */
[----:B------:R-:W-:-:S08]  /*02a0*/  IMAD R11, R3, UR7, R2 ;  /* 0x00000007030b7c24 */ /* 0x000fd0000f8e0202 */
[----:B------:R-:W-:Y:S02]  /*02b0*/  @P0 VIADD R4, R4, -UR4 ;  /* 0x8000000404040c36 */ /* 0x000fe40008000000 */
[----:B------:R-:W-:Y:S02]  /*02c0*/  @P0 VIADD R9, R9, 0x1 ;  /* 0x0000000109090836 */ /* 0x000fe40000000000 */
[----:B-1----:R-:W-:Y:S01]  /*02d0*/  IMAD.WIDE R20, R21, 0x8, R16 ;  /* 0x0000000815147825 */ /* 0x002fe200078e0210 */
[----:B------:R-:W-:-:S03]  /*02e0*/  ISETP.GE.U32.AND P1, PT, R4, UR4, PT ;  /* 0x0000000404007c0c */ /* 0x000fc6000bf26070 */
[----:B------:R-:W-:-:S04]  /*02f0*/  IMAD.WIDE R18, R19, 0x8, R16 ;  /* 0x0000000813127825 */ /* 0x000fc800078e0210 */
[----:B------:R-:W-:-:S06]  /*0300*/  IMAD.WIDE R16, R11, 0x8, R16 ;  /* 0x000000080b107825 */ /* 0x000fcc00078e0210 */
[----:B------:R-:W-:Y:S02]  /*0310*/  @P1 IADD3 R9, PT, PT, R9, 0x1, RZ ;  /* 0x0000000109091810 */ /* 0x000fe40007ffe0ff */
[----:B------:R-:W-:-:S05]  /*0320*/  @!P2 LOP3.LUT R9, RZ, UR4, RZ, 0x33, !PT ;  /* 0x00000004ff09ac12 */ /* 0x000fca000f8e33ff */
[----:B---34-:R-:W-:-:S07]  /*0330*/  IMAD.IADD R2, R6, 0x1, R9 ;  /* 0x0000000106027824 */ /* 0x018fce00078e0209 */
.L_x_733:
[----:B0-----:R-:W0:Y:S01]  /*0340*/  LDCU UR6, c[0x0][0x380] ;  /* 0x00007000ff0677ac */ /* 0x001e220008000800 */
[----:B------:R-:W-:Y:S01]  /*0350*/  BSSY.RECONVERGENT B0, `(.L_x_702) ;  /* 0x0000138000007945 */ /* 0x000fe20003800200 */
[----:B0-----:R-:W-:-:S05]  /*0360*/  IMAD.U32 R4, RZ, RZ, UR6 ;  /* 0x00000006ff047e24 */ /* 0x001fca000f8e00ff */
[----:B------:R-:W-:-:S13]  /*0370*/  ISETP.GE.AND P0, PT, R7, R4, PT ;  /* 0x000000040700720c */ /* 0x000fda0003f06270 */
[----:B-1234-:R-:W-:Y:S05]  /*0380*/  @P0 BRA `(.L_x_703) ;  /* 0x0000001000d00947 */ /* 0x01efea0003800000 */
[----:B------:R-:W0:Y:S01]  /*0390*/  LDC R11, c[0x0][0x390] ;  /* 0x0000e400ff0b7b82 */ /* 0x000e220000000800 */
[----:B------:R-:W-:Y:S01]  /*03a0*/  LOP3.LUT R31, R2, 0x3, RZ, 0xc0, !PT ;  /* 0x00000003021f7812 */ /* 0x000fe200078ec0ff */
[----:B------:R-:W-:Y:S01]  /*03b0*/  BSSY.RECONVERGENT B2, `(.L_x_704) ;  /* 0x0000087000027945 */ /* 0x000fe20003800200 */
[----:B------:R-:W-:Y:S02]  /*03c0*/  MOV R33, R7 ;  /* 0x0000000700217202 */ /* 0x000fe40000000f00 */
[----:B------:R-:W-:-:S03]  /*03d0*/  ISETP.NE.AND P0, PT, R31, 0x3, PT ;  /* 0x000000031f00780c */ /* 0x000fc60003f05270 */
[----:B------:R-:W1:Y:S01]  /*03e0*/  LDC.64 R14, c[0x0][0x388] ;  /* 0x0000e200ff0e7b82 */ /* 0x000e620000000a00 */
[----:B0-----:R-:W-:-:S04]  /*03f0*/  IMAD R9, R4, R11, R0 ;  /* 0x0000000b04097224 */ /* 0x001fc800078e0200 */
[----:B-1----:R-:W-:-:S05]  /*0400*/  IMAD.WIDE R14, R9, 0x8, R14 ;  /* 0x00000008090e7825 */ /* 0x002fca00078e020e */
[----:B------:R-:W-:Y:S05]  /*0410*/  @!P0 BRA `(.L_x_705) ;  /* 0x0000000800008947 */ /* 0x000fea0003800000 */
[----:B------:R-:W-:Y:S01]  /*0420*/  VIMNMX R6, PT, PT, R7, R0, PT ;  /* 0x0000000007067248 */ /* 0x000fe20003fe0100 */
[----:B------:R-:W-:Y:S03]  /*0430*/  BSSY.RECONVERGENT B3, `(.L_x_706) ;  /* 0x0000025000037945 */ /* 0x000fe60003800200 */
[----:B------:R-:W-:-:S13]  /*0440*/  ISETP.GT.AND P0, PT, R6, R11, PT ;  /* 0x0000000b0600720c */ /* 0x000fda0003f04270 */
[----:B------:R-:W-:Y:S05]  /*0450*/  @!P0 BRA `(.L_x_707) ;  /* 0x0000000000888947 */ /* 0x000fea0003800000 */
[----:B------:R-:W2:Y:S04]  /*0460*/  LDG.E.64 R12, desc[UR8][R20.64] ;  /* 0x00000008140c7981 */ /* 0x000ea8000c1e1b00 */
[----:B------:R-:W3:Y:S01]  /*0470*/  LDG.E.64 R10, desc[UR8][R14.64] ;  /* 0x000000080e0a7981 */ /* 0x000ee2000c1e1b00 */
[----:B------:R-:W-:Y:S01]  /*0480*/  IMAD.MOV.U32 R8, RZ, RZ, 0x1 ;  /* 0x00000001ff087424 */ /* 0x000fe200078e00ff */
[----:B------:R-:W-:Y:S01]  /*0490*/  BSSY.RECONVERGENT B4, `(.L_x_708) ;  /* 0x0000015000047945 */ /* 0x000fe20003800200 */
[----:B--2---:R-:W0:Y:S01]  /*04a0*/  MUFU.RCP64H R9, R13 ;  /* 0x0000000d00097308 */ /* 0x004e220000001800 */
[----:B---3--:R-:W-:-:S03]  /*04b0*/  FSETP.GEU.AND P1, PT, |R11|, 6.5827683646048100446e-37, PT ;  /* 0x036000000b00780b */ /* 0x008fc60003f2e200 */
[----:B0-----:R-:W-:-:S08]  /*04c0*/  DFMA R22, -R12, R8, 1 ;  /* 0x3ff000000c16742b */ /* 0x001fd00000000108 */
[----:B------:R-:W-:-:S08]  /*04d0*/  DFMA R22, R22, R22, R22 ;  /* 0x000000161616722b */ /* 0x000fd00000000016 */
[----:B------:R-:W-:-:S08]  /*04e0*/  DFMA R22, R8, R22, R8 ;  /* 0x000000160816722b */ /* 0x000fd00000000008 */
[----:B------:R-:W-:-:S08]  /*04f0*/  DFMA R8, -R12, R22, 1 ;  /* 0x3ff000000c08742b */ /* 0x000fd00000000116 */
[----:B------:R-:W-:-:S08]  /*0500*/  DFMA R8, R22, R8, R22 ;  /* 0x000000081608722b */ /* 0x000fd00000000016 */
[----:B------:R-:W-:-:S08]  /*0510*/  DMUL R22, R10, R8 ;  /* 0x000000080a167228 */ /* 0x000fd00000000000 */
[----:B------:R-:W-:-:S08]  /*0520*/  DFMA R24, -R12, R22, R10 ;  /* 0x000000160c18722b */ /* 0x000fd0000000010a */
[----:B------:R-:W-:-:S10]  /*0530*/  DFMA R8, R8, R24, R22 ;  /* 0x000000180808722b */ /* 0x000fd40000000016 */
[----:B------:R-:W-:-:S05]  /*0540*/  FFMA R4, RZ, R13, R9 ;  /* 0x0000000dff047223 */ /* 0x000fca0000000009 */
[----:B------:R-:W-:-:S13]  /*0550*/  FSETP.GT.AND P0, PT, |R4|, 1.469367938527859385e-39, PT ;  /* 0x001000000400780b */ /* 0x000fda0003f04200 */
[----:B------:R-:W-:Y:S05]  /*0560*/  @P0 BRA P1, `(.L_x_709) ;  /* 0x00000000001c0947 */ /* 0x000fea0000800000 */
[----:B------:R-:W-:Y:S01]  /*0570*/  IMAD.MOV.U32 R9, RZ, RZ, R11 ;  /* 0x000000ffff097224 */ /* 0x000fe200078e000b */
[----:B------:R-:W-:Y:S01]  /*0580*/  MOV R11, R13 ;  /* 0x0000000d000b7202 */ /* 0x000fe20000000f00 */
[----:B------:R-:W-:Y:S01]  /*0590*/  IMAD.MOV.U32 R8, RZ, RZ, R10 ;  /* 0x000000ffff087224 */ /* 0x000fe200078e000a */
[----:B------:R-:W-:-:S07]  /*05a0*/  MOV R4, 0x5c0 ;  /* 0x000005c000047802 */ /* 0x000fce0000000f00 */
[----:B------:R-:W-:Y:S05]  /*05b0*/  CALL.REL.NOINC `($__internal_0_$__cuda_sm20_div_rn_f64_full) ;  /* 0x0000001000587944 */ /* 0x000fea0003c00000 */
[----:B------:R-:W-:Y:S02]  /*05c0*/  IMAD.MOV.U32 R8, RZ, RZ, R24 ;  /* 0x000000ffff087224 */ /* 0x000fe400078e0018 */
[----:B------:R-:W-:-:S07]  /*05d0*/  IMAD.MOV.U32 R9, RZ, RZ, R25 ;  /* 0x000000ffff097224 */ /* 0x000fce00078e0019 */
.L_x_709:
[----:B------:R-:W-:Y:S05]  /*05e0*/  BSYNC.RECONVERGENT B4 ;  /* 0x0000000000047941 */ /* 0x000fea0003800200 */
.L_x_708:
[----:B------:R-:W0:Y:S01]  /*05f0*/  LDCU UR6, c[0x0][0x380] ;  /* 0x00007000ff0677ac */ /* 0x000e220008000800 */
[----:B------:R-:W1:Y:S01]  /*0600*/  LDC.64 R12, c[0x0][0x388] ;  /* 0x0000e200ff0c7b82 */ /* 0x000e620000000a00 */
[----:B0-----:R-:W-:-:S04]  /*0610*/  IMAD.U32 R4, RZ, RZ, UR6 ;  /* 0x00000006ff047e24 */ /* 0x001fc8000f8e00ff */
[----:B------:R-:W-:-:S04]  /*0620*/  IMAD R11, R7, R4, R0 ;  /* 0x00000004070b7224 */ /* 0x000fc800078e0200 */
[----:B-1----:R-:W-:Y:S02]  /*0630*/  IMAD.WIDE R12, R11, 0x8, R12 ;  /* 0x000000080b0c7825 */ /* 0x002fe400078e020c */
[----:B------:R-:W2:Y:S04]  /*0640*/  LDG.E.64 R10, desc[UR8][R18.64] ;  /* 0x00000008120a7981 */ /* 0x000ea8000c1e1b00 */
[----:B------:R-:W2:Y:S02]  /*0650*/  LDG.E.64 R22, desc[UR8][R12.64] ;  /* 0x000000080c167981 */ /* 0x000ea4000c1e1b00 */
[----:B--2---:R-:W-:-:S07]  /*0660*/  DFMA R10, R10, -R8, R22 ;  /* 0x800000080a0a722b */ /* 0x004fce0000000016 */
[----:B------:R0:W-:Y:S04]  /*0670*/  STG.E.64 desc[UR8][R12.64], R10 ;  /* 0x0000000a0c007986 */ /* 0x0001e8000c101b08 */
.L_x_707:
[----:B------:R-:W-:Y:S05]  /*0680*/  BSYNC.RECONVERGENT B3 ;  /* 0x0000000000037941 */ /* 0x000fea0003800200 */
.L_x_706:
[----:B------:R-:W-:Y:S02]  /*0690*/  ISETP.NE.AND P0, PT, R31, RZ, PT ;  /* 0x000000ff1f00720c */ /* 0x000fe40003f05270 */
[----:B------:R-:W-:-:S11]  /*06a0*/  MOV R33, R5 ;  /* 0x0000000500217202 */ /* 0x000fd60000000f00 */
[----:B------:R-:W-:Y:S05]  /*06b0*/  @!P0 BRA `(.L_x_705) ;  /* 0x0000000400588947 */ /* 0x000fea0003800000 */
[----:B------:R-:W1:Y:S01]  /*06c0*/  LDCU UR6, c[0x0][0x390] ;  /* 0x00007200ff0677ac */ /* 0x000e620008000800 */
[----:B------:R-:W-:Y:S01]  /*06d0*/  VIMNMX R6, PT, PT, R5, R0, PT ;  /* 0x0000000005067248 */ /* 0x000fe20003fe0100 */
[----:B------:R-:W-:Y:S01]  /*06e0*/  BSSY.RECONVERGENT B3, `(.L_x_710) ;  /* 0x000002a000037945 */ /* 0x000fe20003800200 */
[----:B-1----:R-:W-:-:S05]  /*06f0*/  IMAD.U32 R25, RZ, RZ, UR6 ;  /* 0x00000006ff197e24 */ /* 0x002fca000f8e00ff */
[----:B------:R-:W-:-:S13]  /*0700*/  ISETP.GT.AND P0, PT, R6, R25, PT ;  /* 0x000000190600720c */ /* 0x000fda0003f04270 */
[----:B------:R-:W-:Y:S05]  /*0710*/  @!P0 BRA `(.L_x_711) ;  /* 0x0000000000988947 */ /* 0x000fea0003800000 */
[----:B0-----:R-:W2:Y:S04]  /*0720*/  LDG.E.64 R12, desc[UR8][R20.64] ;  /* 0x00000008140c7981 */ /* 0x001ea8000c1e1b00 */
        /* <DEDUP_REMOVED lines=16> */
[----:B------:R-:W-:Y:S01]  /*0830*/  MOV R9, R11 ;  /* 0x0000000b00097202 */ /* 0x000fe20000000f00 */
[----:B------:R-:W-:Y:S01]  /*0840*/  IMAD.MOV.U32 R8, RZ, RZ, R10 ;  /* 0x000000ffff087224 */ /* 0x000fe200078e000a */
[----:B------:R-:W-:Y:S01]  /*0850*/  MOV R4, 0x880 ;  /* 0x0000088000047802 */ /* 0x000fe20000000f00 */
[----:B------:R-:W-:-:S07]  /*0860*/  IMAD.MOV.U32 R11, RZ, RZ, R13 ;  /* 0x000000ffff0b7224 */ /* 0x000fce00078e000d */
[----:B------:R-:W-:Y:S05]  /*0870*/  CALL.REL.NOINC `($__internal_0_$__cuda_sm20_div_rn_f64_full) ;  /* 0x0000000c00a87944 */ /* 0x000fea0003c00000 */
[----:B------:R-:W-:Y:S02]  /*0880*/  IMAD.MOV.U32 R8, RZ, RZ, R24 ;  /* 0x000000ffff087224 */ /* 0x000fe400078e0018 */
[----:B------:R-:W-:-:S07]  /*0890*/  IMAD.MOV.U32 R9, RZ, RZ, R25 ;  /* 0x000000ffff097224 */ /* 0x000fce00078e0019 */
.L_x_713:
[----:B------:R-:W-:Y:S05]  /*08a0*/  BSYNC.RECONVERGENT B4 ;  /* 0x0000000000047941 */ /* 0x000fea0003800200 */
.L_x_712:
[----:B------:R-:W0:Y:S01]  /*08b0*/  LDCU UR6, c[0x0][0x380] ;  /* 0x00007000ff0677ac */ /* 0x000e220008000800 */
[----:B------:R-:W1:Y:S01]  /*08c0*/  LDC.64 R12, c[0x0][0x388] ;  /* 0x0000e200ff0c7b82 */ /* 0x000e620000000a00 */
[----:B------:R-:W2:Y:S01]  /*08d0*/  LDCU UR7, c[0x0][0x390] ;  /* 0x00007200ff0777ac */ /* 0x000ea20008000800 */
[----:B0-----:R-:W-:Y:S01]  /*08e0*/  MOV R4, UR6 ;  /* 0x0000000600047c02 */ /* 0x001fe20008000f00 */
[----:B--2---:R-:W-:-:S04]  /*08f0*/  IMAD.U32 R25, RZ, RZ, UR7 ;  /* 0x00000007ff197e24 */ /* 0x004fc8000f8e00ff */
[CC--:B------:R-:W-:Y:S02]  /*0900*/  IMAD R23, R5.reuse, R4.reuse, R0 ;  /* 0x0000000405177224 */ /* 0x0c0fe400078e0200 */
[----:B------:R-:W-:-:S04]  /*0910*/  IMAD R11, R5, R4, R25 ;  /* 0x00000004050b7224 */ /* 0x000fc800078e0219 */
[----:B-1----:R-:W-:-:S04]  /*0920*/  IMAD.WIDE R10, R11, 0x8, R12 ;  /* 0x000000080b0a7825 */ /* 0x002fc800078e020c */
[----:B------:R-:W-:Y:S02]  /*0930*/  IMAD.WIDE R12, R23, 0x8, R12 ;  /* 0x00000008170c7825 */ /* 0x000fe400078e020c */
[----:B------:R-:W2:Y:S04]  /*0940*/  LDG.E.64 R10, desc[UR8][R10.64] ;  /* 0x000000080a0a7981 */ /* 0x000ea8000c1e1b00 */
[----:B------:R-:W2:Y:S02]  /*0950*/  LDG.E.64 R22, desc[UR8][R12.64] ;  /* 0x000000080c167981 */ /* 0x000ea4000c1e1b00 */
[----:B--2---:R-:W-:-:S07]  /*0960*/  DFMA R22, R10, -R8, R22 ;  /* 0x800000080a16722b */ /* 0x004fce0000000016 */
[----:B------:R1:W-:Y:S04]  /*0970*/  STG.E.64 desc[UR8][R12.64], R22 ;  /* 0x000000160c007986 */ /* 0x0003e8000c101b08 */
.L_x_711:
[----:B------:R-:W-:Y:S05]  /*0980*/  BSYNC.RECONVERGENT B3 ;  /* 0x0000000000037941 */ /* 0x000fea0003800200 */
.L_x_710:
[----:B------:R-:W-:Y:S01]  /*0990*/  ISETP.NE.AND P0, PT, R31, 0x1, PT ;  /* 0x000000011f00780c */ /* 0x000fe20003f05270 */
[----:B------:R-:W-:-:S12]  /*09a0*/  IMAD.MOV.U32 R33, RZ, RZ, R3 ;  /* 0x000000ffff217224 */ /* 0x000fd800078e0003 */
[----:B------:R-:W-:Y:S05]  /*09b0*/  @!P0 BRA `(.L_x_705) ;  /* 0x0000000000988947 */ /* 0x000fea0003800000 */
[C---:B------:R-:W-:Y:S01]  /*09c0*/  VIMNMX R6, PT, PT, R3.reuse, R0, PT ;  /* 0x0000000003067248 */ /* 0x040fe20003fe0100 */
[----:B------:R-:W-:-:S03]  /*09d0*/  VIADD R33, R3, UR4 ;  /* 0x0000000403217c36 */ /* 0x000fc60008000000 */
[----:B------:R-:W-:-:S13]  /*09e0*/  ISETP.GT.AND P0, PT, R6, R25, PT ;  /* 0x000000190600720c */ /* 0x000fda0003f04270 */
[----:B------:R-:W-:Y:S05]  /*09f0*/  @!P0 BRA `(.L_x_705) ;  /* 0x0000000000888947 */ /* 0x000fea0003800000 */
[----:B01----:R-:W2:Y:S04]  /*0a00*/  LDG.E.64 R12, desc[UR8][R20.64] ;  /* 0x00000008140c7981 */ /* 0x003ea8000c1e1b00 */
[----:B------:R-:W3:Y:S01]  /*0a10*/  LDG.E.64 R10, desc[UR8][R14.64] ;  /* 0x000000080e0a7981 */ /* 0x000ee2000c1e1b00 */
[----:B------:R-:W-:Y:S01]  /*0a20*/  MOV R8, 0x1 ;  /* 0x0000000100087802 */ /* 0x000fe20000000f00 */
        /* <DEDUP_REMOVED lines=15> */
[----:B------:R-:W-:Y:S01]  /*0b20*/  MOV R4, 0xb60 ;  /* 0x00000b6000047802 */ /* 0x000fe20000000f00 */
[----:B------:R-:W-:Y:S02]  /*0b30*/  IMAD.MOV.U32 R8, RZ, RZ, R10 ;  /* 0x000000ffff087224 */ /* 0x000fe400078e000a */
[----:B------:R-:W-:-:S07]  /*0b40*/  IMAD.MOV.U32 R11, RZ, RZ, R13 ;  /* 0x000000ffff0b7224 */ /* 0x000fce00078e000d */
[----:B------:R-:W-:Y:S05]  /*0b50*/  CALL.REL.NOINC `($__internal_0_$__cuda_sm20_div_rn_f64_full) ;  /* 0x0000000800f07944 */ /* 0x000fea0003c00000 */
[----:B------:R-:W-:Y:S01]  /*0b60*/  MOV R8, R24 ;  /* 0x0000001800087202 */ /* 0x000fe20000000f00 */
[----:B------:R-:W-:-:S07]  /*0b70*/  IMAD.MOV.U32 R9, RZ, RZ, R25 ;  /* 0x000000ffff097224 */ /* 0x000fce00078e0019 */
.L_x_715:
[----:B------:R-:W-:Y:S05]  /*0b80*/  BSYNC.RECONVERGENT B3 ;  /* 0x0000000000037941 */ /* 0x000fea0003800200 */
.L_x_714:
        /* <DEDUP_REMOVED lines=9> */
.L_x_705:
[----:B------:R-:W-:Y:S05]  /*0c20*/  BSYNC.RECONVERGENT B2 ;  /* 0x0000000000027941 */ /* 0x000fea0003800200 */
.L_x_704:
[----:B------:R-:W-:-:S13]  /*0c30*/  ISETP.GE.U32.AND P0, PT, R2, 0x3, PT ;  /* 0x000000030200780c */ /* 0x000fda0003f06070 */
[----:B------:R-:W-:Y:S05]  /*0c40*/  @!P0 BRA `(.L_x_703) ;  /* 0x0000000800a08947 */ /* 0x000fea0003800000 */
.L_x_732:
[----:B------:R-:W-:Y:S01]  /*0c50*/  IMAD.U32 R4, RZ, RZ, UR10 ;  /* 0x0000000aff047e24 */ /* 0x000fe2000f8e00ff */
[----:B------:R-:W-:Y:S01]  /*0c60*/  VIMNMX R9, PT, PT, R33, R0, PT ;  /* 0x0000000021097248 */ /* 0x000fe20003fe0100 */
[----:B------:R-:W-:Y:S03]  /*0c70*/  BSSY.RECONVERGENT B2, `(.L_x_716) ;  /* 0x0000026000027945 */ /* 0x000fe60003800200 */
[----:B------:R-:W-:-:S13]  /*0c80*/  ISETP.GT.AND P0, PT, R9, R4, PT ;  /* 0x000000040900720c */ /* 0x000fda0003f04270 */
[----:B0--34-:R-:W-:Y:S05]  /*0c90*/  @!P0 BRA `(.L_x_717) ;  /* 0x00000000008c8947 */ /* 0x019fea0003800000 */
[----:B012---:R-:W2:Y:S04]  /*0ca0*/  LDG.E.64 R12, desc[UR8][R20.64] ;  /* 0x00000008140c7981 */ /* 0x007ea8000c1e1b00 */
        /* <DEDUP_REMOVED lines=23> */
.L_x_719:
[----:B------:R-:W-:Y:S05]  /*0e20*/  BSYNC.RECONVERGENT B3 ;  /* 0x0000000000037941 */ /* 0x000fea0003800200 */
.L_x_718:
[----:B------:R-:W0:Y:S01]  /*0e30*/  LDC.64 R12, c[0x0][0x388] ;  /* 0x0000e200ff0c7b82 */ /* 0x000e220000000a00 */
[----:B------:R-:W-:Y:S02]  /*0e40*/  IMAD.U32 R4, RZ, RZ, UR10 ;  /* 0x0000000aff047e24 */ /* 0x000fe4000f8e00ff */
[C---:B------:R-:W-:Y:S02]  /*0e50*/  IMAD R11, R33.reuse, UR11, R0 ;  /* 0x0000000b210b7c24 */ /* 0x040fe4000f8e0200 */
[----:B------:R-:W-:Y:S02]  /*0e60*/  IMAD R23, R33, UR11, R4 ;  /* 0x0000000b21177c24 */ /* 0x000fe4000f8e0204 */
[----:B0-----:R-:W-:-:S04]  /*0e70*/  IMAD.WIDE R10, R11, 0x8, R12 ;  /* 0x000000080b0a7825 */ /* 0x001fc800078e020c */
[----:B------:R-:W-:Y:S02]  /*0e80*/  IMAD.WIDE R12, R23, 0x8, R12 ;  /* 0x00000008170c7825 */ /* 0x000fe400078e020c */
[----:B------:R-:W2:Y:S04]  /*0e90*/  LDG.E.64 R22, desc[UR8][R10.64] ;  /* 0x000000080a167981 */ /* 0x000ea8000c1e1b00 */
[----:B------:R-:W2:Y:S02]  /*0ea0*/  LDG.E.64 R12, desc[UR8][R12.64] ;  /* 0x000000080c0c7981 */ /* 0x000ea4000c1e1b00 */
[----:B--2---:R-:W-:-:S07]  /*0eb0*/  DFMA R22, R12, -R8, R22 ;  /* 0x800000080c16722b */ /* 0x004fce0000000016 */
[----:B------:R3:W-:Y:S04]  /*0ec0*/  STG.E.64 desc[UR8][R10.64], R22 ;  /* 0x000000160a007986 */ /* 0x0007e8000c101b08 */
.L_x_717:
[----:B------:R-:W-:Y:S05]  /*0ed0*/  BSYNC.RECONVERGENT B2 ;  /* 0x0000000000027941 */ /* 0x000fea0003800200 */
.L_x_716:
[----:B------:R-:W-:Y:S01]  /*0ee0*/  VIADD R31, R33, UR4 ;  /* 0x00000004211f7c36 */ /* 0x000fe20008000000 */
[----:B------:R-:W-:Y:S04]  /*0ef0*/  BSSY.RECONVERGENT B2, `(.L_x_720) ;  /* 0x0000027000027945 */ /* 0x000fe80003800200 */
[----:B------:R-:W-:-:S04]  /*0f00*/  VIMNMX R9, PT, PT, R31, R0, PT ;  /* 0x000000001f097248 */ /* 0x000fc80003fe0100 */
[----:B------:R-:W-:-:S13]  /*0f10*/  ISETP.GT.AND P0, PT, R9, R4, PT ;  /* 0x000000040900720c */ /* 0x000fda0003f04270 */
[----:B------:R-:W-:Y:S05]  /*0f20*/  @!P0 BRA `(.L_x_721) ;  /* 0x00000000008c8947 */ /* 0x000fea0003800000 */
[----:B012---:R-:W2:Y:S04]  /*0f30*/  LDG.E.64 R12, desc[UR8][R20.64] ;  /* 0x00000008140c7981 */ /* 0x007ea8000c1e1b00 */
[----:B---3--:R-:W3:Y:S01]  /*0f40*/  LDG.E.64 R10, desc[UR8][R14.64] ;  /* 0x000000080e0a7981 */ /* 0x008ee2000c1e1b00 */
        /* <DEDUP_REMOVED lines=22> */
.L_x_723:
[----:B------:R-:W-:Y:S05]  /*10b0*/  BSYNC.RECONVERGENT B3 ;  /* 0x0000000000037941 */ /* 0x000fea0003800200 */
.L_x_722:
        /* <DEDUP_REMOVED lines=10> */
.L_x_721:
[----:B------:R-:W-:Y:S05]  /*1160*/  BSYNC.RECONVERGENT B2 ;  /* 0x0000000000027941 */ /* 0x000fea0003800200 */
.L_x_720:
[----:B------:R-:W-:Y:S01]  /*1170*/  VIADD R31, R31, UR4 ;  /* 0x000000041f1f7c36 */ /* 0x000fe20008000000 */
[----:B------:R-:W-:Y:S04]  /*1180*/  BSSY.RECONVERGENT B2, `(.L_x_724) ;  /* 0x0000027000027945 */ /* 0x000fe80003800200 */
[----:B------:R-:W-:-:S04]  /*1190*/  VIMNMX R9, PT, PT, R31, R0, PT ;  /* 0x000000001f097248 */ /* 0x000fc80003fe0100 */
[----:B------:R-:W-:-:S13]  /*11a0*/  ISETP.GT.AND P0, PT, R9, R4, PT ;  /* 0x000000040900720c */ /* 0x000fda0003f04270 */
[----:B------:R-:W-:Y:S05]  /*11b0*/  @!P0 BRA `(.L_x_725) ;  /* 0x00000000008c8947 */ /* 0x000fea0003800000 */
[----:B012---:R-:W2:Y:S04]  /*11c0*/  LDG.E.64 R12, desc[UR8][R20.64] ;  /* 0x00000008140c7981 */ /* 0x007ea8000c1e1b00 */
[----:B---34-:R-:W3:Y:S01]  /*11d0*/  LDG.E.64 R10, desc[UR8][R14.64] ;  /* 0x000000080e0a7981 */ /* 0x018ee2000c1e1b00 */
        /* <DEDUP_REMOVED lines=22> */
.L_x_727:
[----:B------:R-:W-:Y:S05]  /*1340*/  BSYNC.RECONVERGENT B3 ;  /* 0x0000000000037941 */ /* 0x000fea0003800200 */
.L_x_726:
        /* <DEDUP_REMOVED lines=10> */
.L_x_725:
[----:B------:R-:W-:Y:S05]  /*13f0*/  BSYNC.RECONVERGENT B2 ;  /* 0x0000000000027941 */ /* 0x000fea0003800200 */
.L_x_724:
        /* <DEDUP_REMOVED lines=29> */
.L_x_731:
[----:B------:R-:W-:Y:S05]  /*15d0*/  BSYNC.RECONVERGENT B3 ;  /* 0x0000000000037941 */ /* 0x000fea0003800200 */
.L_x_730:
[----:B------:R-:W0:Y:S01]  /*15e0*/  LDC R4, c[0x0][0x390] ;  /* 0x0000e400ff047b82 */ /* 0x000e220000000800 */
[----:B------:R-:W-:-:S07]  /*15f0*/  IMAD R13, R31, UR11, R0 ;  /* 0x0000000b1f0d7c24 */ /* 0x000fce000f8e0200 */
[----:B------:R-:W1:Y:S01]  /*1600*/  LDC.64 R10, c[0x0][0x388] ;  /* 0x0000e200ff0a7b82 */ /* 0x000e620000000a00 */
[----:B0-----:R-:W-:Y:S02]  /*1610*/  IMAD R23, R31, UR11, R4 ;  /* 0x0000000b1f177c24 */ /* 0x001fe4000f8e0204 */
[----:B-1----:R-:W-:-:S04]  /*1620*/  IMAD.WIDE R12, R13, 0x8, R10 ;  /* 0x000000080d0c7825 */ /* 0x002fc800078e020a */
[----:B------:R-:W-:Y:S02]  /*1630*/  IMAD.WIDE R10, R23, 0x8, R10 ;  /* 0x00000008170a7825 */ /* 0x000fe400078e020a */
[----:B------:R-:W2:Y:S04]  /*1640*/  LDG.E.64 R22, desc[UR8][R12.64] ;  /* 0x000000080c167981 */ /* 0x000ea8000c1e1b00 */
[----:B------:R-:W2:Y:S02]  /*1650*/  LDG.E.64 R10, desc[UR8][R10.64] ;  /* 0x000000080a0a7981 */ /* 0x000ea4000c1e1b00 */
[----:B--2---:R-:W-:-:S07]  /*1660*/  DFMA R22, R10, -R8, R22 ;  /* 0x800000080a16722b */ /* 0x004fce0000000016 */
[----:B------:R0:W-:Y:S04]  /*1670*/  STG.E.64 desc[UR8][R12.64], R22 ;  /* 0x000000160c007986 */ /* 0x0001e8000c101b08 */
.L_x_729:
[----:B------:R-:W-:Y:S05]  /*1680*/  BSYNC.RECONVERGENT B2 ;  /* 0x0000000000027941 */ /* 0x000fea0003800200 */
.L_x_728:
[----:B------:R-:W-:Y:S01]  /*1690*/  IMAD.U32 R4, RZ, RZ, UR11 ;  /* 0x0000000bff047e24 */ /* 0x000fe2000f8e00ff */
[----:B------:R-:W-:-:S04]  /*16a0*/  IADD3 R33, PT, PT, R31, UR4, RZ ;  /* 0x000000041f217c10 */ /* 0x000fc8000fffe0ff */
[----:B------:R-:W-:-:S13]  /*16b0*/  ISETP.GE.AND P0, PT, R33, R4, PT ;  /* 0x000000042100720c */ /* 0x000fda0003f06270 */
[----:B------:R-:W-:Y:S05]  /*16c0*/  @!P0 BRA `(.L_x_732) ;  /* 0xfffffff400608947 */ /* 0x000fea000383ffff */
.L_x_703:
[----:B------:R-:W-:Y:S05]  /*16d0*/  BSYNC.RECONVERGENT B0 ;  /* 0x0000000000007941 */ /* 0x000fea0003800200 */
.L_x_702:
[----:B------:R-:W-:-:S05]  /*16e0*/  VIADD R0, R0, UR5 ;  /* 0x0000000500007c36 */ /* 0x000fca0008000000 */
[----:B------:R-:W-:-:S13]  /*16f0*/  ISETP.GE.AND P0, PT, R0, R4, PT ;  /* 0x000000040000720c */ /* 0x000fda0003f06270 */
[----:B------:R-:W-:Y:S05]  /*1700*/  @!P0 BRA `(.L_x_733) ;  /* 0xffffffec000c8947 */ /* 0x000fea000383ffff */
[----:B------:R-:W-:Y:S05]  /*1710*/  EXIT ;  /* 0x000000000000794d */ /* 0x000fea0003800000 */
        .weak           $__internal_0_$__cuda_sm20_div_rn_f64_full
        .type           $__internal_0_$__cuda_sm20_div_rn_f64_full,@function
        .size           $__internal_0_$__cuda_sm20_div_rn_f64_full,(.L_x_740 - $__internal_0_$__cuda_sm20_div_rn_f64_full)
$__internal_0_$__cuda_sm20_div_rn_f64_full:
[C---:B------:R-:W-:Y:S01]  /*1720*/  FSETP.GEU.AND P0, PT, |R11|.reuse, 1.469367938527859385e-39, PT ;  /* 0x001000000b00780b */ /* 0x040fe20003f0e200 */
[----:B------:R-:W-:Y:S01]  /*1730*/  IMAD.MOV.U32 R22, RZ, RZ, 0x1 ;  /* 0x00000001ff167424 */ /* 0x000fe200078e00ff */
[----:B------:R-:W-:Y:S01]  /*1740*/  MOV R10, R12 ;  /* 0x0000000c000a7202 */ /* 0x000fe20000000f00 */
[----:B------:R-:W-:Y:S01]  /*1750*/  IMAD.MOV.U32 R30, RZ, RZ, 0x1ca00000 ;  /* 0x1ca00000ff1e7424 */ /* 0x000fe200078e00ff */
[----:B------:R-:W-:Y:S01]  /*1760*/  LOP3.LUT R13, R11, 0x800fffff, RZ, 0xc0, !PT ;  /* 0x800fffff0b0d7812 */ /* 0x000fe200078ec0ff */
[----:B------:R-:W-:Y:S01]  /*1770*/  BSSY.RECONVERGENT B1, `(.L_x_734) ;  /* 0x0000052000017945 */ /* 0x000fe20003800200 */
[----:B------:R-:W-:Y:S02]  /*1780*/  FSETP.GEU.AND P2, PT, |R9|, 1.469367938527859385e-39, PT ;  /* 0x001000000900780b */ /* 0x000fe40003f4e200 */
[----:B------:R-:W-:Y:S02]  /*1790*/  LOP3.LUT R13, R13, 0x3ff00000, RZ, 0xfc, !PT ;  /* 0x3ff000000d0d7812 */ /* 0x000fe400078efcff */
[----:B------:R-:W-:-:S02]  /*17a0*/  LOP3.LUT R6, R9, 0x7ff00000, RZ, 0xc0, !PT ;  /* 0x7ff0000009067812 */ /* 0x000fc400078ec0ff */
[----:B------:R-:W-:Y:S01]  /*17b0*/  LOP3.LUT R35, R11, 0x7ff00000, RZ, 0xc0, !PT ;  /* 0x7ff000000b237812 */ /* 0x000fe200078ec0ff */
[----:B------:R-:W-:Y:S02]  /*17c0*/  @!P0 DMUL R12, R10, 8.98846567431157953865e+307 ;  /* 0x7fe000000a0c8828 */ /* 0x000fe40000000000 */
[----:B------:R-:W-:Y:S01]  /*17d0*/  IMAD.MOV.U32 R32, RZ, RZ, R6 ;  /* 0x000000ffff207224 */ /* 0x000fe200078e0006 */
[----:B------:R-:W-:-:S03]  /*17e0*/  ISETP.GE.U32.AND P1, PT, R6, R35, PT ;  /* 0x000000230600720c */ /* 0x000fc60003f26070 */
[----:B------:R-:W0:Y:S01]  /*17f0*/  MUFU.RCP64H R23, R13 ;  /* 0x0000000d00177308 */ /* 0x000e220000001800 */
[----:B------:R-:W-:Y:S01]  /*1800*/  @!P2 LOP3.LUT R25, R11, 0x7ff00000, RZ, 0xc0, !PT ;  /* 0x7ff000000b19a812 */ /* 0x000fe200078ec0ff */
[----:B------:R-:W-:Y:S02]  /*1810*/  @!P2 IMAD.MOV.U32 R28, RZ, RZ, RZ ;  /* 0x000000ffff1ca224 */ /* 0x000fe400078e00ff */
[----:B------:R-:W-:Y:S02]  /*1820*/  @!P0 LOP3.LUT R35, R13, 0x7ff00000, RZ, 0xc0, !PT ;  /* 0x7ff000000d238812 */ /* 0x000fe400078ec0ff */
[----:B------:R-:W-:-:S03]  /*1830*/  @!P2 ISETP.GE.U32.AND P3, PT, R6, R25, PT ;  /* 0x000000190600a20c */ /* 0x000fc60003f66070 */
[----:B------:R-:W-:Y:S01]  /*1840*/  VIADD R34, R35, 0xffffffff ;  /* 0xffffffff23227836 */ /* 0x000fe20000000000 */
[----:B------:R-:W-:-:S04]  /*1850*/  @!P2 SEL R25, R30, 0x63400000, !P3 ;  /* 0x634000001e19a807 */ /* 0x000fc80005800000 */
[----:B------:R-:W-:Y:S01]  /*1860*/  @!P2 LOP3.LUT R25, R25, 0x80000000, R9, 0xf8, !PT ;  /* 0x800000001919a812 */ /* 0x000fe200078ef809 */
[----:B0-----:R-:W-:-:S03]  /*1870*/  DFMA R26, R22, -R12, 1 ;  /* 0x3ff00000161a742b */ /* 0x001fc6000000080c */
[----:B------:R-:W-:-:S05]  /*1880*/  @!P2 LOP3.LUT R29, R25, 0x100000, RZ, 0xfc, !PT ;  /* 0x00100000191da812 */ /* 0x000fca00078efcff */
[----:B------:R-:W-:-:S08]  /*1890*/  DFMA R26, R26, R26, R26 ;  /* 0x0000001a1a1a722b */ /* 0x000fd0000000001a */
[----:B------:R-:W-:Y:S01]  /*18a0*/  DFMA R26, R22, R26, R22 ;  /* 0x0000001a161a722b */ /* 0x000fe20000000016 */
[----:B------:R-:W-:Y:S02]  /*18b0*/  SEL R23, R30, 0x63400000, !P1 ;  /* 0x634000001e177807 */ /* 0x000fe40004800000 */
[----:B------:R-:W-:Y:S02]  /*18c0*/  MOV R22, R8 ;  /* 0x0000000800167202 */ /* 0x000fe40000000f00 */
[----:B------:R-:W-:-:S03]  /*18d0*/  LOP3.LUT R23, R23, 0x800fffff, R9, 0xf8, !PT ;  /* 0x800fffff17177812 */ /* 0x000fc600078ef809 */
[----:B------:R-:W-:-:S03]  /*18e0*/  DFMA R24, R26, -R12, 1 ;  /* 0x3ff000001a18742b */ /* 0x000fc6000000080c */
[----:B------:R-:W-:-:S05]  /*18f0*/  @!P2 DFMA R22, R22, 2, -R28 ;  /* 0x400000001616a82b */ /* 0x000fca000000081c */
[----:B------:R-:W-:-:S05]  /*1900*/  DFMA R24, R26, R24, R26 ;  /* 0x000000181a18722b */ /* 0x000fca000000001a */
[----:B------:R-:W-:-:S03]  /*1910*/  @!P2 LOP3.LUT R32, R23, 0x7ff00000, RZ, 0xc0, !PT ;  /* 0x7ff000001720a812 */ /* 0x000fc600078ec0ff */
[----:B------:R-:W-:Y:S01]  /*1920*/  DMUL R26, R24, R22 ;  /* 0x00000016181a7228 */ /* 0x000fe20000000000 */
[----:B------:R-:W-:-:S04]  /*1930*/  IADD3 R28, PT, PT, R32, -0x1, RZ ;  /* 0xffffffff201c7810 */ /* 0x000fc80007ffe0ff */
[----:B------:R-:W-:-:S03]  /*1940*/  ISETP.GT.U32.AND P0, PT, R28, 0x7feffffe, PT ;  /* 0x7feffffe1c00780c */ /* 0x000fc60003f04070 */
[----:B------:R-:W-:Y:S01]  /*1950*/  DFMA R28, R26, -R12, R22 ;  /* 0x8000000c1a1c722b */ /* 0x000fe20000000016 */
[----:B------:R-:W-:-:S07]  /*1960*/  ISETP.GT.U32.OR P0, PT, R34, 0x7feffffe, P0 ;  /* 0x7feffffe2200780c */ /* 0x000fce0000704470 */
[----:B------:R-:W-:-:S06]  /*1970*/  DFMA R28, R24, R28, R26 ;  /* 0x0000001c181c722b */ /* 0x000fcc000000001a */
[----:B------:R-:W-:Y:S05]  /*1980*/  @P0 BRA `(.L_x_735) ;  /* 0x00000000006c0947 */ /* 0x000fea0003800000 */
[----:B------:R-:W-:-:S04]  /*1990*/  LOP3.LUT R9, R11, 0x7ff00000, RZ, 0xc0, !PT ;  /* 0x7ff000000b097812 */ /* 0x000fc800078ec0ff */
[CC--:B------:R-:W-:Y:S02]  /*19a0*/  VIADDMNMX R8, R6.reuse, -R9.reuse, 0xb9600000, !PT ;  /* 0xb960000006087446 */ /* 0x0c0fe40007800909 */
[----:B------:R-:W-:Y:S02]  /*19b0*/  ISETP.GE.U32.AND P0, PT, R6, R9, PT ;  /* 0x000000090600720c */ /* 0x000fe40003f06070 */
[----:B------:R-:W-:Y:S01]  /*19c0*/  VIMNMX R6, PT, PT, R8, 0x46a00000, PT ;  /* 0x46a0000008067848 */ /* 0x000fe20003fe0100 */
[----:B------:R-:W-:Y:S01]  /*19d0*/  IMAD.MOV.U32 R8, RZ, RZ, RZ ;  /* 0x000000ffff087224 */ /* 0x000fe200078e00ff */
[----:B------:R-:W-:-:S05]  /*19e0*/  SEL R9, R30, 0x63400000, !P0 ;  /* 0x634000001e097807 */ /* 0x000fca0004000000 */
[----:B------:R-:W-:-:S05]  /*19f0*/  IMAD.IADD R6, R6, 0x1, -R9 ;  /* 0x0000000106067824 */ /* 0x000fca00078e0a09 */
[----:B------:R-:W-:-:S06]  /*1a00*/  IADD3 R9, PT, PT, R6, 0x7fe00000, RZ ;  /* 0x7fe0000006097810 */ /* 0x000fcc0007ffe0ff */
[----:B------:R-:W-:-:S10]  /*1a10*/  DMUL R24, R28, R8 ;  /* 0x000000081c187228 */ /* 0x000fd40000000000 */
[----:B------:R-:W-:-:S13]  /*1a20*/  FSETP.GTU.AND P0, PT, |R25|, 1.469367938527859385e-39, PT ;  /* 0x001000001900780b */ /* 0x000fda0003f0c200 */
[----:B------:R-:W-:Y:S05]  /*1a30*/  @P0 BRA `(.L_x_736) ;  /* 0x0000000000940947 */ /* 0x000fea0003800000 */
[----:B------:R-:W-:Y:S01]  /*1a40*/  DFMA R12, R28, -R12, R22 ;  /* 0x8000000c1c0c722b */ /* 0x000fe20000000016 */
[----:B------:R-:W-:-:S09]  /*1a50*/  IMAD.MOV.U32 R10, RZ, RZ, RZ ;  /* 0x000000ffff0a7224 */ /* 0x000fd200078e00ff */
[C---:B------:R-:W-:Y:S02]  /*1a60*/  FSETP.NEU.AND P0, PT, R13.reuse, RZ, PT ;  /* 0x000000ff0d00720b */ /* 0x040fe40003f0d000 */
[----:B------:R-:W-:-:S04]  /*1a70*/  LOP3.LUT R23, R13, 0x80000000, R11, 0x48, !PT ;  /* 0x800000000d177812 */ /* 0x000fc800078e480b */
[----:B------:R-:W-:-:S07]  /*1a80*/  LOP3.LUT R11, R23, R9, RZ, 0xfc, !PT ;  /* 0x00000009170b7212 */ /* 0x000fce00078efcff */
[----:B------:R-:W-:Y:S05]  /*1a90*/  @!P0 BRA `(.L_x_736) ;  /* 0x00000000007c8947 */ /* 0x000fea0003800000 */
[----:B------:R-:W-:Y:S01]  /*1aa0*/  IADD3 R9, PT, PT, -R6, RZ, RZ ;  /* 0x000000ff06097210 */ /* 0x000fe20007ffe1ff */
[----:B------:R-:W-:Y:S01]  /*1ab0*/  IMAD.MOV.U32 R8, RZ, RZ, RZ ;  /* 0x000000ffff087224 */ /* 0x000fe200078e00ff */
[----:B------:R-:W-:-:S05]  /*1ac0*/  DMUL.RP R10, R28, R10 ;  /* 0x0000000a1c0a7228 */ /* 0x000fca0000008000 */
[----:B------:R-:W-:-:S05]  /*1ad0*/  DFMA R8, R24, -R8, R28 ;  /* 0x800000081808722b */ /* 0x000fca000000001c */
[----:B------:R-:W-:Y:S02]  /*1ae0*/  LOP3.LUT R23, R11, R23, RZ, 0x3c, !PT ;  /* 0x000000170b177212 */ /* 0x000fe400078e3cff */
[----:B------:R-:W-:-:S04]  /*1af0*/  IADD3 R8, PT, PT, -R6, -0x43300000, RZ ;  /* 0xbcd0000006087810 */ /* 0x000fc80007ffe1ff */
[----:B------:R-:W-:-:S04]  /*1b00*/  FSETP.NEU.AND P0, PT, |R9|, R8, PT ;  /* 0x000000080900720b */ /* 0x000fc80003f0d200 */
[----:B------:R-:W-:Y:S02]  /*1b10*/  FSEL R24, R10, R24, !P0 ;  /* 0x000000180a187208 */ /* 0x000fe40004000000 */
[----:B------:R-:W-:Y:S01]  /*1b20*/  FSEL R25, R23, R25, !P0 ;  /* 0x0000001917197208 */ /* 0x000fe20004000000 */
[----:B------:R-:W-:Y:S06]  /*1b30*/  BRA `(.L_x_736) ;  /* 0x0000000000547947 */ /* 0x000fec0003800000 */
.L_x_735:
[----:B------:R-:W-:-:S14]  /*1b40*/  DSETP.NAN.AND P0, PT, R8, R8, PT ;  /* 0x000000080800722a */ /* 0x000fdc0003f08000 */
[----:B------:R-:W-:Y:S05]  /*1b50*/  @P0 BRA `(.L_x_737) ;  /* 0x0000000000440947 */ /* 0x000fea0003800000 */
[----:B------:R-:W-:-:S14]  /*1b60*/  DSETP.NAN.AND P0, PT, R10, R10, PT ;  /* 0x0000000a0a00722a */ /* 0x000fdc0003f08000 */
[----:B------:R-:W-:Y:S05]  /*1b70*/  @P0 BRA `(.L_x_738) ;  /* 0x0000000000300947 */ /* 0x000fea0003800000 */
[----:B------:R-:W-:Y:S01]  /*1b80*/  ISETP.NE.AND P0, PT, R32, R35, PT ;  /* 0x000000232000720c */ /* 0x000fe20003f05270 */
[----:B------:R-:W-:Y:S01]  /*1b90*/  IMAD.MOV.U32 R24, RZ, RZ, 0x0 ;  /* 0x00000000ff187424 */ /* 0x000fe200078e00ff */
[----:B------:R-:W-:-:S11]  /*1ba0*/  MOV R25, 0xfff80000 ;  /* 0xfff8000000197802 */ /* 0x000fd60000000f00 */
[----:B------:R-:W-:Y:S05]  /*1bb0*/  @!P0 BRA `(.L_x_736) ;  /* 0x0000000000348947 */ /* 0x000fea0003800000 */
[----:B------:R-:W-:Y:S02]  /*1bc0*/  ISETP.NE.AND P0, PT, R32, 0x7ff00000, PT ;  /* 0x7ff000002000780c */ /* 0x000fe40003f05270 */
[----:B------:R-:W-:Y:S02]  /*1bd0*/  LOP3.LUT R25, R9, 0x80000000, R11, 0x48, !PT ;  /* 0x8000000009197812 */ /* 0x000fe400078e480b */
[----:B------:R-:W-:-:S13]  /*1be0*/  ISETP.EQ.OR P0, PT, R35, RZ, !P0 ;  /* 0x000000ff2300720c */ /* 0x000fda0004702670 */
[----:B------:R-:W-:Y:S01]  /*1bf0*/  @P0 LOP3.LUT R6, R25, 0x7ff00000, RZ, 0xfc, !PT ;  /* 0x7ff0000019060812 */ /* 0x000fe200078efcff */
[----:B------:R-:W-:Y:S02]  /*1c00*/  @!P0 IMAD.MOV.U32 R24, RZ, RZ, RZ ;  /* 0x000000ffff188224 */ /* 0x000fe400078e00ff */
[----:B------:R-:W-:Y:S01]  /*1c10*/  @P0 IMAD.MOV.U32 R24, RZ, RZ, RZ ;  /* 0x000000ffff180224 */ /* 0x000fe200078e00ff */
[----:B------:R-:W-:Y:S01]  /*1c20*/  @P0 MOV R25, R6 ;  /* 0x0000000600190202 */ /* 0x000fe20000000f00 */
[----:B------:R-:W-:Y:S06]  /*1c30*/  BRA `(.L_x_736) ;  /* 0x0000000000147947 */ /* 0x000fec0003800000 */
.L_x_738:
[----:B------:R-:W-:Y:S01]  /*1c40*/  LOP3.LUT R25, R11, 0x80000, RZ, 0xfc, !PT ;  /* 0x000800000b197812 */ /* 0x000fe200078efcff */
[----:B------:R-:W-:Y:S01]  /*1c50*/  IMAD.MOV.U32 R24, RZ, RZ, R10 ;  /* 0x000000ffff187224 */ /* 0x000fe200078e000a */
[----:B------:R-:W-:Y:S06]  /*1c60*/  BRA `(.L_x_736) ;  /* 0x0000000000087947 */ /* 0x000fec0003800000 */
.L_x_737:
[----:B------:R-:W-:Y:S01]  /*1c70*/  LOP3.LUT R25, R9, 0x80000, RZ, 0xfc, !PT ;  /* 0x0008000009197812 */ /* 0x000fe200078efcff */
[----:B------:R-:W-:-:S07]  /*1c80*/  IMAD.MOV.U32 R24, RZ, RZ, R8 ;  /* 0x000000ffff187224 */ /* 0x000fce00078e0008 */
.L_x_736:
[----:B------:R-:W-:Y:S05]  /*1c90*/  BSYNC.RECONVERGENT B1 ;  /* 0x0000000000017941 */ /* 0x000fea0003800200 */
.L_x_734:
[----:B------:R-:W-:Y:S01]  /*1ca0*/  MOV R8, R4 ;  /* 0x0000000400087202 */ /* 0x000fe20000000f00 */
[----:B------:R-:W-:-:S04]  /*1cb0*/  IMAD.MOV.U32 R9, RZ, RZ, 0x0 ;  /* 0x00000000ff097424 */ /* 0x000fc800078e00ff */
[----:B------:R-:W-:Y:S05]  /*1cc0*/  RET.REL.NODEC R8 `(_Z9gaussElimiPdi) ;  /* 0xffffffe008cc7950 */ /* 0x000fea0003c3ffff */
.L_x_739:
        /* <DEDUP_REMOVED lines=11> */
.L_x_740:


//--------------------- .nv.shared._ZN3cub18CUB_300001_SM_10006detail11EmptyKernelIvEEvv --------------------------
	.section	.nv.shared._ZN3cub18CUB_300001_SM_10006detail11EmptyKernelIvEEvv,"aw",@nobits
	.sectionflags	@""
	.align	16
	.zero		1024


//--------------------- .nv.shared.reserved.0     --------------------------
	.section	.nv.shared.reserved.0,"aw",@nobits
	.weak		__nv_reservedSMEM_offset_0_alias
	.size		__nv_reservedSMEM_offset_0_alias, 0, 64
	.other		__nv_reservedSMEM_offset_0_alias,@"STO_CUDA_RESERVED_SHARED STV_DEFAULT"
__nv_reservedSMEM_offset_0_alias:
	.zero		0
	.zero		64


//--------------------- .nv.global                --------------------------
	.section	.nv.global,"aw",@nobits
.nv.global:
	.type		_ZN34_INTERNAL_9ba6b99c_4_k_cu_2911a21a6thrust24THRUST_300001_SM_1000_NS12placeholders2_8E,@object
	.size		_ZN34_INTERNAL_9ba6b99c_4_k_cu_2911a21a6thrust24THRUST_300001_SM_1000_NS12placeholders2_8E,(_ZN34_INTERNAL_9ba6b99c_4_k_cu_2911a21a4cuda3std3__436_GLOBAL__N__9ba6b99c_4_k_cu_2911a21a6ignoreE - _ZN34_INTERNAL_9ba6b99c_4_k_cu_2911a21a6thrust24THRUST_300001_SM_1000_NS12placeholders2_8E)
_ZN34_INTERNAL_9ba6b99c_4_k_cu_2911a21a6thrust24THRUST_300001_SM_1000_NS12placeholders2_8E:
	.zero		1
	.type		_ZN34_INTERNAL_9ba6b99c_4_k_cu_2911a21a4cuda3std3__436_GLOBAL__N__9ba6b99c_4_k_cu_2911a21a6ignoreE,@object
	.size		_ZN34_INTERNAL_9ba6b99c_4_k_cu_2911a21a4cuda3std3__436_GLOBAL__N__9ba6b99c_4_k_cu_2911a21a6ignoreE,(_ZN34_INTERNAL_9ba6b99c_4_k_cu_2911a21a4cuda3std6ranges3__45__cpo4dataE - _ZN34_INTERNAL_9ba6b99c_4_k_cu_2911a21a4cuda3std3__436_GLOBAL__N__9ba6b99c_4_k_cu_2911a21a6ignoreE)
_ZN34_INTERNAL_9ba6b99c_4_k_cu_2911a21a4cuda3std3__436_GLOBAL__N__9ba6b99c_4_k_cu_2911a21a6ignoreE:
	.zero		1
	.type		_ZN34_INTERNAL_9ba6b99c_4_k_cu_2911a21a4cuda3std6ranges3__45__cpo4dataE,@object
	.size		_ZN34_INTERNAL_9ba6b99c_4_k_cu_2911a21a4cuda3std6ranges3__45__cpo4dataE,(_ZN34_INTERNAL_9ba6b99c_4_k_cu_2911a21a6thrust24THRUST_300001_SM_1000_NS6system3cpp3parE - _ZN34_INTERNAL_9ba6b99c_4_k_cu_2911a21a4cuda3std6ranges3__45__cpo4dataE)
_ZN34_INTERNAL_9ba6b99c_4_k_cu_2911a21a4cuda3std6ranges3__45__cpo4dataE:
	.zero		1
	.type		_ZN34_INTERNAL_9ba6b99c_4_k_cu_2911a21a6thrust24THRUST_300001_SM_1000_NS6system3cpp3parE,@object
	.size		_ZN34_INTERNAL_9ba6b99c_4_k_cu_2911a21a6thrust24THRUST_300001_SM_1000_NS6system3cpp3parE,(_ZN34_INTERNAL_9ba6b99c_4_k_cu_2911a21a4cuda3std3__45__cpo5beginE - _ZN34_INTERNAL_9ba6b99c_4_k_cu_2911a21a6thrust24THRUST_300001_SM_1000_NS6system3cpp3parE)
_ZN34_INTERNAL_9ba6b99c_4_k_cu_2911a21a6thrust24THRUST_300001_SM_1000_NS6system3cpp3parE:
	.zero		1
	.type		_ZN34_INTERNAL_9ba6b99c_4_k_cu_2911a21a4cuda3std3__45__cpo5beginE,@object
	.size		_ZN34_INTERNAL_9ba6b99c_4_k_cu_2911a21a4cuda3std3__45__cpo5beginE,(_ZN34_INTERNAL_9ba6b99c_4_k_cu_2911a21a4cuda3std6ranges3__45__cpo5beginE - _ZN34_INTERNAL_9ba6b99c_4_k_cu_2911a21a4cuda3std3__45__cpo5beginE)
_ZN34_INTERNAL_9ba6b99c_4_k_cu_2911a21a4cuda3std3__45__cpo5beginE:
	.zero		1
	.type		_ZN34_INTERNAL_9ba6b99c_4_k_cu_2911a21a4cuda3std6ranges3__45__cpo5beginE,@object
	.size		_ZN34_INTERNAL_9ba6b99c_4_k_cu_2911a21a4cuda3std6ranges3__45__cpo5beginE,(_ZN34_INTERNAL_9ba6b99c_4_k_cu_2911a21a6thrust24THRUST_300001_SM_1000_NS6deviceE - _ZN34_INTERNAL_9ba6b99c_4_k_cu_2911a21a4cuda3std6ranges3__45__cpo5beginE)
_ZN34_INTERNAL_9ba6b99c_4_k_cu_2911a21a4cuda3std6ranges3__45__cpo5beginE:
	.zero		1
	.type		_ZN34_INTERNAL_9ba6b99c_4_k_cu_2911a21a6thrust24THRUST_300001_SM_1000_NS6deviceE,@object
	.size		_ZN34_INTERNAL_9ba6b99c_4_k_cu_2911a21a6thrust24THRUST_300001_SM_1000_NS6deviceE,(_ZN34_INTERNAL_9ba6b99c_4_k_cu_2911a21a4cuda3std3__47nulloptE - _ZN34_INTERNAL_9ba6b99c_4_k_cu_2911a21a6thrust24THRUST_300001_SM_1000_NS6deviceE)
_ZN34_INTERNAL_9ba6b99c_4_k_cu_2911a21a6thrust24THRUST_300001_SM_1000_NS6deviceE:
	.zero		1
	.type		_ZN34_INTERNAL_9ba6b99c_4_k_cu_2911a21a4cuda3std3__47nulloptE,@object
	.size		_ZN34_INTERNAL_9ba6b99c_4_k_cu_2911a21a4cuda3std3__47nulloptE,(_ZN34_INTERNAL_9ba6b99c_4_k_cu_2911a21a4cuda3std6ranges3__45__cpo8distanceE - _ZN34_INTERNAL_9ba6b99c_4_k_cu_2911a21a4cuda3std3__47nulloptE)
_ZN34_INTERNAL_9ba6b99c_4_k_cu_2911a21a4cuda3std3__47nulloptE:
	.zero		1
	.type		_ZN34_INTERNAL_9ba6b99c_4_k_cu_2911a21a4cuda3std6ranges3__45__cpo8distanceE,@object
	.size		_ZN34_INTERNAL_9ba6b99c_4_k_cu_2911a21a4cuda3std6ranges3__45__cpo8distanceE,(_ZN34_INTERNAL_9ba6b99c_4_k_cu_2911a21a6thrust24THRUST_300001_SM_1000_NS12placeholders2_4E - _ZN34_INTERNAL_9ba6b99c_4_k_cu_2911a21a4cuda3std6ranges3__45__cpo8distanceE)
_ZN34_INTERNAL_9ba6b99c_4_k_cu_2911a21a4cuda3std6ranges3__45__cpo8distanceE:
	.zero		1
	.type		_ZN34_INTERNAL_9ba6b99c_4_k_cu_2911a21a6thrust24THRUST_300001_SM_1000_NS12placeholders2_4E,@object
	.size		_ZN34_INTERNAL_9ba6b99c_4_k_cu_2911a21a6thrust24THRUST_300001_SM_1000_NS12placeholders2_4E,(_ZN34_INTERNAL_9ba6b99c_4_k_cu_2911a21a4cuda3std3__45__cpo6rbeginE - _ZN34_INTERNAL_9ba6b99c_4_k_cu_2911a21a6thrust24THRUST_300001_SM_1000_NS12placeholders2_4E)
_ZN34_INTERNAL_9ba6b99c_4_k_cu_2911a21a6thrust24THRUST_300001_SM_1000_NS12placeholders2_4E:
	.zero		1
	.type		_ZN34_INTERNAL_9ba6b99c_4_k_cu_2911a21a4cuda3std3__45__cpo6rbeginE,@object
	.size		_ZN34_INTERNAL_9ba6b99c_4_k_cu_2911a21a4cuda3std3__45__cpo6rbeginE,(_ZN34_INTERNAL_9ba6b99c_4_k_cu_2911a21a4cuda3std6ranges3__45__cpo7advanceE - _ZN34_INTERNAL_9ba6b99c_4_k_cu_2911a21a4cuda3std3__45__cpo6rbeginE)
_ZN34_INTERNAL_9ba6b99c_4_k_cu_2911a21a4cuda3std3__45__cpo6rbeginE:
	.zero		1
	.type		_ZN34_INTERNAL_9ba6b99c_4_k_cu_2911a21a4cuda3std6ranges3__45__cpo7advanceE,@object
	.size		_ZN34_INTERNAL_9ba6b99c_4_k_cu_2911a21a4cuda3std6ranges3__45__cpo7advanceE,(_ZN34_INTERNAL_9ba6b99c_4_k_cu_2911a21a6thrust24THRUST_300001_SM_1000_NS12placeholders3_10E - _ZN34_INTERNAL_9ba6b99c_4_k_cu_2911a21a4cuda3std6ranges3__45__cpo7advanceE)
_ZN34_INTERNAL_9ba6b99c_4_k_cu_2911a21a4cuda3std6ranges3__45__cpo7advanceE:
	.zero		1
	.type		_ZN34_INTERNAL_9ba6b99c_4_k_cu_2911a21a6thrust24THRUST_300001_SM_1000_NS12placeholders3_10E,@object
	.size		_ZN34_INTERNAL_9ba6b99c_4_k_cu_2911a21a6thrust24THRUST_300001_SM_1000_NS12placeholders3_10E,(_ZN34_INTERNAL_9ba6b99c_4_k_cu_2911a21a4cuda3std3__48in_placeE - _ZN34_INTERNAL_9ba6b99c_4_k_cu_2911a21a6thrust24THRUST_300001_SM_1000_NS12placeholders3_10E)
_ZN34_INTERNAL_9ba6b99c_4_k_cu_2911a21a6thrust24THRUST_300001_SM_1000_NS12placeholders3_10E:
	.zero		1
	.type		_ZN34_INTERNAL_9ba6b99c_4_k_cu_2911a21a4cuda3std3__48in_placeE,@object
	.size		_ZN34_INTERNAL_9ba6b99c_4_k_cu_2911a21a4cuda3std3__48in_placeE,(_ZN34_INTERNAL_9ba6b99c_4_k_cu_2911a21a4cuda3std6ranges3__45__cpo4sizeE - _ZN34_INTERNAL_9ba6b99c_4_k_cu_2911a21a4cuda3std3__48in_placeE)
_ZN34_INTERNAL_9ba6b99c_4_k_cu_2911a21a4cuda3std3__48in_placeE:
	.zero		1
	.type		_ZN34_INTERNAL_9ba6b99c_4_k_cu_2911a21a4cuda3std6ranges3__45__cpo4sizeE,@object
	.size		_ZN34_INTERNAL_9ba6b99c_4_k_cu_2911a21a4cuda3std6ranges3__45__cpo4sizeE,(_ZN34_INTERNAL_9ba6b99c_4_k_cu_2911a21a6thrust24THRUST_300001_SM_1000_NS12placeholders2_2E - _ZN34_INTERNAL_9ba6b99c_4_k_cu_2911a21a4cuda3std6ranges3__45__cpo4sizeE)
_ZN34_INTERNAL_9ba6b99c_4_k_cu_2911a21a4cuda3std6ranges3__45__cpo4sizeE:
	.zero		1
	.type		_ZN34_INTERNAL_9ba6b99c_4_k_cu_2911a21a6thrust24THRUST_300001_SM_1000_NS12placeholders2_2E,@object
	.size		_ZN34_INTERNAL_9ba6b99c_4_k_cu_2911a21a6thrust24THRUST_300001_SM_1000_NS12placeholders2_2E,(_ZN34_INTERNAL_9ba6b99c_4_k_cu_2911a21a4cuda3std3__45__cpo6cbeginE - _ZN34_INTERNAL_9ba6b99c_4_k_cu_2911a21a6thrust24THRUST_300001_SM_1000_NS12placeholders2_2E)
_ZN34_INTERNAL_9ba6b99c_4_k_cu_2911a21a6thrust24THRUST_300001_SM_1000_NS12placeholders2_2E:
	.zero		1
	.type		_ZN34_INTERNAL_9ba6b99c_4_k_cu_2911a21a4cuda3std3__45__cpo6cbeginE,@object
	.size		_ZN34_INTERNAL_9ba6b99c_4_k_cu_2911a21a4cuda3std3__45__cpo6cbeginE,(_ZN34_INTERNAL_9ba6b99c_4_k_cu_2911a21a4cuda3std6ranges3__45__cpo6cbeginE - _ZN34_INTERNAL_9ba6b99c_4_k_cu_2911a21a4cuda3std3__45__cpo6cbeginE)
_ZN34_INTERNAL_9ba6b99c_4_k_cu_2911a21a4cuda3std3__45__cpo6cbeginE:
	.zero		1
	.type		_ZN34_INTERNAL_9ba6b99c_4_k_cu_2911a21a4cuda3std6ranges3__45__cpo6cbeginE,@object
	.size		_ZN34_INTERNAL_9ba6b99c_4_k_cu_2911a21a4cuda3std6ranges3__45__cpo6cbeginE,(_ZN34_INTERNAL_9ba6b99c_4_k_cu_2911a21a6thrust24THRUST_300001_SM_1000_NS12placeholders2_6E - _ZN34_INTERNAL_9ba6b99c_4_k_cu_2911a21a4cuda3std6ranges3__45__cpo6cbeginE)
_ZN34_INTERNAL_9ba6b99c_4_k_cu_2911a21a4cuda3std6ranges3__45__cpo6cbeginE:
	.zero		1
	.type		_ZN34_INTERNAL_9ba6b99c_4_k_cu_2911a21a6thrust24THRUST_300001_SM_1000_NS12placeholders2_6E,@object
	.size		_ZN34_INTERNAL_9ba6b99c_4_k_cu_2911a21a6thrust24THRUST_300001_SM_1000_NS12placeholders2_6E,(_ZN34_INTERNAL_9ba6b99c_4_k_cu_2911a21a4cuda3std3__45__cpo7crbeginE - _ZN34_INTERNAL_9ba6b99c_4_k_cu_2911a21a6thrust24THRUST_300001_SM_1000_NS12placeholders2_6E)
_ZN34_INTERNAL_9ba6b99c_4_k_cu_2911a21a6thrust24THRUST_300001_SM_1000_NS12placeholders2_6E:
	.zero		1
	.type		_ZN34_INTERNAL_9ba6b99c_4_k_cu_2911a21a4cuda3std3__45__cpo7crbeginE,@object
	.size		_ZN34_INTERNAL_9ba6b99c_4_k_cu_2911a21a4cuda3std3__45__cpo7crbeginE,(_ZN34_INTERNAL_9ba6b99c_4_k_cu_2911a21a4cuda3std6ranges3__45__cpo4nextE - _ZN34_INTERNAL_9ba6b99c_4_k_cu_2911a21a4cuda3std3__45__cpo7crbeginE)
_ZN34_INTERNAL_9ba6b99c_4_k_cu_2911a21a4cuda3std3__45__cpo7crbeginE:
	.zero		1
	.type		_ZN34_INTERNAL_9ba6b99c_4_k_cu_2911a21a4cuda3std6ranges3__45__cpo4nextE,@object
	.size		_ZN34_INTERNAL_9ba6b99c_4_k_cu_2911a21a4cuda3std6ranges3__45__cpo4nextE,(_ZN34_INTERNAL_9ba6b99c_4_k_cu_2911a21a4cuda3std6ranges3__45__cpo4swapE - _ZN34_INTERNAL_9ba6b99c_4_k_cu_2911a21a4cuda3std6ranges3__45__cpo4nextE)
_ZN34_INTERNAL_9ba6b99c_4_k_cu_2911a21a4cuda3std6ranges3__45__cpo4nextE:
	.zero		1
	.type		_ZN34_INTERNAL_9ba6b99c_4_k_cu_2911a21a4cuda3std6ranges3__45__cpo4swapE,@object
	.size		_ZN34_INTERNAL_9ba6b99c_4_k_cu_2911a21a4cuda3std6ranges3__45__cpo4swapE,(_ZN34_INTERNAL_9ba6b99c_4_k_cu_2911a21a6thrust24THRUST_300001_SM_1000_NS8cuda_cub10par_nosyncE - _ZN34_INTERNAL_9ba6b99c_4_k_cu_2911a21a4cuda3std6ranges3__45__cpo4swapE)
_ZN34_INTERNAL_9ba6b99c_4_k_cu_2911a21a4cuda3std6ranges3__45__cpo4swapE:
	.zero		1
	.type		_ZN34_INTERNAL_9ba6b99c_4_k_cu_2911a21a6thrust24THRUST_300001_SM_1000_NS8cuda_cub10par_nosyncE,@object
	.size		_ZN34_INTERNAL_9ba6b99c_4_k_cu_2911a21a6thrust24THRUST_300001_SM_1000_NS8cuda_cub10par_nosyncE,(_ZN34_INTERNAL_9ba6b99c_4_k_cu_2911a21a6thrust24THRUST_300001_SM_1000_NS3seqE - _ZN34_INTERNAL_9ba6b99c_4_k_cu_2911a21a6thrust24THRUST_300001_SM_1000_NS8cuda_cub10par_nosyncE)
_ZN34_INTERNAL_9ba6b99c_4_k_cu_2911a21a6thrust24THRUST_300001_SM_1000_NS8cuda_cub10par_nosyncE:
	.zero		1
	.type		_ZN34_INTERNAL_9ba6b99c_4_k_cu_2911a21a6thrust24THRUST_300001_SM_1000_NS3seqE,@object
	.size		_ZN34_INTERNAL_9ba6b99c_4_k_cu_2911a21a6thrust24THRUST_300001_SM_1000_NS3seqE,(_ZN34_INTERNAL_9ba6b99c_4_k_cu_2911a21a4cuda3std3__420unreachable_sentinelE - _ZN34_INTERNAL_9ba6b99c_4_k_cu_2911a21a6thrust24THRUST_300001_SM_1000_NS3seqE)
_ZN34_INTERNAL_9ba6b99c_4_k_cu_2911a21a6thrust24THRUST_300001_SM_1000_NS3seqE:
	.zero		1
	.type		_ZN34_INTERNAL_9ba6b99c_4_k_cu_2911a21a4cuda3std3__420unreachable_sentinelE,@object
	.size		_ZN34_INTERNAL_9ba6b99c_4_k_cu_2911a21a4cuda3std3__420unreachable_sentinelE,(_ZN34_INTERNAL_9ba6b99c_4_k_cu_2911a21a4cuda3std6ranges3__45__cpo5ssizeE - _ZN34_INTERNAL_9ba6b99c_4_k_cu_2911a21a4cuda3std3__420unreachable_sentinelE)
_ZN34_INTERNAL_9ba6b99c_4_k_cu_2911a21a4cuda3std3__420unreachable_sentinelE:
	.zero		1
	.type		_ZN34_INTERNAL_9ba6b99c_4_k_cu_2911a21a4cuda3std6ranges3__45__cpo5ssizeE,@object
	.size		_ZN34_INTERNAL_9ba6b99c_4_k_cu_2911a21a4cuda3std6ranges3__45__cpo5ssizeE,(_ZN34_INTERNAL_9ba6b99c_4_k_cu_2911a21a6thrust24THRUST_300001_SM_1000_NS12placeholders2_3E - _ZN34_INTERNAL_9ba6b99c_4_k_cu_2911a21a4cuda3std6ranges3__45__cpo5ssizeE)
_ZN34_INTERNAL_9ba6b99c_4_k_cu_2911a21a4cuda3std6ranges3__45__cpo5ssizeE:
	.zero		1
	.type		_ZN34_INTERNAL_9ba6b99c_4_k_cu_2911a21a6thrust24THRUST_300001_SM_1000_NS12placeholders2_3E,@object
	.size		_ZN34_INTERNAL_9ba6b99c_4_k_cu_2911a21a6thrust24THRUST_300001_SM_1000_NS12placeholders2_3E,(_ZN34_INTERNAL_9ba6b99c_4_k_cu_2911a21a4cuda3std3__45__cpo4cendE - _ZN34_INTERNAL_9ba6b99c_4_k_cu_2911a21a6thrust24THRUST_300001_SM_1000_NS12placeholders2_3E)
_ZN34_INTERNAL_9ba6b99c_4_k_cu_2911a21a6thrust24THRUST_300001_SM_1000_NS12placeholders2_3E:
	.zero		1
	.type		_ZN34_INTERNAL_9ba6b99c_4_k_cu_2911a21a4cuda3std3__45__cpo4cendE,@object
	.size		_ZN34_INTERNAL_9ba6b99c_4_k_cu_2911a21a4cuda3std3__45__cpo4cendE,(_ZN34_INTERNAL_9ba6b99c_4_k_cu_2911a21a4cuda3std6ranges3__45__cpo4cendE - _ZN34_INTERNAL_9ba6b99c_4_k_cu_2911a21a4cuda3std3__45__cpo4cendE)
_ZN34_INTERNAL_9ba6b99c_4_k_cu_2911a21a4cuda3std3__45__cpo4cendE:
	.zero		1
	.type		_ZN34_INTERNAL_9ba6b99c_4_k_cu_2911a21a4cuda3std6ranges3__45__cpo4cendE,@object
	.size		_ZN34_INTERNAL_9ba6b99c_4_k_cu_2911a21a4cuda3std6ranges3__45__cpo4cendE,(_ZN34_INTERNAL_9ba6b99c_4_k_cu_2911a21a6thrust24THRUST_300001_SM_1000_NS12placeholders2_7E - _ZN34_INTERNAL_9ba6b99c_4_k_cu_2911a21a4cuda3std6ranges3__45__cpo4cendE)
_ZN34_INTERNAL_9ba6b99c_4_k_cu_2911a21a4cuda3std6ranges3__45__cpo4cendE:
	.zero		1
	.type		_ZN34_INTERNAL_9ba6b99c_4_k_cu_2911a21a6thrust24THRUST_300001_SM_1000_NS12placeholders2_7E,@object
	.size		_ZN34_INTERNAL_9ba6b99c_4_k_cu_2911a21a6thrust24THRUST_300001_SM_1000_NS12placeholders2_7E,(_ZN34_INTERNAL_9ba6b99c_4_k_cu_2911a21a4cuda3std3__45__cpo5crendE - _ZN34_INTERNAL_9ba6b99c_4_k_cu_2911a21a6thrust24THRUST_300001_SM_1000_NS12placeholders2_7E)
_ZN34_INTERNAL_9ba6b99c_4_k_cu_2911a21a6thrust24THRUST_300001_SM_1000_NS12placeholders2_7E:
	.zero		1
	.type		_ZN34_INTERNAL_9ba6b99c_4_k_cu_2911a21a4cuda3std3__45__cpo5crendE,@object
	.size		_ZN34_INTERNAL_9ba6b99c_4_k_cu_2911a21a4cuda3std3__45__cpo5crendE,(_ZN34_INTERNAL_9ba6b99c_4_k_cu_2911a21a4cuda3std6ranges3__45__cpo4prevE - _ZN34_INTERNAL_9ba6b99c_4_k_cu_2911a21a4cuda3std3__45__cpo5crendE)
_ZN34_INTERNAL_9ba6b99c_4_k_cu_2911a21a4cuda3std3__45__cpo5crendE:
	.zero		1
	.type		_ZN34_INTERNAL_9ba6b99c_4_k_cu_2911a21a4cuda3std6ranges3__45__cpo4prevE,@object
	.size		_ZN34_INTERNAL_9ba6b99c_4_k_cu_2911a21a4cuda3std6ranges3__45__cpo4prevE,(_ZN34_INTERNAL_9ba6b99c_4_k_cu_2911a21a4cuda3std6ranges3__45__cpo9iter_moveE - _ZN34_INTERNAL_9ba6b99c_4_k_cu_2911a21a4cuda3std6ranges3__45__cpo4prevE)
_ZN34_INTERNAL_9ba6b99c_4_k_cu_2911a21a4cuda3std6ranges3__45__cpo4prevE:
	.zero		1
	.type		_ZN34_INTERNAL_9ba6b99c_4_k_cu_2911a21a4cuda3std6ranges3__45__cpo9iter_moveE,@object
	.size		_ZN34_INTERNAL_9ba6b99c_4_k_cu_2911a21a4cuda3std6ranges3__45__cpo9iter_moveE,(_ZN34_INTERNAL_9ba6b99c_4_k_cu_2911a21a6thrust24THRUST_300001_SM_1000_NS6system6detail10sequential3seqE - _ZN34_INTERNAL_9ba6b99c_4_k_cu_2911a21a4cuda3std6ranges3__45__cpo9iter_moveE)
_ZN34_INTERNAL_9ba6b99c_4_k_cu_2911a21a4cuda3std6ranges3__45__cpo9iter_moveE:
	.zero		1
	.type		_ZN34_INTERNAL_9ba6b99c_4_k_cu_2911a21a6thrust24THRUST_300001_SM_1000_NS6system6detail10sequential3seqE,@object
	.size		_ZN34_INTERNAL_9ba6b99c_4_k_cu_2911a21a6thrust24THRUST_300001_SM_1000_NS6system6detail10sequential3seqE,(_ZN34_INTERNAL_9ba6b99c_4_k_cu_2911a21a6thrust24THRUST_300001_SM_1000_NS12placeholders2_9E - _ZN34_INTERNAL_9ba6b99c_4_k_cu_2911a21a6thrust24THRUST_300001_SM_1000_NS6system6detail10sequential3seqE)
_ZN34_INTERNAL_9ba6b99c_4_k_cu_2911a21a6thrust24THRUST_300001_SM_1000_NS6system6detail10sequential3seqE:
	.zero		1
	.type		_ZN34_INTERNAL_9ba6b99c_4_k_cu_2911a21a6thrust24THRUST_300001_SM_1000_NS12placeholders2_9E,@object
	.size		_ZN34_INTERNAL_9ba6b99c_4_k_cu_2911a21a6thrust24THRUST_300001_SM_1000_NS12placeholders2_9E,(_ZN34_INTERNAL_9ba6b99c_4_k_cu_2911a21a4cuda3std3__419piecewise_constructE - _ZN34_INTERNAL_9ba6b99c_4_k_cu_2911a21a6thrust24THRUST_300001_SM_1000_NS12placeholders2_9E)
_ZN34_INTERNAL_9ba6b99c_4_k_cu_2911a21a6thrust24THRUST_300001_SM_1000_NS12placeholders2_9E:
	.zero		1
	.type		_ZN34_INTERNAL_9ba6b99c_4_k_cu_2911a21a4cuda3std3__419piecewise_constructE,@object
	.size		_ZN34_INTERNAL_9ba6b99c_4_k_cu_2911a21a4cuda3std3__419piecewise_constructE,(_ZN34_INTERNAL_9ba6b99c_4_k_cu_2911a21a4cuda3std6ranges3__45__cpo5cdataE - _ZN34_INTERNAL_9ba6b99c_4_k_cu_2911a21a4cuda3std3__419piecewise_constructE)
_ZN34_INTERNAL_9ba6b99c_4_k_cu_2911a21a4cuda3std3__419piecewise_constructE:
	.zero		1
	.type		_ZN34_INTERNAL_9ba6b99c_4_k_cu_2911a21a4cuda3std6ranges3__45__cpo5cdataE,@object
	.size		_ZN34_INTERNAL_9ba6b99c_4_k_cu_2911a21a4cuda3std6ranges3__45__cpo5cdataE,(_ZN34_INTERNAL_9ba6b99c_4_k_cu_2911a21a6thrust24THRUST_300001_SM_1000_NS12placeholders2_1E - _ZN34_INTERNAL_9ba6b99c_4_k_cu_2911a21a4cuda3std6ranges3__45__cpo5cdataE)
_ZN34_INTERNAL_9ba6b99c_4_k_cu_2911a21a4cuda3std6ranges3__45__cpo5cdataE:
	.zero		1
	.type		_ZN34_INTERNAL_9ba6b99c_4_k_cu_2911a21a6thrust24THRUST_300001_SM_1000_NS12placeholders2_1E,@object
	.size		_ZN34_INTERNAL_9ba6b99c_4_k_cu_2911a21a6thrust24THRUST_300001_SM_1000_NS12placeholders2_1E,(_ZN34_INTERNAL_9ba6b99c_4_k_cu_2911a21a4cuda3std3__45__cpo3endE - _ZN34_INTERNAL_9ba6b99c_4_k_cu_2911a21a6thrust24THRUST_300001_SM_1000_NS12placeholders2_1E)
_ZN34_INTERNAL_9ba6b99c_4_k_cu_2911a21a6thrust24THRUST_300001_SM_1000_NS12placeholders2_1E:
	.zero		1
	.type		_ZN34_INTERNAL_9ba6b99c_4_k_cu_2911a21a4cuda3std3__45__cpo3endE,@object
	.size		_ZN34_INTERNAL_9ba6b99c_4_k_cu_2911a21a4cuda3std3__45__cpo3endE,(_ZN34_INTERNAL_9ba6b99c_4_k_cu_2911a21a4cuda3std6ranges3__45__cpo3endE - _ZN34_INTERNAL_9ba6b99c_4_k_cu_2911a21a4cuda3std3__45__cpo3endE)
_ZN34_INTERNAL_9ba6b99c_4_k_cu_2911a21a4cuda3std3__45__cpo3endE:
	.zero		1
	.type		_ZN34_INTERNAL_9ba6b99c_4_k_cu_2911a21a4cuda3std6ranges3__45__cpo3endE,@object
	.size		_ZN34_INTERNAL_9ba6b99c_4_k_cu_2911a21a4cuda3std6ranges3__45__cpo3endE,(_ZN34_INTERNAL_9ba6b99c_4_k_cu_2911a21a6thrust24THRUST_300001_SM_1000_NS12placeholders2_5E - _ZN34_INTERNAL_9ba6b99c_4_k_cu_2911a21a4cuda3std6ranges3__45__cpo3endE)
_ZN34_INTERNAL_9ba6b99c_4_k_cu_2911a21a4cuda3std6ranges3__45__cpo3endE:
	.zero		1
	.type		_ZN34_INTERNAL_9ba6b99c_4_k_cu_2911a21a6thrust24THRUST_300001_SM_1000_NS12placeholders2_5E,@object
	.size		_ZN34_INTERNAL_9ba6b99c_4_k_cu_2911a21a6thrust24THRUST_300001_SM_1000_NS12placeholders2_5E,(_ZN34_INTERNAL_9ba6b99c_4_k_cu_2911a21a4cuda3std3__45__cpo4rendE - _ZN34_INTERNAL_9ba6b99c_4_k_cu_2911a21a6thrust24THRUST_300001_SM_1000_NS12placeholders2_5E)
_ZN34_INTERNAL_9ba6b99c_4_k_cu_2911a21a6thrust24THRUST_300001_SM_1000_NS12placeholders2_5E:
	.zero		1
	.type		_ZN34_INTERNAL_9ba6b99c_4_k_cu_2911a21a4cuda3std3__45__cpo4rendE,@object
	.size		_ZN34_INTERNAL_9ba6b99c_4_k_cu_2911a21a4cuda3std3__45__cpo4rendE,(_ZN34_INTERNAL_9ba6b99c_4_k_cu_2911a21a4cuda3std6ranges3__45__cpo9iter_swapE - _ZN34_INTERNAL_9ba6b99c_4_k_cu_2911a21a4cuda3std3__45__cpo4rendE)
_ZN34_INTERNAL_9ba6b99c_4_k_cu_2911a21a4cuda3std3__45__cpo4rendE:
	.zero		1
	.type		_ZN34_INTERNAL_9ba6b99c_4_k_cu_2911a21a4cuda3std6ranges3__45__cpo9iter_swapE,@object
	.size		_ZN34_INTERNAL_9ba6b99c_4_k_cu_2911a21a4cuda3std6ranges3__45__cpo9iter_swapE,(_ZN34_INTERNAL_9ba6b99c_4_k_cu_2911a21a4cuda3std3__48unexpectE - _ZN34_INTERNAL_9ba6b99c_4_k_cu_2911a21a4cuda3std6ranges3__45__cpo9iter_swapE)
_ZN34_INTERNAL_9ba6b99c_4_k_cu_2911a21a4cuda3std6ranges3__45__cpo9iter_swapE:
	.zero		1
	.type		_ZN34_INTERNAL_9ba6b99c_4_k_cu_2911a21a4cuda3std3__48unexpectE,@object
	.size		_ZN34_INTERNAL_9ba6b99c_4_k_cu_2911a21a4cuda3std3__48unexpectE,(_ZN34_INTERNAL_9ba6b99c_4_k_cu_2911a21a6thrust24THRUST_300001_SM_1000_NS8cuda_cub3parE - _ZN34_INTERNAL_9ba6b99c_4_k_cu_2911a21a4cuda3std3__48unexpectE)
_ZN34_INTERNAL_9ba6b99c_4_k_cu_2911a21a4cuda3std3__48unexpectE:
	.zero		1
	.type		_ZN34_INTERNAL_9ba6b99c_4_k_cu_2911a21a6thrust24THRUST_300001_SM_1000_NS8cuda_cub3parE,@object
	.size		_ZN34_INTERNAL_9ba6b99c_4_k_cu_2911a21a6thrust24THRUST_300001_SM_1000_NS8cuda_cub3parE,(.L_29 - _ZN34_INTERNAL_9ba6b99c_4_k_cu_2911a21a6thrust24THRUST_300001_SM_1000_NS8cuda_cub3parE)
_ZN34_INTERNAL_9ba6b99c_4_k_cu_2911a21a6thrust24THRUST_300001_SM_1000_NS8cuda_cub3parE:
	.zero		1
.L_29:


//--------------------- .nv.shared._ZN6thrust24THRUST_300001_SM_1000_NS8cuda_cub4core6detail13_kernel_agentINS1_8__reduce11ReduceAgentIPN4cuda3std3__45tupleIJdlEEESC_SB_lNS1_9__extrema9arg_max_fIdl13cmpAbsDoublesEEEEJSC_SC_iSG_EEEvDpT0_ --------------------------
	.section	.nv.shared._ZN6thrust24THRUST_300001_SM_1000_NS8cuda_cub4core6detail13_kernel_agentINS1_8__reduce11ReduceAgentIPN4cuda3std3__45tupleIJdlEEESC_SB_lNS1_9__extrema9arg_max_fIdl13cmpAbsDoublesEEEEJSC_SC_iSG_EEEvDpT0_,"aw",@nobits
	.sectionflags	@""
	.align	16
	.zero		1024


//--------------------- .nv.shared._ZN6thrust24THRUST_300001_SM_1000_NS8cuda_cub4core6detail13_kernel_agentINS1_8__reduce10DrainAgentIlEEJN3cub18CUB_300001_SM_10009GridQueueIyEElEEEvDpT0_ --------------------------
	.section	.nv.shared._ZN6thrust24THRUST_300001_SM_1000_NS8cuda_cub4core6detail13_kernel_agentINS1_8__reduce10DrainAgentIlEEJN3cub18CUB_300001_SM_10009GridQueueIyEElEEEvDpT0_,"aw",@nobits
	.sectionflags	@""
	.align	16
	.zero		1024


//--------------------- .nv.shared._ZN6thrust24THRUST_300001_SM_1000_NS8cuda_cub4core6detail13_kernel_agentINS1_8__reduce11ReduceAgentINS0_12zip_iteratorIN4cuda3std3__45tupleIJNS0_10device_ptrIdEENS0_17counting_iteratorIlNS0_11use_defaultESF_SF_EEEEEEEPNSB_IJdlEEESJ_lNS1_9__extrema9arg_max_fIdl13cmpAbsDoublesEEEEJSI_SK_lN3cub18CUB_300001_SM_100013GridEvenShareIlEENSR_9GridQueueIyEESO_EEEvDpT0_ --------------------------
	.section	.nv.shared._ZN6thrust24THRUST_300001_SM_1000_NS8cuda_cub4core6detail13_kernel_agentINS1_8__reduce11ReduceAgentINS0_12zip_iteratorIN4cuda3std3__45tupleIJNS0_10device_ptrIdEENS0_17counting_iteratorIlNS0_11use_defaultESF_SF_EEEEEEEPNSB_IJdlEEESJ_lNS1_9__extrema9arg_max_fIdl13cmpAbsDoublesEEEEJSI_SK_lN3cub18CUB_300001_SM_100013GridEvenShareIlEENSR_9GridQueueIyEESO_EEEvDpT0_,"aw",@nobits
	.sectionflags	@""
	.align	16
	.zero		1024


//--------------------- .nv.shared._ZN6thrust24THRUST_300001_SM_1000_NS8cuda_cub4core6detail13_kernel_agentINS1_8__reduce11ReduceAgentINS0_12zip_iteratorIN4cuda3std3__45tupleIJNS0_10device_ptrIdEENS0_17counting_iteratorIlNS0_11use_defaultESF_SF_EEEEEEEPNSB_IJdlEEESJ_lNS1_9__extrema9arg_max_fIdl13cmpAbsDoublesEEEEJSI_SK_lSO_EEEvDpT0_ --------------------------
	.section	.nv.shared._ZN6thrust24THRUST_300001_SM_1000_NS8cuda_cub4core6detail13_kernel_agentINS1_8__reduce11ReduceAgentINS0_12zip_iteratorIN4cuda3std3__45tupleIJNS0_10device_ptrIdEENS0_17counting_iteratorIlNS0_11use_defaultESF_SF_EEEEEEEPNSB_IJdlEEESJ_lNS1_9__extrema9arg_max_fIdl13cmpAbsDoublesEEEEJSI_SK_lSO_EEEvDpT0_,"aw",@nobits
	.sectionflags	@""
	.align	16
	.zero		1024


//--------------------- .nv.shared._ZN6thrust24THRUST_300001_SM_1000_NS8cuda_cub4core6detail13_kernel_agentINS1_8__reduce11ReduceAgentIPN4cuda3std3__45tupleIJdlEEESC_SB_iNS1_9__extrema9arg_max_fIdl13cmpAbsDoublesEEEEJSC_SC_iSG_EEEvDpT0_ --------------------------
	.section	.nv.shared._ZN6thrust24THRUST_300001_SM_1000_NS8cuda_cub4core6detail13_kernel_agentINS1_8__reduce11ReduceAgentIPN4cuda3std3__45tupleIJdlEEESC_SB_iNS1_9__extrema9arg_max_fIdl13cmpAbsDoublesEEEEJSC_SC_iSG_EEEvDpT0_,"aw",@nobits
	.sectionflags	@""
	.align	16
	.zero		1024


//--------------------- .nv.shared._ZN6thrust24THRUST_300001_SM_1000_NS8cuda_cub4core6detail13_kernel_agentINS1_8__reduce10DrainAgentIiEEJN3cub18CUB_300001_SM_10009GridQueueIjEEiEEEvDpT0_ --------------------------
	.section	.nv.shared._ZN6thrust24THRUST_300001_SM_1000_NS8cuda_cub4core6detail13_kernel_agentINS1_8__reduce10DrainAgentIiEEJN3cub18CUB_300001_SM_10009GridQueueIjEEiEEEvDpT0_,"aw",@nobits
	.sectionflags	@""
	.align	16
	.zero		1024


//--------------------- .nv.shared._ZN6thrust24THRUST_300001_SM_1000_NS8cuda_cub4core6detail13_kernel_agentINS1_8__reduce11ReduceAgentINS0_12zip_iteratorIN4cuda3std3__45tupleIJNS0_10device_ptrIdEENS0_17counting_iteratorIlNS0_11use_defaultESF_SF_EEEEEEEPNSB_IJdlEEESJ_iNS1_9__extrema9arg_max_fIdl13cmpAbsDoublesEEEEJSI_SK_iN3cub18CUB_300001_SM_100013GridEvenShareIiEENSR_9GridQueueIjEESO_EEEvDpT0_ --------------------------
	.section	.nv.shared._ZN6thrust24THRUST_300001_SM_1000_NS8cuda_cub4core6detail13_kernel_agentINS1_8__reduce11ReduceAgentINS0_12zip_iteratorIN4cuda3std3__45tupleIJNS0_10device_ptrIdEENS0_17counting_iteratorIlNS0_11use_defaultESF_SF_EEEEEEEPNSB_IJdlEEESJ_iNS1_9__extrema9arg_max_fIdl13cmpAbsDoublesEEEEJSI_SK_iN3cub18CUB_300001_SM_100013GridEvenShareIiEENSR_9GridQueueIjEESO_EEEvDpT0_,"aw",@nobits
	.sectionflags	@""
	.align	16
	.zero		1024


//--------------------- .nv.shared._ZN6thrust24THRUST_300001_SM_1000_NS8cuda_cub4core6detail13_kernel_agentINS1_8__reduce11ReduceAgentINS0_12zip_iteratorIN4cuda3std3__45tupleIJNS0_10device_ptrIdEENS0_17counting_iteratorIlNS0_11use_defaultESF_SF_EEEEEEEPNSB_IJdlEEESJ_iNS1_9__extrema9arg_max_fIdl13cmpAbsDoublesEEEEJSI_SK_iSO_EEEvDpT0_ --------------------------
	.section	.nv.shared._ZN6thrust24THRUST_300001_SM_1000_NS8cuda_cub4core6detail13_kernel_agentINS1_8__reduce11ReduceAgentINS0_12zip_iteratorIN4cuda3std3__45tupleIJNS0_10device_ptrIdEENS0_17counting_iteratorIlNS0_11use_defaultESF_SF_EEEEEEEPNSB_IJdlEEESJ_iNS1_9__extrema9arg_max_fIdl13cmpAbsDoublesEEEEJSI_SK_iSO_EEEvDpT0_,"aw",@nobits
	.sectionflags	@""
	.align	16
	.zero		1024


//--------------------- .nv.shared._Z8swapRowsiPdii --------------------------
	.section	.nv.shared._Z8swapRowsiPdii,"aw",@nobits
	.sectionflags	@""
	.align	16
	.zero		1024


//--------------------- .nv.shared._Z9gaussElimiPdi --------------------------
	.section	.nv.shared._Z9gaussElimiPdi,"aw",@nobits
	.sectionflags	@""
	.align	16
	.zero		1024


//--------------------- .nv.constant0._ZN3cub18CUB_300001_SM_10006detail11EmptyKernelIvEEvv --------------------------
	.section	.nv.constant0._ZN3cub18CUB_300001_SM_10006detail11EmptyKernelIvEEvv,"a",@progbits
	.sectionflags	@""
	.align	4
.nv.constant0._ZN3cub18CUB_300001_SM_10006detail11EmptyKernelIvEEvv:
	.zero		896


//--------------------- .nv.constant0._ZN6thrust24THRUST_300001_SM_1000_NS8cuda_cub4core6detail13_kernel_agentINS1_8__reduce11ReduceAgentIPN4cuda3std3__45tupleIJdlEEESC_SB_lNS1_9__extrema9arg_max_fIdl13cmpAbsDoublesEEEEJSC_SC_iSG_EEEvDpT0_ --------------------------
	.section	.nv.constant0._ZN6thrust24THRUST_300001_SM_1000_NS8cuda_cub4core6detail13_kernel_agentINS1_8__reduce11ReduceAgentIPN4cuda3std3__45tupleIJdlEEESC_SB_lNS1_9__extrema9arg_max_fIdl13cmpAbsDoublesEEEEJSC_SC_iSG_EEEvDpT0_,"a",@progbits
	.sectionflags	@""
	.align	4
.nv.constant0._ZN6thrust24THRUST_300001_SM_1000_NS8cuda_cub4core6detail13_kernel_agentINS1_8__reduce11ReduceAgentIPN4cuda3std3__45tupleIJdlEEESC_SB_lNS1_9__extrema9arg_max_fIdl13cmpAbsDoublesEEEEJSC_SC_iSG_EEEvDpT0_:
	.zero		917


//--------------------- .nv.constant0._ZN6thrust24THRUST_300001_SM_1000_NS8cuda_cub4core6detail13_kernel_agentINS1_8__reduce10DrainAgentIlEEJN3cub18CUB_300001_SM_10009GridQueueIyEElEEEvDpT0_ --------------------------
	.section	.nv.constant0._ZN6thrust24THRUST_300001_SM_1000_NS8cuda_cub4core6detail13_kernel_agentINS1_8__reduce10DrainAgentIlEEJN3cub18CUB_300001_SM_10009GridQueueIyEElEEEvDpT0_,"a",@progbits
	.sectionflags	@""
	.align	4
.nv.constant0._ZN6thrust24THRUST_300001_SM_1000_NS8cuda_cub4core6detail13_kernel_agentINS1_8__reduce10DrainAgentIlEEJN3cub18CUB_300001_SM_10009GridQueueIyEElEEEvDpT0_:
	.zero		912


//--------------------- .nv.constant0._ZN6thrust24THRUST_300001_SM_1000_NS8cuda_cub4core6detail13_kernel_agentINS1_8__reduce11ReduceAgentINS0_12zip_iteratorIN4cuda3std3__45tupleIJNS0_10device_ptrIdEENS0_17counting_iteratorIlNS0_11use_defaultESF_SF_EEEEEEEPNSB_IJdlEEESJ_lNS1_9__extrema9arg_max_fIdl13cmpAbsDoublesEEEEJSI_SK_lN3cub18CUB_300001_SM_100013GridEvenShareIlEENSR_9GridQueueIyEESO_EEEvDpT0_ --------------------------
	.section	.nv.constant0._ZN6thrust24THRUST_300001_SM_1000_NS8cuda_cub4core6detail13_kernel_agentINS1_8__reduce11ReduceAgentINS0_12zip_iteratorIN4cuda3std3__45tupleIJNS0_10device_ptrIdEENS0_17counting_iteratorIlNS0_11use_defaultESF_SF_EEEEEEEPNSB_IJdlEEESJ_lNS1_9__extrema9arg_max_fIdl13cmpAbsDoublesEEEEJSI_SK_lN3cub18CUB_300001_SM_100013GridEvenShareIlEENSR_9GridQueueIyEESO_EEEvDpT0_,"a",@progbits
	.sectionflags	@""
	.align	4
.nv.constant0._ZN6thrust24THRUST_300001_SM_1000_NS8cuda_cub4core6detail13_kernel_agentINS1_8__reduce11ReduceAgentINS0_12zip_iteratorIN4cuda3std3__45tupleIJNS0_10device_ptrIdEENS0_17counting_iteratorIlNS0_11use_defaultESF_SF_EEEEEEEPNSB_IJdlEEESJ_lNS1_9__extrema9arg_max_fIdl13cmpAbsDoublesEEEEJSI_SK_lN3cub18CUB_300001_SM_100013GridEvenShareIlEENSR_9GridQueueIyEESO_EEEvDpT0_:
	.zero		1009


//--------------------- .nv.constant0._ZN6thrust24THRUST_300001_SM_1000_NS8cuda_cub4core6detail13_kernel_agentINS1_8__reduce11ReduceAgentINS0_12zip_iteratorIN4cuda3std3__45tupleIJNS0_10device_ptrIdEENS0_17counting_iteratorIlNS0_11use_defaultESF_SF_EEEEEEEPNSB_IJdlEEESJ_lNS1_9__extrema9arg_max_fIdl13cmpAbsDoublesEEEEJSI_SK_lSO_EEEvDpT0_ --------------------------
	.section	.nv.constant0._ZN6thrust24THRUST_300001_SM_1000_NS8cuda_cub4core6detail13_kernel_agentINS1_8__reduce11ReduceAgentINS0_12zip_iteratorIN4cuda3std3__45tupleIJNS0_10device_ptrIdEENS0_17counting_iteratorIlNS0_11use_defaultESF_SF_EEEEEEEPNSB_IJdlEEESJ_lNS1_9__extrema9arg_max_fIdl13cmpAbsDoublesEEEEJSI_SK_lSO_EEEvDpT0_,"a",@progbits
	.sectionflags	@""
	.align	4
.nv.constant0._ZN6thrust24THRUST_300001_SM_1000_NS8cuda_cub4core6detail13_kernel_agentINS1_8__reduce11ReduceAgentINS0_12zip_iteratorIN4cuda3std3__45tupleIJNS0_10device_ptrIdEENS0_17counting_iteratorIlNS0_11use_defaultESF_SF_EEEEEEEPNSB_IJdlEEESJ_lNS1_9__extrema9arg_max_fIdl13cmpAbsDoublesEEEEJSI_SK_lSO_EEEvDpT0_:
	.zero		929


//--------------------- .nv.constant0._ZN6thrust24THRUST_300001_SM_1000_NS8cuda_cub4core6detail13_kernel_agentINS1_8__reduce11ReduceAgentIPN4cuda3std3__45tupleIJdlEEESC_SB_iNS1_9__extrema9arg_max_fIdl13cmpAbsDoublesEEEEJSC_SC_iSG_EEEvDpT0_ --------------------------
	.section	.nv.constant0._ZN6thrust24THRUST_300001_SM_1000_NS8cuda_cub4core6detail13_kernel_agentINS1_8__reduce11ReduceAgentIPN4cuda3std3__45tupleIJdlEEESC_SB_iNS1_9__extrema9arg_max_fIdl13cmpAbsDoublesEEEEJSC_SC_iSG_EEEvDpT0_,"a",@progbits
	.sectionflags	@""
	.align	4
.nv.constant0._ZN6thrust24THRUST_300001_SM_1000_NS8cuda_cub4core6detail13_kernel_agentINS1_8__reduce11ReduceAgentIPN4cuda3std3__45tupleIJdlEEESC_SB_iNS1_9__extrema9arg_max_fIdl13cmpAbsDoublesEEEEJSC_SC_iSG_EEEvDpT0_:
	.zero		917


//--------------------- .nv.constant0._ZN6thrust24THRUST_300001_SM_1000_NS8cuda_cub4core6detail13_kernel_agentINS1_8__reduce10DrainAgentIiEEJN3cub18CUB_300001_SM_10009GridQueueIjEEiEEEvDpT0_ --------------------------
	.section	.nv.constant0._ZN6thrust24THRUST_300001_SM_1000_NS8cuda_cub4core6detail13_kernel_agentINS1_8__reduce10DrainAgentIiEEJN3cub18CUB_300001_SM_10009GridQueueIjEEiEEEvDpT0_,"a",@progbits
	.sectionflags	@""
	.align	4
.nv.constant0._ZN6thrust24THRUST_300001_SM_1000_NS8cuda_cub4core6detail13_kernel_agentINS1_8__reduce10DrainAgentIiEEJN3cub18CUB_300001_SM_10009GridQueueIjEEiEEEvDpT0_:
	.zero		908


//--------------------- .nv.constant0._ZN6thrust24THRUST_300001_SM_1000_NS8cuda_cub4core6detail13_kernel_agentINS1_8__reduce11ReduceAgentINS0_12zip_iteratorIN4cuda3std3__45tupleIJNS0_10device_ptrIdEENS0_17counting_iteratorIlNS0_11use_defaultESF_SF_EEEEEEEPNSB_IJdlEEESJ_iNS1_9__extrema9arg_max_fIdl13cmpAbsDoublesEEEEJSI_SK_iN3cub18CUB_300001_SM_100013GridEvenShareIiEENSR_9GridQueueIjEESO_EEEvDpT0_ --------------------------
	.section	.nv.constant0._ZN6thrust24THRUST_300001_SM_1000_NS8cuda_cub4core6detail13_kernel_agentINS1_8__reduce11ReduceAgentINS0_12zip_iteratorIN4cuda3std3__45tupleIJNS0_10device_ptrIdEENS0_17counting_iteratorIlNS0_11use_defaultESF_SF_EEEEEEEPNSB_IJdlEEESJ_iNS1_9__extrema9arg_max_fIdl13cmpAbsDoublesEEEEJSI_SK_iN3cub18CUB_300001_SM_100013GridEvenShareIiEENSR_9GridQueueIjEESO_EEEvDpT0_,"a",@progbits
	.sectionflags	@""
	.align	4
.nv.constant0._ZN6thrust24THRUST_300001_SM_1000_NS8cuda_cub4core6detail13_kernel_agentINS1_8__reduce11ReduceAgentINS0_12zip_iteratorIN4cuda3std3__45tupleIJNS0_10device_ptrIdEENS0_17counting_iteratorIlNS0_11use_defaultESF_SF_EEEEEEEPNSB_IJdlEEESJ_iNS1_9__extrema9arg_max_fIdl13cmpAbsDoublesEEEEJSI_SK_iN3cub18CUB_300001_SM_100013GridEvenShareIiEENSR_9GridQueueIjEESO_EEEvDpT0_:
	.zero		977


//--------------------- .nv.constant0._ZN6thrust24THRUST_300001_SM_1000_NS8cuda_cub4core6detail13_kernel_agentINS1_8__reduce11ReduceAgentINS0_12zip_iteratorIN4cuda3std3__45tupleIJNS0_10device_ptrIdEENS0_17counting_iteratorIlNS0_11use_defaultESF_SF_EEEEEEEPNSB_IJdlEEESJ_iNS1_9__extrema9arg_max_fIdl13cmpAbsDoublesEEEEJSI_SK_iSO_EEEvDpT0_ --------------------------
	.section	.nv.constant0._ZN6thrust24THRUST_300001_SM_1000_NS8cuda_cub4core6detail13_kernel_agentINS1_8__reduce11ReduceAgentINS0_12zip_iteratorIN4cuda3std3__45tupleIJNS0_10device_ptrIdEENS0_17counting_iteratorIlNS0_11use_defaultESF_SF_EEEEEEEPNSB_IJdlEEESJ_iNS1_9__extrema9arg_max_fIdl13cmpAbsDoublesEEEEJSI_SK_iSO_EEEvDpT0_,"a",@progbits
	.sectionflags	@""
	.align	4
.nv.constant0._ZN6thrust24THRUST_300001_SM_1000_NS8cuda_cub4core6detail13_kernel_agentINS1_8__reduce11ReduceAgentINS0_12zip_iteratorIN4cuda3std3__45tupleIJNS0_10device_ptrIdEENS0_17counting_iteratorIlNS0_11use_defaultESF_SF_EEEEEEEPNSB_IJdlEEESJ_iNS1_9__extrema9arg_max_fIdl13cmpAbsDoublesEEEEJSI_SK_iSO_EEEvDpT0_:
	.zero		925


//--------------------- .nv.constant0._Z8swapRowsiPdii --------------------------
	.section	.nv.constant0._Z8swapRowsiPdii,"a",@progbits
	.sectionflags	@""
	.align	4
.nv.constant0._Z8swapRowsiPdii:
	.zero		920


//--------------------- .nv.constant0._Z9gaussElimiPdi --------------------------
	.section	.nv.constant0._Z9gaussElimiPdi,"a",@progbits
	.sectionflags	@""
	.align	4
.nv.constant0._Z9gaussElimiPdi:
	.zero		916


//--------------------- SYMBOLS --------------------------

	.type		.nv.reservedSmem.offset0,@object
	.size		.nv.reservedSmem.offset0,0x4
	.type		.nv.reservedSmem.cap,@object
	.size		.nv.reservedSmem.cap,0x4
